def matmul_kernel(
    a_ptr,
    b_ptr,
    c_ptr,
    M,
    N,
    K,
    stride_am,
    stride_ak,
    stride_bk,
    stride_bn,
    stride_cm,
    stride_cn,
    BLOCK_M: tl.constexpr,
    BLOCK_N: tl.constexpr,
    BLOCK_K: tl.constexpr,
    GROUP_M: tl.constexpr,
):
    pid = tl.program_id(axis=0)
    num_pid_m = tl.cdiv(M, BLOCK_M)
    num_pid_n = tl.cdiv(N, BLOCK_N)
    num_pid_in_group = GROUP_M * num_pid_n
    group_id = pid // num_pid_in_group
    first_pid_m = group_id * GROUP_M
    group_size_m = min(num_pid_m - first_pid_m, GROUP_M)
    pid_m = first_pid_m + ((pid % num_pid_in_group) % group_size_m)
    pid_n = (pid % num_pid_in_group) // group_size_m

    offs_am = (pid_m * BLOCK_M + tl.arange(0, BLOCK_M)) % M
    offs_bn = (pid_n * BLOCK_N + tl.arange(0, BLOCK_N)) % N
    offs_k = tl.arange(0, BLOCK_K)
    a_ptrs = a_ptr + offs_am[:, None] * stride_am + offs_k[None, :] * stride_ak
    b_ptrs = b_ptr + offs_k[:, None] * stride_bk + offs_bn[None, :] * stride_bn

    acc = tl.zeros((BLOCK_M, BLOCK_N), dtype=tl.float32)
    for kk in range(0, tl.cdiv(K, BLOCK_K)):
        a = tl.load(a_ptrs, mask=offs_k[None, :] < K - kk * BLOCK_K, other=0.0)
        b = tl.load(b_ptrs, mask=offs_k[:, None] < K - kk * BLOCK_K, other=0.0)
        acc = tl.dot(a, b, acc)
        a_ptrs += BLOCK_K * stride_ak
        b_ptrs += BLOCK_K * stride_bk

    c = acc.to(c_ptr.dtype.element_ty)
    offs_cm = pid_m * BLOCK_M + tl.arange(0, BLOCK_M)
    offs_cn = pid_n * BLOCK_N + tl.arange(0, BLOCK_N)
    c_ptrs = c_ptr + offs_cm[:, None] * stride_cm + offs_cn[None, :] * stride_cn
    mask = (offs_cm[:, None] < M) & (offs_cn[None, :] < N)
    tl.store(c_ptrs, c, mask=mask)

# config = {"BLOCK_K": 64, "BLOCK_M": 256, "BLOCK_N": 32, "GROUP_M": 8, "arch": "sm_80", "dtype": "bf16", "num_ctas": 1, "num_stages": 2, "num_warps": 2}
# arch = sm_80


// ===== COMPILED SASS (sm_80) =====

	.target	sm_80

	.elftype	@"ET_EXEC"


//--------------------- .note.nv.tkinfo           --------------------------
	.section	.note.nv.tkinfo,"",@"SHT_NOTE"
	.sectionflags	@"SHF_NOTE_NV_TKINFO"
	.tkinfo
        /*0018*/ 	.word	0x00000002
        /*0030*/ 	.string	""
        /*0030*/ 	.string	"ptxas"
        /*0030*/ 	.string	"Cuda compilation tools, release 13.0, V13.0.88"
        /*0030*/ 	.string	"Build cuda_13.0.r13.0/compiler.36424714_0"
        /*0030*/ 	.string	"-v  -suppress-debug-info  -lineinfo  -arch sm_80 "



//--------------------- .note.nv.cuinfo           --------------------------
	.section	.note.nv.cuinfo,"",@"SHT_NOTE"
	.sectionflags	@"SHF_NOTE_NV_CUINFO"
        /*0018*/ 	.short	0x0002
        /*001a*/ 	.short	0x0050
        /*001c*/ 	.short	0x0082
	.zero		2


//--------------------- .nv.info                  --------------------------
	.section	.nv.info,"",@"SHT_CUDA_INFO"
	.align	4


	//----- nvinfo : EIATTR_REGCOUNT
	.align		4
        /*0000*/ 	.byte	0x04, 0x2f
        /*0002*/ 	.short	(.L_1 - .L_0)
	.align		4
.L_0:
        /*0004*/ 	.word	index@(matmul_kernel)
        /*0008*/ 	.word	0x00000020


	//----- nvinfo : EIATTR_FRAME_SIZE
	.align		4
.L_1:
        /*000c*/ 	.byte	0x04, 0x11
        /*000e*/ 	.short	(.L_3 - .L_2)
	.align		4
.L_2:
        /*0010*/ 	.word	index@(matmul_kernel)
        /*0014*/ 	.word	0x00001df8


	//----- nvinfo : EIATTR_MIN_STACK_SIZE
	.align		4
.L_3:
        /*0018*/ 	.byte	0x04, 0x12
        /*001a*/ 	.short	(.L_5 - .L_4)
	.align		4
.L_4:
        /*001c*/ 	.word	index@(matmul_kernel)
        /*0020*/ 	.word	0x00001df8
.L_5:


//--------------------- .nv.info.matmul_kernel    --------------------------
	.section	.nv.info.matmul_kernel,"",@"SHT_CUDA_INFO"
	.sectionflags	@""
	.align	4


	//----- nvinfo : EIATTR_CUDA_API_VERSION
	.align		4
        /*0000*/ 	.byte	0x04, 0x37
        /*0002*/ 	.short	(.L_7 - .L_6)
.L_6:
        /*0004*/ 	.word	0x00000082


	//----- nvinfo : EIATTR_SW2861232_WAR
	.align		4
.L_7:
        /*0008*/ 	.byte	0x01, 0x35
	.zero		2


	//----- nvinfo : EIATTR_PARAM_CBANK
	.align		4
        /*000c*/ 	.byte	0x04, 0x0a
        /*000e*/ 	.short	(.L_9 - .L_8)
	.align		4
.L_8:
        /*0010*/ 	.word	index@(.nv.constant0.matmul_kernel)
        /*0014*/ 	.short	0x0160
        /*0016*/ 	.short	0x0050


	//----- nvinfo : EIATTR_CBANK_PARAM_SIZE
	.align		4
.L_9:
        /*0018*/ 	.byte	0x03, 0x19
        /*001a*/ 	.short	0x0050


	//----- nvinfo : EIATTR_KPARAM_INFO
	.align		4
        /*001c*/ 	.byte	0x04, 0x17
        /*001e*/ 	.short	(.L_11 - .L_10)
.L_10:
        /*0020*/ 	.word	0x00000000
        /*0024*/ 	.short	0x000d
        /*0026*/ 	.short	0x0048
        /*0028*/ 	.byte	0x00, 0xf4, 0x21, 0x00


	//----- nvinfo : EIATTR_KPARAM_INFO
	.align		4
.L_11:
        /*002c*/ 	.byte	0x04, 0x17
        /*002e*/ 	.short	(.L_13 - .L_12)
.L_12:
        /*0030*/ 	.word	0x00000000
        /*0034*/ 	.short	0x000c
        /*0036*/ 	.short	0x0040
        /*0038*/ 	.byte	0x00, 0xf4, 0x21, 0x00


	//----- nvinfo : EIATTR_KPARAM_INFO
	.align		4
.L_13:
        /*003c*/ 	.byte	0x04, 0x17
        /*003e*/ 	.short	(.L_15 - .L_14)
.L_14:
        /*0040*/ 	.word	0x00000000
        /*0044*/ 	.short	0x000b
        /*0046*/ 	.short	0x0038
        /*0048*/ 	.byte	0x00, 0xf0, 0x11, 0x00


	//----- nvinfo : EIATTR_KPARAM_INFO
	.align		4
.L_15:
        /*004c*/ 	.byte	0x04, 0x17
        /*004e*/ 	.short	(.L_17 - .L_16)
.L_16:
        /*0050*/ 	.word	0x00000000
        /*0054*/ 	.short	0x000a
        /*0056*/ 	.short	0x0034
        /*0058*/ 	.byte	0x00, 0xf0, 0x11, 0x00


	//----- nvinfo : EIATTR_KPARAM_INFO
	.align		4
.L_17:
        /*005c*/ 	.byte	0x04, 0x17
        /*005e*/ 	.short	(.L_19 - .L_18)
.L_18:
        /*0060*/ 	.word	0x00000000
        /*0064*/ 	.short	0x0009
        /*0066*/ 	.short	0x0030
        /*0068*/ 	.byte	0x00, 0xf0, 0x11, 0x00


	//----- nvinfo : EIATTR_KPARAM_INFO
	.align		4
.L_19:
        /*006c*/ 	.byte	0x04, 0x17
        /*006e*/ 	.short	(.L_21 - .L_20)
.L_20:
        /*0070*/ 	.word	0x00000000
        /*0074*/ 	.short	0x0008
        /*0076*/ 	.short	0x002c
        /*0078*/ 	.byte	0x00, 0xf0, 0x11, 0x00


	//----- nvinfo : EIATTR_KPARAM_INFO
	.align		4
.L_21:
        /*007c*/ 	.byte	0x04, 0x17
        /*007e*/ 	.short	(.L_23 - .L_22)
.L_22:
        /*0080*/ 	.word	0x00000000
        /*0084*/ 	.short	0x0007
        /*0086*/ 	.short	0x0028
        /*0088*/ 	.byte	0x00, 0xf0, 0x11, 0x00


	//----- nvinfo : EIATTR_KPARAM_INFO
	.align		4
.L_23:
        /*008c*/ 	.byte	0x04, 0x17
        /*008e*/ 	.short	(.L_25 - .L_24)
.L_24:
        /*0090*/ 	.word	0x00000000
        /*0094*/ 	.short	0x0006
        /*0096*/ 	.short	0x0024
        /*0098*/ 	.byte	0x00, 0xf0, 0x11, 0x00


	//----- nvinfo : EIATTR_KPARAM_INFO
	.align		4
.L_25:
        /*009c*/ 	.byte	0x04, 0x17
        /*009e*/ 	.short	(.L_27 - .L_26)
.L_26:
        /*00a0*/ 	.word	0x00000000
        /*00a4*/ 	.short	0x0005
        /*00a6*/ 	.short	0x0020
        /*00a8*/ 	.byte	0x00, 0xf0, 0x11, 0x00


	//----- nvinfo : EIATTR_KPARAM_INFO
	.align		4
.L_27:
        /*00ac*/ 	.byte	0x04, 0x17
        /*00ae*/ 	.short	(.L_29 - .L_28)
.L_28:
        /*00b0*/ 	.word	0x00000000
        /*00b4*/ 	.short	0x0004
        /*00b6*/ 	.short	0x001c
        /*00b8*/ 	.byte	0x00, 0xf0, 0x11, 0x00


	//----- nvinfo : EIATTR_KPARAM_INFO
	.align		4
.L_29:
        /*00bc*/ 	.byte	0x04, 0x17
        /*00be*/ 	.short	(.L_31 - .L_30)
.L_30:
        /*00c0*/ 	.word	0x00000000
        /*00c4*/ 	.short	0x0003
        /*00c6*/ 	.short	0x0018
        /*00c8*/ 	.byte	0x00, 0xf0, 0x11, 0x00


	//----- nvinfo : EIATTR_KPARAM_INFO
	.align		4
.L_31:
        /*00cc*/ 	.byte	0x04, 0x17
        /*00ce*/ 	.short	(.L_33 - .L_32)
.L_32:
        /*00d0*/ 	.word	0x00000000
        /*00d4*/ 	.short	0x0002
        /*00d6*/ 	.short	0x0010
        /*00d8*/ 	.byte	0x00, 0xf4, 0x21, 0x00


	//----- nvinfo : EIATTR_KPARAM_INFO
	.align		4
.L_33:
        /*00dc*/ 	.byte	0x04, 0x17
        /*00de*/ 	.short	(.L_35 - .L_34)
.L_34:
        /*00e0*/ 	.word	0x00000000
        /*00e4*/ 	.short	0x0001
        /*00e6*/ 	.short	0x0008
        /*00e8*/ 	.byte	0x00, 0xf4, 0x21, 0x00


	//----- nvinfo : EIATTR_KPARAM_INFO
	.align		4
.L_35:
        /*00ec*/ 	.byte	0x04, 0x17
        /*00ee*/ 	.short	(.L_37 - .L_36)
.L_36:
        /*00f0*/ 	.word	0x00000000
        /*00f4*/ 	.short	0x0000
        /*00f6*/ 	.short	0x0000
        /*00f8*/ 	.byte	0x00, 0xf4, 0x21, 0x00


	//----- nvinfo : EIATTR_MAXREG_COUNT
	.align		4
.L_37:
        /*00fc*/ 	.byte	0x03, 0x1b
        /*00fe*/ 	.short	0x00ff


	//----- nvinfo : EIATTR_NUM_BARRIERS
	.align		4
        /*0100*/ 	.byte	0x02, 0x4c
        /*0102*/ 	.byte	0x01
	.zero		1


	//----- nvinfo : EIATTR_ANNOTATIONS
	.align		4
        /*0104*/ 	.byte	0x04, 0x55
        /*0106*/ 	.short	(.L_39 - .L_38)


	//   ....[0]....
.L_38:
        /*0108*/ 	.word	0x00000001
        /*010c*/ 	.byte	0x70, 0x00, 0x00, 0x00, 0x01, 0x00, 0x00, 0x00, 0xb0, 0x00, 0x00, 0x00, 0x01, 0x00, 0x00, 0x00
        /* <DEDUP_REMOVED lines=2912> */
        /*b71c*/ 	.byte	0x80, 0x90, 0x02, 0x00, 0x01, 0x00, 0x00, 0x00, 0x00, 0x91, 0x02, 0x00


	//----- nvinfo : EIATTR_MERCURY_ISA_VERSION
	.align		4
.L_39:
        /*b728*/ 	.byte	0x03, 0x5f
        /*b72a*/ 	.short	0x0000


	//----- nvinfo : EIATTR_EXIT_INSTR_OFFSETS
	.align		4
        /*b72c*/ 	.byte	0x04, 0x1c
        /*b72e*/ 	.short	(.L_41 - .L_40)


	//   ....[0]....
.L_40:
        /*b730*/ 	.word	0x00029220


	//   ....[1]....
        /*b734*/ 	.word	0x00029250


	//----- nvinfo : EIATTR_REQNTID
	.align		4
.L_41:
        /*b738*/ 	.byte	0x04, 0x10
        /*b73a*/ 	.short	(.L_43 - .L_42)
.L_42:
        /*b73c*/ 	.word	0x00000040
        /*b740*/ 	.word	0x00000001
        /*b744*/ 	.word	0x00000001
.L_43:


//--------------------- .nv.callgraph             --------------------------
	.section	.nv.callgraph,"",@"SHT_CUDA_CALLGRAPH"
	.align	4
	.sectionentsize	8
	.align		4
        /*0000*/ 	.word	0x00000000
	.align		4
        /*0004*/ 	.word	0xffffffff
	.align		4
        /*0008*/ 	.word	0x00000000
	.align		4
        /*000c*/ 	.word	0xfffffffe
	.align		4
        /*0010*/ 	.word	0x00000000
	.align		4
        /*0014*/ 	.word	0xfffffffd
	.align		4
        /*0018*/ 	.word	0x00000000
	.align		4
        /*001c*/ 	.word	0xfffffffc


//--------------------- .nv.rel.action            --------------------------
	.section	.nv.rel.action,"",@"SHT_CUDA_RELOCINFO"
	.align	8
	.sectionentsize	8
        /*0000*/ 	.byte	0x73, 0x00, 0x00, 0x00, 0x00, 0x00, 0x00, 0x00, 0x00, 0x00, 0x00, 0x11, 0x25, 0x00, 0x05, 0x36


//--------------------- .nv.constant0.matmul_kernel --------------------------
	.section	.nv.constant0.matmul_kernel,"a",@progbits
	.sectionflags	@""
	.align	4
.nv.constant0.matmul_kernel:
	.zero		432


//--------------------- .text.matmul_kernel       --------------------------
	.section	.text.matmul_kernel,"ax",@progbits
	.sectioninfo	@"SHI_REGISTERS=32"
	.align	128
        .global         matmul_kernel
        .type           matmul_kernel,@function
        .size           matmul_kernel,(.L_x_4 - matmul_kernel)
        .other          matmul_kernel,@"STO_CUDA_ENTRY STV_DEFAULT"
matmul_kernel:
.text.matmul_kernel:
[----:B------:R-:W-:-:S04]  /*0000*/  IMAD.MOV.U32 R1, RZ, RZ, c[0x0][0x28] ;  /* 0x00000a00ff017624 */ /* 0x000fc800078e00ff */
[----:B------:R-:W-:Y:S01]  /*0010*/  IMAD.MOV.U32 R0, RZ, RZ, 0x1f ;  /* 0x0000001fff007424 */ /* 0x000fe200078e00ff */
[----:B------:R-:W-:Y:S01]  /*0020*/  IADD3 R1, R1, -0x1df8, RZ ;  /* 0xffffe20801017810 */ /* 0x000fe20007ffe0ff */
[----:B------:R-:W0:Y:S01]  /*0030*/  S2R R28, SR_TID.X ;  /* 0x00000000001c7919 */ /* 0x000e220000002100 */
[----:B------:R-:W-:Y:S01]  /*0040*/  ULDC.64 UR6, c[0x0][0x118] ;  /* 0x0000460000067ab9 */ /* 0x000fe20000000a00 */
[----:B------:R-:W-:Y:S01]  /*0050*/  CS2R R12, SRZ ;  /* 0x00000000000c7805 */ /* 0x000fe2000001ff00 */
[----:B------:R-:W-:Y:S01]  /*0060*/  IADD3 R0, R0, c[0x0][0x17c], RZ ;  /* 0x00005f0000007a10 */ /* 0x000fe20007ffe0ff */
[----:B------:R-:W-:Y:S01]  /*0070*/  STL [R1+0x90], RZ ;  /* 0x000090ff01007387 */ /* 0x000fe20000100800 */
[----:B------:R-:W-:Y:S01]  /*0080*/  CS2R R14, SRZ ;  /* 0x00000000000e7805 */ /* 0x000fe2000001ff00 */
[----:B------:R-:W-:Y:S01]  /*0090*/  CS2R R16, SRZ ;  /* 0x0000000000107805 */ /* 0x000fe2000001ff00 */
[----:B------:R-:W-:Y:S01]  /*00a0*/  SHF.R.S32.HI R3, RZ, 0x1f, R0 ;  /* 0x0000001fff037819 */ /* 0x000fe20000011400 */
[----:B------:R-:W-:Y:S01]  /*00b0*/  STL [R1+0x94], RZ ;  /* 0x000094ff01007387 */ /* 0x000fe20000100800 */
[----:B------:R-:W-:Y:S01]  /*00c0*/  CS2R R18, SRZ ;  /* 0x0000000000127805 */ /* 0x000fe2000001ff00 */
[----:B------:R-:W-:Y:S01]  /*00d0*/  CS2R R20, SRZ ;  /* 0x0000000000147805 */ /* 0x000fe2000001ff00 */
[----:B------:R-:W-:Y:S01]  /*00e0*/  LEA.HI R3, R3, R0, RZ, 0x5 ;  /* 0x0000000003037211 */ /* 0x000fe200078f28ff */
[----:B------:R-:W-:Y:S01]  /*00f0*/  STL [R1+0x98], RZ ;  /* 0x000098ff01007387 */ /* 0x000fe20000100800 */
[----:B------:R-:W-:Y:S01]  /*0100*/  CS2R R22, SRZ ;  /* 0x0000000000167805 */ /* 0x000fe2000001ff00 */
[----:B------:R-:W-:Y:S01]  /*0110*/  CS2R R24, SRZ ;  /* 0x0000000000187805 */ /* 0x000fe2000001ff00 */
[----:B------:R-:W-:Y:S01]  /*0120*/  SHF.R.S32.HI R0, RZ, 0x5, R3 ;  /* 0x00000005ff007819 */ /* 0x000fe20000011403 */
[----:B------:R-:W-:Y:S01]  /*0130*/  STL [R1+0x9c], RZ ;  /* 0x00009cff01007387 */ /* 0x000fe20000100800 */
[----:B------:R-:W-:-:S03]  /*0140*/  CS2R R26, SRZ ;  /* 0x00000000001a7805 */ /* 0x000fc6000001ff00 */
[----:B------:R-:W-:Y:S01]  /*0150*/  IMAD.SHL.U32 R0, R0, 0x8, RZ ;  /* 0x0000000800007824 */ /* 0x000fe200078e00ff */
[----:B------:R-:W1:Y:S04]  /*0160*/  S2R R3, SR_CTAID.X ;  /* 0x0000000000037919 */ /* 0x000e680000002500 */
[-C--:B------:R-:W-:Y:S01]  /*0170*/  IABS R7, R0.reuse ;  /* 0x0000000000077213 */ /* 0x080fe20000000000 */
[----:B------:R-:W-:Y:S01]  /*0180*/  STL [R1+0x80], RZ ;  /* 0x000080ff01007387 */ /* 0x000fe20000100800 */
[----:B------:R-:W-:Y:S02]  /*0190*/  IABS R10, R0 ;  /* 0x00000000000a7213 */ /* 0x000fe40000000000 */
[----:B------:R-:W2:Y:S01]  /*01a0*/  I2F.RP R2, R7 ;  /* 0x0000000700027306 */ /* 0x000ea20000209400 */
[----:B------:R-:W-:Y:S04]  /*01b0*/  STL [R1+0x84], RZ ;  /* 0x000084ff01007387 */ /* 0x000fe80000100800 */
[----:B------:R-:W-:Y:S04]  /*01c0*/  STL [R1+0x88], RZ ;  /* 0x000088ff01007387 */ /* 0x000fe80000100800 */
[----:B------:R-:W-:Y:S04]  /*01d0*/  STL [R1+0x8c], RZ ;  /* 0x00008cff01007387 */ /* 0x000fe80000100800 */
[----:B------:R-:W-:Y:S01]  /*01e0*/  STL [R1+0x70], RZ ;  /* 0x000070ff01007387 */ /* 0x000fe20000100800 */
[----:B--2---:R-:W2:Y:S01]  /*01f0*/  MUFU.RCP R2, R2 ;  /* 0x0000000200027308 */ /* 0x004ea20000001000 */
[----:B-1----:R-:W-:-:S02]  /*0200*/  IABS R8, R3 ;  /* 0x0000000300087213 */ /* 0x002fc40000000000 */
[----:B------:R-:W-:Y:S04]  /*0210*/  STL [R1+0x74], RZ ;  /* 0x000074ff01007387 */ /* 0x000fe80000100800 */
[----:B------:R-:W-:Y:S04]  /*0220*/  STL [R1+0x78], RZ ;  /* 0x000078ff01007387 */ /* 0x000fe80000100800 */
[----:B------:R-:W-:Y:S04]  /*0230*/  STL [R1+0x7c], RZ ;  /* 0x00007cff01007387 */ /* 0x000fe80000100800 */
[----:B------:R-:W-:Y:S01]  /*0240*/  STL [R1+0x60], RZ ;  /* 0x000060ff01007387 */ /* 0x000fe20000100800 */
[----:B--2---:R-:W-:Y:S01]  /*0250*/  IADD3 R4, R2, 0xffffffe, RZ ;  /* 0x0ffffffe02047810 */ /* 0x004fe20007ffe0ff */
[----:B------:R-:W-:-:S02]  /*0260*/  IMAD.MOV R2, RZ, RZ, -R10 ;  /* 0x000000ffff027224 */ /* 0x000fc400078e0a0a */
[----:B------:R-:W-:Y:S01]  /*0270*/  STL [R1+0x64], RZ ;  /* 0x000064ff01007387 */ /* 0x000fe20000100800 */
[----:B------:R1:W2:Y:S03]  /*0280*/  F2I.FTZ.U32.TRUNC.NTZ R5, R4 ;  /* 0x0000000400057305 */ /* 0x0002a6000021f000 */
[----:B------:R-:W-:Y:S04]  /*0290*/  STL [R1+0x68], RZ ;  /* 0x000068ff01007387 */ /* 0x000fe80000100800 */
[----:B------:R-:W-:Y:S01]  /*02a0*/  STL [R1+0x6c], RZ ;  /* 0x00006cff01007387 */ /* 0x000fe20000100800 */
[----:B-1----:R-:W-:-:S03]  /*02b0*/  IMAD.MOV.U32 R4, RZ, RZ, RZ ;  /* 0x000000ffff047224 */ /* 0x002fc600078e00ff */
[----:B------:R-:W-:Y:S04]  /*02c0*/  STL [R1+0x50], RZ ;  /* 0x000050ff01007387 */ /* 0x000fe80000100800 */
[----:B------:R-:W-:Y:S01]  /*02d0*/  STL [R1+0x54], RZ ;  /* 0x000054ff01007387 */ /* 0x000fe20000100800 */
[----:B--2---:R-:W-:-:S03]  /*02e0*/  IMAD.MOV R6, RZ, RZ, -R5 ;  /* 0x000000ffff067224 */ /* 0x004fc600078e0a05 */
[----:B------:R-:W-:Y:S01]  /*02f0*/  STL [R1+0x58], RZ ;  /* 0x000058ff01007387 */ /* 0x000fe20000100800 */
[----:B------:R-:W-:Y:S02]  /*0300*/  IMAD R9, R6, R7, RZ ;  /* 0x0000000706097224 */ /* 0x000fe400078e02ff */
[----:B------:R-:W-:Y:S01]  /*0310*/  IMAD.MOV.U32 R6, RZ, RZ, R8 ;  /* 0x000000ffff067224 */ /* 0x000fe200078e0008 */
[----:B------:R-:W-:Y:S01]  /*0320*/  STL [R1+0x5c], RZ ;  /* 0x00005cff01007387 */ /* 0x000fe20000100800 */
[----:B------:R-:W-:-:S03]  /*0330*/  IMAD.HI.U32 R5, R5, R9, R4 ;  /* 0x0000000905057227 */ /* 0x000fc600078e0004 */
[----:B------:R-:W-:Y:S03]  /*0340*/  STL [R1+0x40], RZ ;  /* 0x000040ff01007387 */ /* 0x000fe60000100800 */
[----:B------:R-:W-:Y:S01]  /*0350*/  IMAD.HI.U32 R5, R5, R6, RZ ;  /* 0x0000000605057227 */ /* 0x000fe200078e00ff */
[----:B------:R-:W-:Y:S03]  /*0360*/  STL [R1+0x44], RZ ;  /* 0x000044ff01007387 */ /* 0x000fe60000100800 */
[----:B------:R-:W-:Y:S01]  /*0370*/  IMAD R2, R5, R2, R6 ;  /* 0x0000000205027224 */ /* 0x000fe200078e0206 */
[----:B------:R-:W-:Y:S04]  /*0380*/  STL [R1+0x48], RZ ;  /* 0x000048ff01007387 */ /* 0x000fe80000100800 */
[----:B------:R-:W-:Y:S01]  /*0390*/  ISETP.GT.U32.AND P1, PT, R7, R2, PT ;  /* 0x000000020700720c */ /* 0x000fe20003f24070 */
[----:B------:R-:W-:Y:S04]  /*03a0*/  STL [R1+0x4c], RZ ;  /* 0x00004cff01007387 */ /* 0x000fe80000100800 */
[----:B------:R-:W-:Y:S04]  /*03b0*/  STL [R1+0x30], RZ ;  /* 0x000030ff01007387 */ /* 0x000fe80000100800 */
[----:B------:R-:W-:Y:S04]  /*03c0*/  STL [R1+0x34], RZ ;  /* 0x000034ff01007387 */ /* 0x000fe80000100800 */
[----:B------:R-:W-:Y:S01]  /*03d0*/  @!P1 IMAD.IADD R2, R2, 0x1, -R7 ;  /* 0x0000000102029824 */ /* 0x000fe200078e0a07 */
[----:B------:R-:W-:Y:S01]  /*03e0*/  @!P1 IADD3 R5, R5, 0x1, RZ ;  /* 0x0000000105059810 */ /* 0x000fe20007ffe0ff */
[----:B------:R-:W-:Y:S01]  /*03f0*/  STL [R1+0x38], RZ ;  /* 0x000038ff01007387 */ /* 0x000fe20000100800 */
[----:B------:R-:W-:-:S02]  /*0400*/  ISETP.NE.AND P1, PT, R0, RZ, PT ;  /* 0x000000ff0000720c */ /* 0x000fc40003f25270 */
[----:B------:R-:W-:Y:S01]  /*0410*/  ISETP.GE.U32.AND P0, PT, R2, R7, PT ;  /* 0x000000070200720c */ /* 0x000fe20003f06070 */
[----:B------:R-:W-:Y:S01]  /*0420*/  STL [R1+0x3c], RZ ;  /* 0x00003cff01007387 */ /* 0x000fe20000100800 */
[----:B------:R-:W-:-:S03]  /*0430*/  LOP3.LUT R2, R3, R0, RZ, 0x3c, !PT ;  /* 0x0000000003027212 */ /* 0x000fc600078e3cff */
[----:B------:R-:W-:Y:S01]  /*0440*/  STL [R1+0x20], RZ ;  /* 0x000020ff01007387 */ /* 0x000fe20000100800 */
[----:B------:R-:W-:Y:S01]  /*0450*/  ISETP.GE.AND P2, PT, R2, RZ, PT ;  /* 0x000000ff0200720c */ /* 0x000fe20003f46270 */
[----:B------:R-:W-:Y:S02]  /*0460*/  IMAD.MOV.U32 R2, RZ, RZ, c[0x0][0x178] ;  /* 0x00005e00ff027624 */ /* 0x000fe400078e00ff */
[----:B------:R-:W-:Y:S03]  /*0470*/  STL [R1+0x24], RZ ;  /* 0x000024ff01007387 */ /* 0x000fe60000100800 */
[----:B------:R-:W-:Y:S01]  /*0480*/  IADD3 R2, R2, 0xff, RZ ;  /* 0x000000ff02027810 */ /* 0x000fe20007ffe0ff */
[----:B------:R-:W-:Y:S01]  /*0490*/  STL [R1+0x28], RZ ;  /* 0x000028ff01007387 */ /* 0x000fe20000100800 */
[----:B------:R-:W-:-:S03]  /*04a0*/  @P0 IADD3 R5, R5, 0x1, RZ ;  /* 0x0000000105050810 */ /* 0x000fc60007ffe0ff */
[----:B------:R-:W-:Y:S02]  /*04b0*/  STL [R1+0x2c], RZ ;  /* 0x00002cff01007387 */ /* 0x000fe40000100800 */
[----:B------:R-:W-:Y:S01]  /*04c0*/  IMAD.MOV.U32 R4, RZ, RZ, R5 ;  /* 0x000000ffff047224 */ /* 0x000fe200078e0005 */
[----:B------:R-:W-:Y:S01]  /*04d0*/  SHF.R.S32.HI R5, RZ, 0x1f, R2 ;  /* 0x0000001fff057819 */ /* 0x000fe20000011402 */
[----:B------:R-:W-:Y:S02]  /*04e0*/  STL [R1+0x10], RZ ;  /* 0x000010ff01007387 */ /* 0x000fe40000100800 */
[----:B------:R-:W-:Y:S01]  /*04f0*/  @!P2 IMAD.MOV R4, RZ, RZ, -R4 ;  /* 0x000000ffff04a224 */ /* 0x000fe200078e0a04 */
[----:B------:R-:W-:Y:S01]  /*0500*/  @!P1 LOP3.LUT R4, RZ, R0, RZ, 0x33, !PT ;  /* 0x00000000ff049212 */ /* 0x000fe200078e33ff */
[----:B------:R-:W-:Y:S01]  /*0510*/  STL [R1+0x14], RZ ;  /* 0x000014ff01007387 */ /* 0x000fe20000100800 */
[----:B------:R-:W-:-:S03]  /*0520*/  LEA.HI R5, R5, R2, RZ, 0x8 ;  /* 0x0000000205057211 */ /* 0x000fc600078f40ff */
[----:B------:R-:W-:Y:S01]  /*0530*/  IMAD.SHL.U32 R2, R4, 0x8, RZ ;  /* 0x0000000804027824 */ /* 0x000fe200078e00ff */
[----:B------:R-:W-:Y:S01]  /*0540*/  STL [R1+0x18], RZ ;  /* 0x000018ff01007387 */ /* 0x000fe20000100800 */
[----:B------:R-:W-:-:S03]  /*0550*/  IMAD.MOV R4, RZ, RZ, -R4 ;  /* 0x000000ffff047224 */ /* 0x000fc600078e0a04 */
[----:B------:R-:W-:Y:S01]  /*0560*/  LEA.HI.SX32 R5, R5, -R2, 0x18 ;  /* 0x8000000205057211 */ /* 0x000fe200078fc2ff */
[----:B------:R-:W-:Y:S01]  /*0570*/  IMAD R9, R0, R4, R3 ;  /* 0x0000000400097224 */ /* 0x000fe200078e0203 */
[----:B------:R-:W-:Y:S01]  /*0580*/  STL [R1+0x1c], RZ ;  /* 0x00001cff01007387 */ /* 0x000fe20000100800 */
[----:B------:R-:W-:Y:S01]  /*0590*/  IMAD.MOV.U32 R4, RZ, RZ, RZ ;  /* 0x000000ffff047224 */ /* 0x000fe200078e00ff */
[----:B------:R-:W-:Y:S02]  /*05a0*/  IMNMX R10, R5, 0x8, PT ;  /* 0x00000008050a7817 */ /* 0x000fe40003800200 */
[----:B------:R-:W-:Y:S02]  /*05b0*/  STL [R1], RZ ;  /* 0x000000ff01007387 */ /* 0x000fe40000100800 */
[-C--:B------:R-:W-:Y:S02]  /*05c0*/  IABS R8, R10.reuse ;  /* 0x0000000a00087213 */ /* 0x080fe40000000000 */
[----:B------:R-:W-:Y:S01]  /*05d0*/  IABS R0, R10 ;  /* 0x0000000a00007213 */ /* 0x000fe20000000000 */
[----:B------:R-:W-:Y:S01]  /*05e0*/  STL [R1+0x4], RZ ;  /* 0x000004ff01007387 */ /* 0x000fe20000100800 */
[----:B------:R-:W1:Y:S03]  /*05f0*/  I2F.RP R6, R8 ;  /* 0x0000000800067306 */ /* 0x000e660000209400 */
[----:B------:R-:W-:Y:S04]  /*0600*/  STL [R1+0x8], RZ ;  /* 0x000008ff01007387 */ /* 0x000fe80000100800 */
[----:B------:R-:W-:Y:S01]  /*0610*/  STL [R1+0xc], RZ ;  /* 0x00000cff01007387 */ /* 0x000fe20000100800 */
[----:B-1----:R-:W1:Y:S02]  /*0620*/  MUFU.RCP R6, R6 ;  /* 0x0000000600067308 */ /* 0x002e640000001000 */
[----:B-1----:R-:W-:-:S06]  /*0630*/  IADD3 R5, R6, 0xffffffe, RZ ;  /* 0x0ffffffe06057810 */ /* 0x002fcc0007ffe0ff */
[----:B------:R-:W1:Y:S02]  /*0640*/  F2I.FTZ.U32.TRUNC.NTZ R5, R5 ;  /* 0x0000000500057305 */ /* 0x000e64000021f000 */
[----:B-1----:R-:W-:-:S04]  /*0650*/  IMAD.MOV R7, RZ, RZ, -R5 ;  /* 0x000000ffff077224 */ /* 0x002fc800078e0a05 */
[----:B------:R-:W-:Y:S01]  /*0660*/  IMAD.MOV.U32 R3, RZ, RZ, R7 ;  /* 0x000000ffff037224 */ /* 0x000fe200078e0007 */
[----:B------:R-:W-:-:S03]  /*0670*/  IABS R7, R9 ;  /* 0x0000000900077213 */ /* 0x000fc60000000000 */
[----:B------:R-:W-:-:S04]  /*0680*/  IMAD R3, R3, R8, RZ ;  /* 0x0000000803037224 */ /* 0x000fc800078e02ff */
[----:B------:R-:W-:-:S04]  /*0690*/  IMAD.HI.U32 R4, R5, R3, R4 ;  /* 0x0000000305047227 */ /* 0x000fc800078e0004 */
[----:B------:R-:W-:Y:S02]  /*06a0*/  IMAD.MOV R3, RZ, RZ, -R0 ;  /* 0x000000ffff037224 */ /* 0x000fe400078e0a00 */
[----:B------:R-:W-:-:S04]  /*06b0*/  IMAD.HI.U32 R0, R4, R7, RZ ;  /* 0x0000000704007227 */ /* 0x000fc800078e00ff */
[----:B------:R-:W-:Y:S02]  /*06c0*/  IMAD R3, R0, R3, R7 ;  /* 0x0000000300037224 */ /* 0x000fe400078e0207 */
[----:B------:R-:W-:-:S03]  /*06d0*/  CS2R R6, SRZ ;  /* 0x0000000000067805 */ /* 0x000fc6000001ff00 */
[----:B------:R-:W-:-:S13]  /*06e0*/  ISETP.GT.U32.AND P1, PT, R8, R3, PT ;  /* 0x000000030800720c */ /* 0x000fda0003f24070 */
[----:B------:R-:W-:Y:S01]  /*06f0*/  @!P1 IMAD.IADD R3, R3, 0x1, -R8 ;  /* 0x0000000103039824 */ /* 0x000fe200078e0a08 */
[----:B------:R-:W-:Y:S02]  /*0700*/  @!P1 IADD3 R0, R0, 0x1, RZ ;  /* 0x0000000100009810 */ /* 0x000fe40007ffe0ff */
[----:B------:R-:W-:Y:S02]  /*0710*/  ISETP.NE.AND P1, PT, R10, RZ, PT ;  /* 0x000000ff0a00720c */ /* 0x000fe40003f25270 */
[----:B------:R-:W-:Y:S02]  /*0720*/  ISETP.GE.U32.AND P0, PT, R3, R8, PT ;  /* 0x000000080300720c */ /* 0x000fe40003f06070 */
[----:B------:R-:W-:-:S04]  /*0730*/  LOP3.LUT R3, R9, R10, RZ, 0x3c, !PT ;  /* 0x0000000a09037212 */ /* 0x000fc800078e3cff */
[----:B------:R-:W-:Y:S01]  /*0740*/  ISETP.GE.AND P2, PT, R3, RZ, PT ;  /* 0x000000ff0300720c */ /* 0x000fe20003f46270 */
[----:B------:R-:W-:-:S05]  /*0750*/  IMAD.MOV.U32 R3, RZ, RZ, c[0x0][0x180] ;  /* 0x00006000ff037624 */ /* 0x000fca00078e00ff */
[----:B------:R-:W-:Y:S02]  /*0760*/  IADD3 R3, R3, 0x3f, RZ ;  /* 0x0000003f03037810 */ /* 0x000fe40007ffe0ff */
[----:B------:R-:W-:Y:S02]  /*0770*/  @P0 IADD3 R0, R0, 0x1, RZ ;  /* 0x0000000100000810 */ /* 0x000fe40007ffe0ff */
[----:B------:R-:W-:-:S03]  /*0780*/  ISETP.GE.AND P0, PT, R3, 0x40, PT ;  /* 0x000000400300780c */ /* 0x000fc60003f06270 */
[----:B------:R-:W-:Y:S01]  /*0790*/  @!P2 IMAD.MOV R0, RZ, RZ, -R0 ;  /* 0x000000ffff00a224 */ /* 0x000fe200078e0a00 */
[----:B------:R-:W-:-:S05]  /*07a0*/  @!P1 LOP3.LUT R0, RZ, R10, RZ, 0x33, !PT ;  /* 0x0000000aff009212 */ /* 0x000fca00078e33ff */
[----:B------:R-:W-:Y:S02]  /*07b0*/  IMAD.SHL.U32 R29, R0, 0x20, RZ ;  /* 0x00000020001d7824 */ /* 0x000fe400078e00ff */
[----:B------:R-:W-:Y:S01]  /*07c0*/  IMAD.MOV R5, RZ, RZ, -R0 ;  /* 0x000000ffff057224 */ /* 0x000fe200078e0a00 */
[----:B0-----:R-:W-:Y:S02]  /*07d0*/  LOP3.LUT R0, R28, 0x3f, RZ, 0xc0, !PT ;  /* 0x0000003f1c007812 */ /* 0x001fe400078ec0ff */
[C---:B------:R-:W-:Y:S01]  /*07e0*/  IADD3 R28, R29.reuse, 0x1, RZ ;  /* 0x000000011d1c7810 */ /* 0x040fe20007ffe0ff */
[----:B------:R-:W-:Y:S01]  /*07f0*/  STL [R1+0xeb0], R29 ;  /* 0x000eb01d01007387 */ /* 0x000fe20000100800 */
[C---:B------:R-:W-:Y:S01]  /*0800*/  IADD3 R3, R29.reuse, 0x2, RZ ;  /* 0x000000021d037810 */ /* 0x040fe20007ffe0ff */
[----:B------:R-:W-:Y:S02]  /*0810*/  IMAD R5, R10, R5, R9 ;  /* 0x000000050a057224 */ /* 0x000fe400078e0209 */
[----:B------:R0:W-:Y:S01]  /*0820*/  STL [R1+0xeec], R28 ;  /* 0x000eec1c01007387 */ /* 0x0001e20000100800 */
[----:B------:R-:W-:Y:S01]  /*0830*/  CS2R R8, SRZ ;  /* 0x0000000000087805 */ /* 0x000fe2000001ff00 */
[----:B------:R-:W-:Y:S01]  /*0840*/  IMAD.IADD R2, R2, 0x1, R5 ;  /* 0x0000000102027824 */ /* 0x000fe200078e0205 */
[----:B------:R-:W-:Y:S01]  /*0850*/  CS2R R10, SRZ ;  /* 0x00000000000a7805 */ /* 0x000fe2000001ff00 */
[----:B------:R1:W-:Y:S01]  /*0860*/  STL [R1+0xef4], R3 ;  /* 0x000ef40301007387 */ /* 0x0003e20000100800 */
[----:B------:R-:W-:Y:S01]  /*0870*/  CS2R R4, SRZ ;  /* 0x0000000000047805 */ /* 0x000fe2000001ff00 */
[----:B------:R-:W-:Y:S01]  /*0880*/  IMAD R0, R2, 0x100, R0 ;  /* 0x0000010002007824 */ /* 0x000fe200078e0200 */
[----:B------:R-:W-:-:S02]  /*0890*/  IADD3 R2, R29, 0x1e, RZ ;  /* 0x0000001e1d027810 */ /* 0x000fc40007ffe0ff */
[C---:B0-----:R-:W-:Y:S02]  /*08a0*/  IADD3 R28, R29.reuse, 0x3, RZ ;  /* 0x000000031d1c7810 */ /* 0x041fe40007ffe0ff */
[----:B-1----:R-:W-:-:S03]  /*08b0*/  IADD3 R3, R29, 0x4, RZ ;  /* 0x000000041d037810 */ /* 0x002fc60007ffe0ff */
[----:B------:R0:W-:Y:S04]  /*08c0*/  STL [R1+0xef0], R28 ;  /* 0x000ef01c01007387 */ /* 0x0001e80000100800 */
[----:B------:R1:W-:Y:S01]  /*08d0*/  STL [R1+0xef8], R3 ;  /* 0x000ef80301007387 */ /* 0x0003e20000100800 */
        /* <DEDUP_REMOVED lines=45> */
[----:B-1----:R-:W-:-:S05]  /*0bb0*/  IADD3 R3, R29, 0x1c, RZ ;  /* 0x0000001c1d037810 */ /* 0x002fca0007ffe0ff */
[----:B------:R0:W-:Y:S04]  /*0bc0*/  STL [R1+0xf5c], R3 ;  /* 0x000f5c0301007387 */ /* 0x0001e80000100800 */
[----:B------:R-:W-:Y:S01]  /*0bd0*/  STL [R1+0xf50], R28 ;  /* 0x000f501c01007387 */ /* 0x000fe20000100800 */
[----:B0-----:R-:W-:-:S05]  /*0be0*/  IADD3 R3, R29, 0x1d, RZ ;  /* 0x0000001d1d037810 */ /* 0x001fca0007ffe0ff */
[----:B------:R0:W-:Y:S04]  /*0bf0*/  STL [R1+0xf58], R3 ;  /* 0x000f580301007387 */ /* 0x0001e80000100800 */
[----:B------:R-:W-:Y:S04]  /*0c00*/  STL [R1+0xeb4], R0 ;  /* 0x000eb40001007387 */ /* 0x000fe80000100800 */
[----:B------:R1:W-:Y:S01]  /*0c10*/  STL [R1+0xf60], R2 ;  /* 0x000f600201007387 */ /* 0x0003e20000100800 */
[----:B0-----:R-:W-:Y:S02]  /*0c20*/  IADD3 R3, R29, 0x1f, RZ ;  /* 0x0000001f1d037810 */ /* 0x001fe40007ffe0ff */
[----:B------:R-:W-:-:S03]  /*0c30*/  IADD3 R29, R0, 0x80, RZ ;  /* 0x00000080001d7810 */ /* 0x000fc60007ffe0ff */
[----:B------:R0:W-:Y:S01]  /*0c40*/  STL [R1+0xf64], R3 ;  /* 0x000f640301007387 */ /* 0x0001e20000100800 */
[C---:B-1----:R-:W-:Y:S02]  /*0c50*/  IADD3 R2, R0.reuse, 0x40, RZ ;  /* 0x0000004000027810 */ /* 0x042fe40007ffe0ff */
[----:B0-----:R-:W-:-:S05]  /*0c60*/  IADD3 R3, R0, 0xc0, RZ ;  /* 0x000000c000037810 */ /* 0x001fca0007ffe0ff */
[----:B------:R0:W-:Y:S04]  /*0c70*/  STL [R1+0xebc], R3 ;  /* 0x000ebc0301007387 */ /* 0x0001e80000100800 */
[----:B------:R1:W-:Y:S04]  /*0c80*/  STL [R1+0xeb8], R2 ;  /* 0x000eb80201007387 */ /* 0x0003e80000100800 */
[----:B------:R1:W-:Y:S01]  /*0c90*/  STL [R1+0xec0], R29 ;  /* 0x000ec01d01007387 */ /* 0x0003e20000100800 */
[----:B0-----:R-:W-:-:S05]  /*0ca0*/  IMAD.MOV.U32 R3, RZ, RZ, c[0x0][0x180] ;  /* 0x00006000ff037624 */ /* 0x001fca00078e00ff */
[----:B------:R-:W-:Y:S01]  /*0cb0*/  IADD3 R3, R3, 0x3f, RZ ;  /* 0x0000003f03037810 */ /* 0x000fe20007ffe0ff */
[----:B------:R-:W-:Y:S05]  /*0cc0*/  @!P0 BRA `(.L_x_0) ;  /* 0x0002509000008947 */ /* 0x000fea0003800000 */
[----:B------:R-:W2:Y:S04]  /*0cd0*/  LDL R19, [R1+0xf60] ;  /* 0x000f600001137983 */ /* 0x000ea80000100800 */
[----:B------:R-:W3:Y:S04]  /*0ce0*/  LDL R20, [R1+0xf58] ;  /* 0x000f580001147983 */ /* 0x000ee80000100800 */
[----:B------:R-:W4:Y:S04]  /*0cf0*/  LDL R25, [R1+0xf5c] ;  /* 0x000f5c0001197983 */ /* 0x000f280000100800 */
[----:B------:R-:W5:Y:S04]  /*0d00*/  LDL R27, [R1+0xf44] ;  /* 0x000f4400011b7983 */ /* 0x000f680000100800 */
[----:B------:R-:W5:Y:S04]  /*0d10*/  LDL R16, [R1+0xebc] ;  /* 0x000ebc0001107983 */ /* 0x000f680000100800 */
[----:B------:R-:W5:Y:S04]  /*0d20*/  LDL R17, [R1+0xf64] ;  /* 0x000f640001117983 */ /* 0x000f680000100800 */
[----:B------:R-:W5:Y:S04]  /*0d30*/  LDL R21, [R1+0xf54] ;  /* 0x000f540001157983 */ /* 0x000f680000100800 */
[----:B------:R-:W5:Y:S04]  /*0d40*/  LDL R23, [R1+0xf4c] ;  /* 0x000f4c0001177983 */ /* 0x000f680000100800 */
[----:B------:R-:W5:Y:S04]  /*0d50*/  LDL R24, [R1+0xf48] ;  /* 0x000f480001187983 */ /* 0x000f680000100800 */
[----:B------:R-:W5:Y:S01]  /*0d60*/  LDL R26, [R1+0xf40] ;  /* 0x000f4000011a7983 */ /* 0x000f620000100800 */
[----:B------:R-:W-:Y:S01]  /*0d70*/  IMAD.MOV.U32 R14, RZ, RZ, R0 ;  /* 0x000000ffff0e7224 */ /* 0x000fe200078e0000 */
[----:B------:R-:W-:Y:S01]  /*0d80*/  IABS R0, c[0x0][0x178] ;  /* 0x00005e0000007a13 */ /* 0x000fe20000000000 */
[----:B------:R-:W-:Y:S01]  /*0d90*/  IMAD.MOV.U32 R18, RZ, RZ, R29 ;  /* 0x000000ffff127224 */ /* 0x000fe200078e001d */
[----:B-1----:R-:W-:Y:S01]  /*0da0*/  IABS R29, c[0x0][0x17c] ;  /* 0x00005f00001d7a13 */ /* 0x002fe20000000000 */
[----:B------:R-:W5:Y:S02]  /*0db0*/  LDL R22, [R1+0xf3c] ;  /* 0x000f3c0001167983 */ /* 0x000f640000100800 */
[----:B------:R-:W-:-:S02]  /*0dc0*/  IMAD.MOV.U32 R10, RZ, RZ, R0 ;  /* 0x000000ffff0a7224 */ /* 0x000fc400078e0000 */
[----:B------:R-:W-:Y:S02]  /*0dd0*/  IMAD.MOV.U32 R15, RZ, RZ, R2 ;  /* 0x000000ffff0f7224 */ /* 0x000fe400078e0002 */
[----:B------:R-:W0:Y:S08]  /*0de0*/  I2F.RP R2, R10 ;  /* 0x0000000a00027306 */ /* 0x000e300000209400 */
[----:B------:R-:W1:Y:S01]  /*0df0*/  I2F.RP R0, R29 ;  /* 0x0000001d00007306 */ /* 0x000e620000209400 */
[----:B------:R-:W1:Y:S07]  /*0e00*/  S2R R13, SR_TID.X ;  /* 0x00000000000d7919 */ /* 0x000e6e0000002100 */
[----:B0-----:R-:W0:Y:S08]  /*0e10*/  MUFU.RCP R2, R2 ;  /* 0x0000000200027308 */ /* 0x001e300000001000 */
[----:B-1----:R-:W1:Y:S01]  /*0e20*/  MUFU.RCP R0, R0 ;  /* 0x0000000000007308 */ /* 0x002e620000001000 */
[----:B0-----:R-:W-:Y:S01]  /*0e30*/  IADD3 R2, R2, 0xffffffe, RZ ;  /* 0x0ffffffe02027810 */ /* 0x001fe20007ffe0ff */
[----:B------:R-:W-:-:S06]  /*0e40*/  IMAD.SHL.U32 R9, R13, 0x2, RZ ;  /* 0x000000020d097824 */ /* 0x000fcc00078e00ff */
[----:B------:R-:W0:Y:S01]  /*0e50*/  F2I.FTZ.U32.TRUNC.NTZ R5, R2 ;  /* 0x0000000200057305 */ /* 0x000e22000021f000 */
[----:B-1----:R-:W-:-:S07]  /*0e60*/  IADD3 R0, R0, 0xffffffe, RZ ;  /* 0x0ffffffe00007810 */ /* 0x002fce0007ffe0ff */
[----:B------:R1:W0:Y:S01]  /*0e70*/  F2I.FTZ.U32.TRUNC.NTZ R7, R0 ;  /* 0x0000000000077305 */ /* 0x000222000021f000 */
[----:B------:R-:W-:Y:S02]  /*0e80*/  LOP3.LUT R8, R13, 0x7, RZ, 0xc0, !PT ;  /* 0x000000070d087812 */ /* 0x000fe400078ec0ff */
[----:B------:R-:W-:Y:S02]  /*0e90*/  LOP3.LUT R4, R9, 0x10, RZ, 0xc0, !PT ;  /* 0x0000001009047812 */ /* 0x000fe400078ec0ff */
[----:B------:R-:W-:Y:S02]  /*0ea0*/  SHF.R.S32.HI R6, RZ, 0x1f, R3 ;  /* 0x0000001fff067819 */ /* 0x000fe40000011403 */
[----:B------:R-:W-:Y:S01]  /*0eb0*/  LOP3.LUT R4, R4, 0x20, R13, 0xf8, !PT ;  /* 0x0000002004047812 */ /* 0x000fe200078ef80d */
[----:B-1----:R-:W-:Y:S01]  /*0ec0*/  IMAD R0, R8, 0x210, RZ ;  /* 0x0000021008007824 */ /* 0x002fe200078e02ff */
[----:B------:R-:W-:Y:S01]  /*0ed0*/  LEA.HI R8, R6, R3, RZ, 0x6 ;  /* 0x0000000306087211 */ /* 0x000fe200078f30ff */
[----:B0-----:R-:W-:-:S03]  /*0ee0*/  IMAD.MOV R2, RZ, RZ, -R5 ;  /* 0x000000ffff027224 */ /* 0x001fc600078e0a05 */
[----:B------:R-:W-:Y:S01]  /*0ef0*/  LOP3.LUT R0, R0, R4, RZ, 0x3c, !PT ;  /* 0x0000000400007212 */ /* 0x000fe200078e3cff */
[----:B------:R-:W-:Y:S01]  /*0f00*/  IMAD.MOV R3, RZ, RZ, -R7 ;  /* 0x000000ffff037224 */ /* 0x000fe200078e0a07 */
[----:B------:R0:W-:Y:S01]  /*0f10*/  STL [R1+0x68], R8 ;  /* 0x0000680801007387 */ /* 0x0001e20000100800 */
[----:B------:R-:W-:Y:S02]  /*0f20*/  IMAD R2, R2, R10, RZ ;  /* 0x0000000a02027224 */ /* 0x000fe400078e02ff */
[----:B------:R-:W-:Y:S01]  /*0f30*/  IMAD.MOV.U32 R4, RZ, RZ, RZ ;  /* 0x000000ffff047224 */ /* 0x000fe200078e00ff */
[----:B------:R1:W-:Y:S01]  /*0f40*/  STL [R1+0x30], R0 ;  /* 0x0000300001007387 */ /* 0x0003e20000100800 */
[----:B------:R-:W-:Y:S02]  /*0f50*/  IMAD.MOV.U32 R6, RZ, RZ, RZ ;  /* 0x000000ffff067224 */ /* 0x000fe400078e00ff */
[----:B------:R-:W-:Y:S01]  /*0f60*/  IMAD.HI.U32 R4, R5, R2, R4 ;  /* 0x0000000205047227 */ /* 0x000fe200078e0004 */
[----:B------:R-:W-:-:S02]  /*0f70*/  IABS R5, R18 ;  /* 0x0000001200057213 */ /* 0x000fc40000000000 */
[----:B0-----:R-:W-:Y:S01]  /*0f80*/  IABS R8, R14 ;  /* 0x0000000e00087213 */ /* 0x001fe20000000000 */
[----:B-1----:R-:W-:Y:S01]  /*0f90*/  IMAD.MOV.U32 R0, RZ, RZ, R3 ;  /* 0x000000ffff007224 */ /* 0x002fe200078e0003 */
[----:B------:R-:W-:-:S03]  /*0fa0*/  IABS R3, R15 ;  /* 0x0000000f00037213 */ /* 0x000fc60000000000 */
[----:B------:R-:W-:Y:S02]  /*0fb0*/  IMAD R0, R0, R29, RZ ;  /* 0x0000001d00007224 */ /* 0x000fe400078e02ff */
[----:B------:R-:W-:-:S04]  /*0fc0*/  IMAD.HI.U32 R9, R4, R8, RZ ;  /* 0x0000000804097227 */ /* 0x000fc800078e00ff */
[----:B------:R-:W-:-:S04]  /*0fd0*/  IMAD.MOV R9, RZ, RZ, -R9 ;  /* 0x000000ffff097224 */ /* 0x000fc800078e0a09 */
[----:B------:R-:W-:-:S05]  /*0fe0*/  IMAD R8, R10, R9, R8 ;  /* 0x000000090a087224 */ /* 0x000fca00078e0208 */
[----:B------:R0:W-:Y:S01]  /*0ff0*/  STL [R1+0x1c], R8 ;  /* 0x00001c0801007387 */ /* 0x0001e20000100800 */
[----:B------:R-:W-:Y:S01]  /*1000*/  IABS R28, R28 ;  /* 0x0000001c001c7213 */ /* 0x000fe20000000000 */
[----:B--2---:R-:W-:Y:S02]  /*1010*/  IMAD.MOV.U32 R18, RZ, RZ, R19 ;  /* 0x000000ffff127224 */ /* 0x004fe400078e0013 */
[----:B---3--:R-:W-:Y:S02]  /*1020*/  IMAD.MOV.U32 R19, RZ, RZ, R20 ;  /* 0x000000ffff137224 */ /* 0x008fe400078e0014 */
[----:B----4-:R-:W-:Y:S02]  /*1030*/  IMAD.MOV.U32 R20, RZ, RZ, R25 ;  /* 0x000000ffff147224 */ /* 0x010fe400078e0019 */
[----:B-----5:R-:W-:Y:S02]  /*1040*/  IMAD.MOV.U32 R25, RZ, RZ, R27 ;  /* 0x000000ffff197224 */ /* 0x020fe400078e001b */
[----:B------:R-:W-:-:S04]  /*1050*/  IMAD.HI.U32 R27, R7, R0, R6 ;  /* 0x00000000071b7227 */ /* 0x000fc800078e0006 */
[----:B------:R-:W-:Y:S01]  /*1060*/  IMAD.HI.U32 R7, R4, R3, RZ ;  /* 0x0000000304077227 */ /* 0x000fe200078e00ff */
[----:B------:R-:W-:-:S03]  /*1070*/  IABS R2, R16 ;  /* 0x0000001000027213 */ /* 0x000fc60000000000 */
[----:B------:R-:W-:-:S04]  /*1080*/  IMAD.HI.U32 R6, R4, R5, RZ ;  /* 0x0000000504067227 */ /* 0x000fc800078e00ff */
[----:B------:R-:W-:Y:S02]  /*1090*/  IMAD.MOV R7, RZ, RZ, -R7 ;  /* 0x000000ffff077224 */ /* 0x000fe400078e0a07 */
[----:B------:R-:W-:Y:S01]  /*10a0*/  IMAD.MOV R6, RZ, RZ, -R6 ;  /* 0x000000ffff067224 */ /* 0x000fe200078e0a06 */
[----:B------:R-:W-:Y:S01]  /*10b0*/  IABS R0, R17 ;  /* 0x0000001100007213 */ /* 0x000fe20000000000 */
[----:B------:R-:W-:Y:S02]  /*10c0*/  IMAD R3, R10, R7, R3 ;  /* 0x000000070a037224 */ /* 0x000fe400078e0203 */
[----:B------:R-:W-:Y:S01]  /*10d0*/  IMAD.HI.U32 R4, R4, R2, RZ ;  /* 0x0000000204047227 */ /* 0x000fe200078e00ff */
[----:B------:R-:W-:-:S03]  /*10e0*/  IABS R7, R18 ;  /* 0x0000001200077213 */ /* 0x000fc60000000000 */
[C---:B------:R-:W-:Y:S01]  /*10f0*/  IMAD R6, R10.reuse, R6, R5 ;  /* 0x000000060a067224 */ /* 0x040fe200078e0205 */
[----:B------:R-:W-:Y:S01]  /*1100*/  IABS R5, R19 ;  /* 0x0000001300057213 */ /* 0x000fe20000000000 */
[----:B------:R1:W-:Y:S01]  /*1110*/  STL [R1+0x18], R3 ;  /* 0x0000180301007387 */ /* 0x0003e20000100800 */
[----:B------:R-:W-:Y:S02]  /*1120*/  IMAD.MOV R4, RZ, RZ, -R4 ;  /* 0x000000ffff047224 */ /* 0x000fe400078e0a04 */
[C---:B0-----:R-:W-:Y:S01]  /*1130*/  IMAD.HI.U32 R8, R27.reuse, R7, RZ ;  /* 0x000000071b087227 */ /* 0x041fe200078e00ff */
[----:B------:R0:W-:Y:S03]  /*1140*/  STL [R1+0x14], R6 ;  /* 0x0000140601007387 */ /* 0x0001e60000100800 */
[----:B------:R-:W-:Y:S02]  /*1150*/  IMAD R4, R10, R4, R2 ;  /* 0x000000040a047224 */ /* 0x000fe400078e0202 */
[----:B-1----:R-:W-:Y:S01]  /*1160*/  IMAD.HI.U32 R3, R27, R0, RZ ;  /* 0x000000001b037227 */ /* 0x002fe200078e00ff */
[----:B------:R-:W-:-:S03]  /*1170*/  IABS R2, R20 ;  /* 0x0000001400027213 */ /* 0x000fc60000000000 */
[----:B0-----:R-:W-:-:S04]  /*1180*/  IMAD.HI.U32 R6, R27, R5, RZ ;  /* 0x000000051b067227 */ /* 0x001fc800078e00ff */
[----:B------:R-:W-:Y:S02]  /*1190*/  IMAD.MOV R3, RZ, RZ, -R3 ;  /* 0x000000ffff037224 */ /* 0x000fe400078e0a03 */
[----:B------:R-:W-:Y:S02]  /*11a0*/  IMAD.MOV R8, RZ, RZ, -R8 ;  /* 0x000000ffff087224 */ /* 0x000fe400078e0a08 */
[----:B------:R-:W-:Y:S02]  /*11b0*/  IMAD.MOV R6, RZ, RZ, -R6 ;  /* 0x000000ffff067224 */ /* 0x000fe400078e0a06 */
[----:B------:R-:W-:Y:S02]  /*11c0*/  IMAD R0, R29, R3, R0 ;  /* 0x000000031d007224 */ /* 0x000fe400078e0200 */
[----:B------:R-:W-:Y:S01]  /*11d0*/  IMAD.HI.U32 R3, R27, R2, RZ ;  /* 0x000000021b037227 */ /* 0x000fe200078e00ff */
[----:B------:R0:W-:Y:S03]  /*11e0*/  STL [R1+0x10], R4 ;  /* 0x0000100401007387 */ /* 0x0001e60000100800 */
[----:B------:R-:W-:-:S02]  /*11f0*/  IMAD R7, R29, R8, R7 ;  /* 0x000000081d077224 */ /* 0x000fc400078e0207 */
[----:B------:R-:W-:Y:S01]  /*1200*/  IMAD R6, R29, R6, R5 ;  /* 0x000000061d067224 */ /* 0x000fe200078e0205 */
[----:B------:R1:W-:Y:S01]  /*1210*/  STL [R1+0xc], R0 ;  /* 0x00000c0001007387 */ /* 0x0003e20000100800 */
[----:B------:R-:W-:-:S03]  /*1220*/  IMAD.MOV R3, RZ, RZ, -R3 ;  /* 0x000000ffff037224 */ /* 0x000fc600078e0a03 */
[----:B------:R-:W-:Y:S01]  /*1230*/  STL [R1+0x8], R7 ;  /* 0x0000080701007387 */ /* 0x000fe20000100800 */
[----:B0-----:R-:W-:-:S03]  /*1240*/  IMAD.HI.U32 R4, R27, R28, RZ ;  /* 0x0000001c1b047227 */ /* 0x001fc600078e00ff */
[----:B------:R0:W-:Y:S01]  /*1250*/  STL [R1+0x4], R6 ;  /* 0x0000040601007387 */ /* 0x0001e20000100800 */
[----:B-1----:R-:W-:Y:S01]  /*1260*/  IABS R0, R21 ;  /* 0x0000001500007213 */ /* 0x002fe20000000000 */
[----:B------:R-:W-:Y:S02]  /*1270*/  IMAD.MOV R4, RZ, RZ, -R4 ;  /* 0x000000ffff047224 */ /* 0x000fe400078e0a04 */
[----:B0-----:R-:W-:Y:S01]  /*1280*/  IMAD R6, R29, R3, R2 ;  /* 0x000000031d067224 */ /* 0x001fe200078e0202 */
[----:B------:R-:W-:Y:S01]  /*1290*/  IABS R2, R23 ;  /* 0x0000001700027213 */ /* 0x000fe20000000000 */
[----:B------:R-:W-:Y:S01]  /*12a0*/  IMAD.HI.U32 R5, R27, R0, RZ ;  /* 0x000000001b057227 */ /* 0x000fe200078e00ff */
[----:B------:R-:W-:Y:S02]  /*12b0*/  IABS R3, R24 ;  /* 0x0000001800037213 */ /* 0x000fe40000000000 */
[----:B------:R0:W-:Y:S01]  /*12c0*/  STL [R1], R6 ;  /* 0x0000000601007387 */ /* 0x0001e20000100800 */
[----:B------:R-:W-:-:S03]  /*12d0*/  IMAD R28, R29, R4, R28 ;  /* 0x000000041d1c7224 */ /* 0x000fc600078e021c */
[----:B------:R-:W2:Y:S01]  /*12e0*/  LDL R23, [R1+0xf38] ;  /* 0x000f380001177983 */ /* 0x000ea20000100800 */
[----:B------:R-:W-:-:S03]  /*12f0*/  IMAD.MOV R5, RZ, RZ, -R5 ;  /* 0x000000ffff057224 */ /* 0x000fc600078e0a05 */
[----:B------:R-:W3:Y:S01]  /*1300*/  LDL R24, [R1+0xf34] ;  /* 0x000f340001187983 */ /* 0x000ee20000100800 */
[----:B------:R-:W-:Y:S01]  /*1310*/  IABS R4, R25 ;  /* 0x0000001900047213 */ /* 0x000fe20000000000 */
[----:B------:R-:W-:Y:S02]  /*1320*/  IMAD R0, R29, R5, R0 ;  /* 0x000000051d007224 */ /* 0x000fe400078e0200 */
[----:B------:R-:W-:Y:S04]  /*1330*/  STL [R1+0xfec], R28 ;  /* 0x000fec1c01007387 */ /* 0x000fe80000100800 */
[----:B------:R-:W4:Y:S01]  /*1340*/  LDL R25, [R1+0xf30] ;  /* 0x000f300001197983 */ /* 0x000f220000100800 */
[----:B------:R-:W-:-:S03]  /*1350*/  IABS R5, R26 ;  /* 0x0000001a00057213 */ /* 0x000fc60000000000 */
[----:B------:R-:W-:Y:S04]  /*1360*/  STL [R1+0xfe0], R0 ;  /* 0x000fe00001007387 */ /* 0x000fe80000100800 */
[----:B------:R-:W5:Y:S01]  /*1370*/  LDL R26, [R1+0xf2c] ;  /* 0x000f2c00011a7983 */ /* 0x000f620000100800 */
[----:B------:R-:W-:-:S04]  /*1380*/  IMAD.HI.U32 R10, R27, R2, RZ ;  /* 0x000000021b0a7227 */ /* 0x000fc800078e00ff */
[----:B------:R-:W-:-:S04]  /*1390*/  IMAD.HI.U32 R8, R27, R3, RZ ;  /* 0x000000031b087227 */ /* 0x000fc800078e00ff */
[----:B------:R-:W-:-:S04]  /*13a0*/  IMAD.HI.U32 R7, R27, R4, RZ ;  /* 0x000000041b077227 */ /* 0x000fc800078e00ff */
[----:B------:R-:W-:Y:S02]  /*13b0*/  IMAD.MOV R10, RZ, RZ, -R10 ;  /* 0x000000ffff0a7224 */ /* 0x000fe400078e0a0a */
[----:B------:R-:W-:Y:S02]  /*13c0*/  IMAD.MOV R8, RZ, RZ, -R8 ;  /* 0x000000ffff087224 */ /* 0x000fe400078e0a08 */
[----:B------:R-:W-:Y:S02]  /*13d0*/  IMAD.MOV R7, RZ, RZ, -R7 ;  /* 0x000000ffff077224 */ /* 0x000fe400078e0a07 */
[C---:B------:R-:W-:Y:S01]  /*13e0*/  IMAD R2, R29.reuse, R10, R2 ;  /* 0x0000000a1d027224 */ /* 0x040fe200078e0202 */
[----:B0-----:R-:W-:Y:S01]  /*13f0*/  IABS R6, R22 ;  /* 0x0000001600067213 */ /* 0x001fe20000000000 */
[----:B------:R-:W-:Y:S01]  /*1400*/  IMAD R3, R29, R8, R3 ;  /* 0x000000081d037224 */ /* 0x000fe200078e0203 */
[----:B------:R-:W5:Y:S01]  /*1410*/  LDL R22, [R1+0xf28] ;  /* 0x000f280001167983 */ /* 0x000f620000100800 */
[----:B------:R-:W-:-:S04]  /*1420*/  IMAD.HI.U32 R9, R27, R5, RZ ;  /* 0x000000051b097227 */ /* 0x000fc800078e00ff */
[----:B------:R-:W-:Y:S01]  /*1430*/  IMAD R4, R29, R7, R4 ;  /* 0x000000071d047224 */ /* 0x000fe200078e0204 */
[----:B------:R-:W-:Y:S01]  /*1440*/  STL [R1+0xfe4], R2 ;  /* 0x000fe40201007387 */ /* 0x000fe20000100800 */
[----:B------:R-:W-:Y:S02]  /*1450*/  IMAD.MOV R9, RZ, RZ, -R9 ;  /* 0x000000ffff097224 */ /* 0x000fe400078e0a09 */
[----:B------:R-:W-:Y:S01]  /*1460*/  IMAD.HI.U32 R10, R27, R6, RZ ;  /* 0x000000061b0a7227 */ /* 0x000fe200078e00ff */
[----:B------:R0:W-:Y:S04]  /*1470*/  STL [R1+0xfdc], R3 ;  /* 0x000fdc0301007387 */ /* 0x0001e80000100800 */
[----:B------:R1:W-:Y:S01]  /*1480*/  STL [R1+0xfd8], R4 ;  /* 0x000fd80401007387 */ /* 0x0003e20000100800 */
[----:B------:R-:W-:-:S02]  /*1490*/  IMAD R5, R29, R9, R5 ;  /* 0x000000091d057224 */ /* 0x000fc400078e0205 */
[----:B------:R-:W-:-:S04]  /*14a0*/  IMAD.MOV R10, RZ, RZ, -R10 ;  /* 0x000000ffff0a7224 */ /* 0x000fc800078e0a0a */
[----:B------:R-:W-:Y:S01]  /*14b0*/  IMAD R6, R29, R10, R6 ;  /* 0x0000000a1d067224 */ /* 0x000fe200078e0206 */
[----:B--2---:R-:W-:Y:S02]  /*14c0*/  IABS R7, R23 ;  /* 0x0000001700077213 */ /* 0x004fe40000000000 */
[----:B------:R-:W2:Y:S01]  /*14d0*/  LDL R23, [R1+0xf24] ;  /* 0x000f240001177983 */ /* 0x000ea20000100800 */
[----:B---3--:R-:W-:-:S03]  /*14e0*/  IABS R8, R24 ;  /* 0x0000001800087213 */ /* 0x008fc60000000000 */
[----:B------:R-:W3:Y:S04]  /*14f0*/  LDL R24, [R1+0xf20] ;  /* 0x000f200001187983 */ /* 0x000ee80000100800 */
[----:B------:R-:W-:Y:S01]  /*1500*/  STL [R1+0xfd4], R5 ;  /* 0x000fd40501007387 */ /* 0x000fe20000100800 */
[----:B----4-:R-:W-:-:S03]  /*1510*/  IABS R9, R25 ;  /* 0x0000001900097213 */ /* 0x010fc60000000000 */
[----:B------:R-:W4:Y:S04]  /*1520*/  LDL R25, [R1+0xf1c] ;  /* 0x000f1c0001197983 */ /* 0x000f280000100800 */
[----:B------:R-:W-:Y:S01]  /*1530*/  STL [R1+0xfe8], R6 ;  /* 0x000fe80601007387 */ /* 0x000fe20000100800 */
[----:B-----5:R-:W-:-:S03]  /*1540*/  IABS R10, R26 ;  /* 0x0000001a000a7213 */ /* 0x020fc60000000000 */
[----:B------:R-:W5:Y:S01]  /*1550*/  LDL R26, [R1+0xf18] ;  /* 0x000f1800011a7983 */ /* 0x000f620000100800 */
[----:B------:R-:W-:-:S03]  /*1560*/  IMAD.HI.U32 R15, R27, R7, RZ ;  /* 0x000000071b0f7227 */ /* 0x000fc600078e00ff */
[----:B------:R-:W5:Y:S01]  /*1570*/  LDL R21, [R1+0xf14] ;  /* 0x000f140001157983 */ /* 0x000f620000100800 */
[----:B------:R-:W-:-:S04]  /*1580*/  IMAD.HI.U32 R13, R27, R8, RZ ;  /* 0x000000081b0d7227 */ /* 0x000fc800078e00ff */
[----:B------:R-:W-:-:S04]  /*1590*/  IMAD.HI.U32 R12, R27, R9, RZ ;  /* 0x000000091b0c7227 */ /* 0x000fc800078e00ff */
[----:B------:R-:W-:Y:S02]  /*15a0*/  IMAD.MOV R15, RZ, RZ, -R15 ;  /* 0x000000ffff0f7224 */ /* 0x000fe400078e0a0f */
[----:B------:R-:W-:Y:S02]  /*15b0*/  IMAD.MOV R13, RZ, RZ, -R13 ;  /* 0x000000ffff0d7224 */ /* 0x000fe400078e0a0d */
[----:B------:R-:W-:Y:S02]  /*15c0*/  IMAD.MOV R12, RZ, RZ, -R12 ;  /* 0x000000ffff0c7224 */ /* 0x000fe400078e0a0c */
[C---:B------:R-:W-:Y:S02]  /*15d0*/  IMAD R7, R29.reuse, R15, R7 ;  /* 0x0000000f1d077224 */ /* 0x040fe400078e0207 */
[C---:B------:R-:W-:Y:S02]  /*15e0*/  IMAD R8, R29.reuse, R13, R8 ;  /* 0x0000000d1d087224 */ /* 0x040fe400078e0208 */
[----:B------:R-:W-:Y:S01]  /*15f0*/  IMAD R9, R29, R12, R9 ;  /* 0x0000000c1d097224 */ /* 0x000fe200078e0209 */
[----:B------:R-:W-:Y:S01]  /*1600*/  STL [R1+0xff0], R7 ;  /* 0x000ff00701007387 */ /* 0x000fe20000100800 */
[----:B------:R-:W-:Y:S01]  /*1610*/  IABS R11, R22 ;  /* 0x00000016000b7213 */ /* 0x000fe20000000000 */
[----:B------:R-:W-:-:S02]  /*1620*/  IMAD.HI.U32 R14, R27, R10, RZ ;  /* 0x0000000a1b0e7227 */ /* 0x000fc400078e00ff */
[----:B------:R0:W-:Y:S04]  /*1630*/  STL [R1+0xff4], R8 ;  /* 0x000ff40801007387 */ /* 0x0001e80000100800 */
[----:B------:R-:W-:Y:S01]  /*1640*/  STL [R1+0xff8], R9 ;  /* 0x000ff80901007387 */ /* 0x000fe20000100800 */
[----:B------:R-:W-:-:S03]  /*1650*/  IMAD.MOV R14, RZ, RZ, -R14 ;  /* 0x000000ffff0e7224 */ /* 0x000fc600078e0a0e */
[----:B------:R-:W5:Y:S01]  /*1660*/  LDL R22, [R1+0xf10] ;  /* 0x000f100001167983 */ /* 0x000f620000100800 */
[----:B------:R-:W-:-:S03]  /*1670*/  IMAD R10, R29, R14, R10 ;  /* 0x0000000e1d0a7224 */ /* 0x000fc600078e020a */
[----:B0-----:R-:W5:Y:S04]  /*1680*/  LDL R3, [R1+0xef8] ;  /* 0x000ef80001037983 */ /* 0x001f680000100800 */
[----:B-1----:R-:W5:Y:S01]  /*1690*/  LDL R4, [R1+0xefc] ;  /* 0x000efc0001047983 */ /* 0x002f620000100800 */
[----:B--2---:R-:W-:-:S03]  /*16a0*/  IABS R12, R23 ;  /* 0x00000017000c7213 */ /* 0x004fc60000000000 */
[----:B------:R-:W2:Y:S01]  /*16b0*/  LDL R23, [R1+0xf0c] ;  /* 0x000f0c0001177983 */ /* 0x000ea20000100800 */
[----:B---3--:R-:W-:-:S03]  /*16c0*/  IABS R13, R24 ;  /* 0x00000018000d7213 */ /* 0x008fc60000000000 */
[----:B------:R-:W3:Y:S01]  /*16d0*/  LDL R24, [R1+0xf08] ;  /* 0x000f080001187983 */ /* 0x000ee20000100800 */
[----:B----4-:R-:W-:-:S03]  /*16e0*/  IABS R14, R25 ;  /* 0x00000019000e7213 */ /* 0x010fc60000000000 */
[----:B------:R-:W4:Y:S02]  /*16f0*/  LDL R25, [R1+0xf04] ;  /* 0x000f040001197983 */ /* 0x000f240000100800 */
[----:B------:R-:W-:Y:S01]  /*1700*/  IMAD.HI.U32 R19, R27, R14, RZ ;  /* 0x0000000e1b137227 */ /* 0x000fe200078e00ff */
[----:B-----5:R-:W-:Y:S02]  /*1710*/  IABS R17, R26 ;  /* 0x0000001a00117213 */ /* 0x020fe40000000000 */
[----:B------:R-:W5:Y:S01]  /*1720*/  LDL R26, [R1+0xf00] ;  /* 0x000f0000011a7983 */ /* 0x000f620000100800 */
[----:B------:R-:W-:-:S04]  /*1730*/  IMAD.MOV R19, RZ, RZ, -R19 ;  /* 0x000000ffff137224 */ /* 0x000fc800078e0a13 */
[----:B------:R-:W-:-:S05]  /*1740*/  IMAD R14, R29, R19, R14 ;  /* 0x000000131d0e7224 */ /* 0x000fca00078e020e */
[----:B------:R0:W-:Y:S04]  /*1750*/  STL [R1+0xfd0], R14 ;  /* 0x000fd00e01007387 */ /* 0x0001e80000100800 */
[----:B------:R-:W5:Y:S04]  /*1760*/  LDL R0, [R1+0xef0] ;  /* 0x000ef00001007983 */ /* 0x000f680000100800 */
[----:B------:R-:W5:Y:S01]  /*1770*/  LDL R28, [R1+0xef4] ;  /* 0x000ef400011c7983 */ /* 0x000f620000100800 */
[----:B------:R-:W-:Y:S01]  /*1780*/  IMAD.HI.U32 R15, R27, R11, RZ ;  /* 0x0000000b1b0f7227 */ /* 0x000fe200078e00ff */
[----:B------:R-:W-:-:S02]  /*1790*/  IABS R16, R21 ;  /* 0x0000001500107213 */ /* 0x000fc40000000000 */
[----:B------:R-:W5:Y:S01]  /*17a0*/  LDL R2, [R1+0xeb0] ;  /* 0x000eb00001027983 */ /* 0x000f620000100800 */
[----:B------:R-:W-:Y:S02]  /*17b0*/  IMAD.MOV R15, RZ, RZ, -R15 ;  /* 0x000000ffff0f7224 */ /* 0x000fe400078e0a0f */
[----:B------:R-:W-:Y:S01]  /*17c0*/  IMAD.HI.U32 R18, R27, R12, RZ ;  /* 0x0000000c1b127227 */ /* 0x000fe200078e00ff */
[----:B------:R-:W5:Y:S03]  /*17d0*/  LDL R8, [R1+0x18] ;  /* 0x0000180001087983 */ /* 0x000f660000100800 */
[----:B------:R-:W-:Y:S01]  /*17e0*/  IMAD R11, R29, R15, R11 ;  /* 0x0000000f1d0b7224 */ /* 0x000fe200078e020b */
[----:B0-----:R-:W5:Y:S01]  /*17f0*/  LDL R14, [R1+0xeec] ;  /* 0x000eec00010e7983 */ /* 0x001f620000100800 */
[----:B------:R-:W-:-:S04]  /*1800*/  IMAD.HI.U32 R15, R27, R13, RZ ;  /* 0x0000000d1b0f7227 */ /* 0x000fc800078e00ff */
[----:B------:R-:W-:Y:S01]  /*1810*/  IMAD.HI.U32 R20, R27, R17, RZ ;  /* 0x000000111b147227 */ /* 0x000fe200078e00ff */
[----:B------:R-:W-:Y:S01]  /*1820*/  IABS R19, R22 ;  /* 0x0000001600137213 */ /* 0x000fe20000000000 */
[----:B------:R-:W5:Y:S02]  /*1830*/  LDL R6, [R1+0x10] ;  /* 0x0000100001067983 */ /* 0x000f640000100800 */
[----:B------:R-:W-:Y:S02]  /*1840*/  IMAD.MOV R15, RZ, RZ, -R15 ;  /* 0x000000ffff0f7224 */ /* 0x000fe400078e0a0f */
[----:B------:R-:W-:Y:S02]  /*1850*/  IMAD.MOV R18, RZ, RZ, -R18 ;  /* 0x000000ffff127224 */ /* 0x000fe400078e0a12 */
[C---:B------:R-:W-:Y:S02]  /*1860*/  IMAD R13, R29.reuse, R15, R13 ;  /* 0x0000000f1d0d7224 */ /* 0x040fe400078e020d */
[----:B------:R-:W-:-:S02]  /*1870*/  IMAD R12, R29, R18, R12 ;  /* 0x000000121d0c7224 */ /* 0x000fc400078e020c */
[----:B------:R-:W-:-:S04]  /*1880*/  IMAD.HI.U32 R15, R27, R16, RZ ;  /* 0x000000101b0f7227 */ /* 0x000fc800078e00ff */
[----:B------:R-:W-:Y:S02]  /*1890*/  IMAD.MOV R18, RZ, RZ, -R20 ;  /* 0x000000ffff127224 */ /* 0x000fe400078e0a14 */
[----:B------:R-:W-:Y:S02]  /*18a0*/  IMAD.MOV R22, RZ, RZ, -R15 ;  /* 0x000000ffff167224 */ /* 0x000fe400078e0a0f */
[C---:B------:R-:W-:Y:S02]  /*18b0*/  IMAD R15, R29.reuse, R18, R17 ;  /* 0x000000121d0f7224 */ /* 0x040fe400078e0211 */
[----:B------:R-:W-:Y:S02]  /*18c0*/  IMAD.MOV.U32 R17, RZ, RZ, R19 ;  /* 0x000000ffff117224 */ /* 0x000fe400078e0013 */
[----:B------:R-:W-:Y:S02]  /*18d0*/  IMAD R16, R29, R22, R16 ;  /* 0x000000161d107224 */ /* 0x000fe400078e0210 */
[----:B------:R-:W-:-:S04]  /*18e0*/  IMAD.HI.U32 R22, R27, R17, RZ ;  /* 0x000000111b167227 */ /* 0x000fc800078e00ff */
[----:B------:R-:W-:-:S04]  /*18f0*/  IMAD.MOV R22, RZ, RZ, -R22 ;  /* 0x000000ffff167224 */ /* 0x000fc800078e0a16 */
[----:B------:R-:W-:Y:S01]  /*1900*/  IMAD R17, R29, R22, R17 ;  /* 0x000000161d117224 */ /* 0x000fe200078e0211 */
[----:B------:R-:W-:Y:S02]  /*1910*/  IABS R22, R4 ;  /* 0x0000000400167213 */ /* 0x000fe40000000000 */
[----:B--2---:R-:W-:Y:S02]  /*1920*/  IABS R20, R23 ;  /* 0x0000001700147213 */ /* 0x004fe40000000000 */
[----:B---3--:R-:W-:-:S03]  /*1930*/  IABS R21, R24 ;  /* 0x0000001800157213 */ /* 0x008fc60000000000 */
[----:B------:R-:W-:Y:S02]  /*1940*/  IMAD.MOV.U32 R18, RZ, RZ, R20 ;  /* 0x000000ffff127224 */ /* 0x000fe400078e0014 */
[----:B------:R-:W-:Y:S02]  /*1950*/  IMAD.MOV.U32 R19, RZ, RZ, R21 ;  /* 0x000000ffff137224 */ /* 0x000fe400078e0015 */
[----:B------:R-:W-:Y:S01]  /*1960*/  IMAD.HI.U32 R23, R27, R18, RZ ;  /* 0x000000121b177227 */ /* 0x000fe200078e00ff */
[----:B----4-:R-:W-:-:S03]  /*1970*/  IABS R20, R25 ;  /* 0x0000001900147213 */ /* 0x010fc60000000000 */
[----:B------:R-:W-:-:S04]  /*1980*/  IMAD.HI.U32 R24, R27, R19, RZ ;  /* 0x000000131b187227 */ /* 0x000fc800078e00ff */
[----:B------:R-:W-:Y:S01]  /*1990*/  IMAD.MOV R23, RZ, RZ, -R23 ;  /* 0x000000ffff177224 */ /* 0x000fe200078e0a17 */
[----:B-----5:R-:W-:Y:S01]  /*19a0*/  IABS R21, R26 ;  /* 0x0000001a00157213 */ /* 0x020fe20000000000 */
[----:B------:R-:W-:Y:S02]  /*19b0*/  IMAD.MOV R25, RZ, RZ, -R24 ;  /* 0x000000ffff197224 */ /* 0x000fe400078e0a18 */
[----:B------:R-:W-:-:S04]  /*19c0*/  IMAD.HI.U32 R26, R27, R20, RZ ;  /* 0x000000141b1a7227 */ /* 0x000fc800078e00ff */
[C---:B------:R-:W-:Y:S02]  /*19d0*/  IMAD R18, R29.reuse, R23, R18 ;  /* 0x000000171d127224 */ /* 0x040fe400078e0212 */
[----:B------:R-:W-:Y:S01]  /*19e0*/  IMAD R19, R29, R25, R19 ;  /* 0x000000191d137224 */ /* 0x000fe200078e0213 */
[----:B------:R-:W-:Y:S01]  /*19f0*/  IABS R25, R3 ;  /* 0x0000000300197213 */ /* 0x000fe20000000000 */
[----:B------:R-:W-:Y:S01]  /*1a00*/  IMAD.MOV R23, RZ, RZ, -R26 ;  /* 0x000000ffff177224 */ /* 0x000fe200078e0a1a */
[----:B------:R-:W2:Y:S01]  /*1a10*/  LDL.LU R3, [R1+0xc] ;  /* 0x00000c0001037983 */ /* 0x000ea20000300800 */
[----:B------:R-:W-:-:S03]  /*1a20*/  IMAD.HI.U32 R24, R27, R21, RZ ;  /* 0x000000151b187227 */ /* 0x000fc600078e00ff */
[----:B------:R-:W3:Y:S01]  /*1a30*/  LDL.LU R4, [R1+0x8] ;  /* 0x0000080001047983 */ /* 0x000ee20000300800 */
[----:B------:R-:W-:Y:S02]  /*1a40*/  IMAD R20, R29, R23, R20 ;  /* 0x000000171d147224 */ /* 0x000fe400078e0214 */
[----:B------:R-:W-:Y:S01]  /*1a50*/  IMAD.MOV.U32 R23, RZ, RZ, R25 ;  /* 0x000000ffff177224 */ /* 0x000fe200078e0019 */
[----:B------:R-:W-:Y:S01]  /*1a60*/  IABS R25, R0 ;  /* 0x0000000000197213 */ /* 0x000fe20000000000 */
[----:B------:R-:W-:Y:S01]  /*1a70*/  IMAD.MOV R26, RZ, RZ, -R24 ;  /* 0x000000ffff1a7224 */ /* 0x000fe200078e0a18 */
[----:B------:R-:W4:Y:S01]  /*1a80*/  LDL.LU R5, [R1+0x4] ;  /* 0x0000040001057983 */ /* 0x000f220000300800 */
[----:B------:R-:W-:-:S04]  /*1a90*/  IMAD.HI.U32 R0, R27, R22, RZ ;  /* 0x000000161b007227 */ /* 0x000fc800078e00ff */
[----:B------:R-:W-:-:S04]  /*1aa0*/  IMAD.HI.U32 R7, R27, R23, RZ ;  /* 0x000000171b077227 */ /* 0x000fc800078e00ff */
[C---:B------:R-:W-:Y:S01]  /*1ab0*/  IMAD R21, R29.reuse, R26, R21 ;  /* 0x0000001a1d157224 */ /* 0x040fe200078e0215 */
[----:B------:R-:W-:Y:S01]  /*1ac0*/  IABS R26, R28 ;  /* 0x0000001c001a7213 */ /* 0x000fe20000000000 */
[----:B------:R-:W-:Y:S02]  /*1ad0*/  IMAD.MOV R9, RZ, RZ, -R0 ;  /* 0x000000ffff097224 */ /* 0x000fe400078e0a00 */
[----:B------:R-:W-:Y:S02]  /*1ae0*/  IMAD.MOV R28, RZ, RZ, -R7 ;  /* 0x000000ffff1c7224 */ /* 0x000fe400078e0a07 */
[C---:B------:R-:W-:Y:S02]  /*1af0*/  IMAD R22, R29.reuse, R9, R22 ;  /* 0x000000091d167224 */ /* 0x040fe400078e0216 */
[----:B------:R-:W-:Y:S02]  /*1b00*/  IMAD R23, R29, R28, R23 ;  /* 0x0000001c1d177224 */ /* 0x000fe400078e0217 */
[----:B------:R-:W5:Y:S01]  /*1b10*/  LDL R29, [R1+0x1c] ;  /* 0x00001c00011d7983 */ /* 0x000f620000100800 */
[----:B------:R-:W-:-:S03]  /*1b20*/  IABS R24, R2 ;  /* 0x0000000200187213 */ /* 0x000fc60000000000 */
[----:B------:R-:W2:Y:S02]  /*1b30*/  LDL R2, [R1] ;  /* 0x0000000001027983 */ /* 0x000ea40000100800 */
[----:B------:R-:W-:-:S04]  /*1b40*/  IMAD.HI.U32 R0, R27, R24, RZ ;  /* 0x000000181b007227 */ /* 0x000fc800078e00ff */
[----:B------:R-:W-:Y:S01]  /*1b50*/  IMAD.MOV R9, RZ, RZ, -R0 ;  /* 0x000000ffff097224 */ /* 0x000fe200078e0a00 */
[----:B------:R-:W-:-:S04]  /*1b60*/  IABS R0, c[0x0][0x178] ;  /* 0x00005e0000007a13 */ /* 0x000fc80000000000 */
[----:B-----5:R-:W-:Y:S02]  /*1b70*/  ISETP.GT.U32.AND P3, PT, R0, R29, PT ;  /* 0x0000001d0000720c */ /* 0x020fe40003f64070 */
[----:B------:R-:W-:-:S05]  /*1b80*/  IABS R29, c[0x0][0x17c] ;  /* 0x00005f00001d7a13 */ /* 0x000fca0000000000 */
[----:B------:R-:W-:Y:S02]  /*1b90*/  IMAD R24, R29, R9, R24 ;  /* 0x000000091d187224 */ /* 0x000fe400078e0218 */
[----:B------:R-:W5:Y:S04]  /*1ba0*/  LDL.LU R9, [R1+0xff8] ;  /* 0x000ff80001097983 */ /* 0x000f680000300800 */
[----:B------:R-:W2:Y:S01]  /*1bb0*/  LDL R29, [R1+0x14] ;  /* 0x00001400011d7983 */ /* 0x000ea20000100800 */
[----:B------:R-:W-:-:S04]  /*1bc0*/  IMAD.HI.U32 R7, R27, R25, RZ ;  /* 0x000000191b077227 */ /* 0x000fc800078e00ff */
[----:B------:R-:W-:-:S04]  /*1bd0*/  IMAD.HI.U32 R28, R27, R26, RZ ;  /* 0x0000001a1b1c7227 */ /* 0x000fc800078e00ff */
[----:B------:R-:W-:Y:S02]  /*1be0*/  IMAD.MOV R7, RZ, RZ, -R7 ;  /* 0x000000ffff077224 */ /* 0x000fe400078e0a07 */
[----:B------:R-:W-:Y:S01]  /*1bf0*/  IMAD.MOV R28, RZ, RZ, -R28 ;  /* 0x000000ffff1c7224 */ /* 0x000fe200078e0a1c */
[C---:B------:R-:W-:Y:S02]  /*1c00*/  ISETP.GT.U32.AND P6, PT, R0.reuse, R8, PT ;  /* 0x000000080000720c */ /* 0x040fe40003fc4070 */
[----:B------:R-:W3:Y:S01]  /*1c10*/  LDL.LU R8, [R1+0xff4] ;  /* 0x000ff40001087983 */ /* 0x000ee20000300800 */
[----:B--2---:R-:W-:Y:S02]  /*1c20*/  ISETP.GT.U32.AND P0, PT, R0, R29, PT ;  /* 0x0000001d0000720c */ /* 0x004fe40003f04070 */
[----:B------:R-:W-:-:S05]  /*1c30*/  IABS R29, c[0x0][0x17c] ;  /* 0x00005f00001d7a13 */ /* 0x000fca0000000000 */
[C---:B------:R-:W-:Y:S01]  /*1c40*/  IMAD R25, R29.reuse, R7, R25 ;  /* 0x000000071d197224 */ /* 0x040fe200078e0219 */
[C---:B------:R-:W-:Y:S01]  /*1c50*/  ISETP.GT.U32.AND P5, PT, R29.reuse, R24, PT ;  /* 0x000000181d00720c */ /* 0x040fe20003fa4070 */
[----:B------:R-:W2:Y:S01]  /*1c60*/  LDL.LU R7, [R1+0xff0] ;  /* 0x000ff00001077983 */ /* 0x000ea20000300800 */
[C---:B------:R-:W-:Y:S01]  /*1c70*/  IMAD R26, R29.reuse, R28, R26 ;  /* 0x0000001c1d1a7224 */ /* 0x040fe200078e021a */
[C---:B------:R-:W-:Y:S02]  /*1c80*/  ISETP.GT.U32.AND P2, PT, R29.reuse, R3, PT ;  /* 0x000000031d00720c */ /* 0x040fe40003f44070 */
[----:B------:R-:W2:Y:S01]  /*1c90*/  LDL.LU R28, [R1+0xfec] ;  /* 0x000fec00011c7983 */ /* 0x000ea20000300800 */
[----:B---3--:R-:W-:-:S03]  /*1ca0*/  ISETP.GT.U32.AND P4, PT, R29, R4, PT ;  /* 0x000000041d00720c */ /* 0x008fc60003f84070 */
[----:B------:R-:W3:Y:S02]  /*1cb0*/  LDL R29, [R1+0x1c] ;  /* 0x00001c00011d7983 */ /* 0x000ee40000100800 */
[----:B---3--:R-:W-:-:S05]  /*1cc0*/  @!P3 IMAD.IADD R29, R29, 0x1, -R0 ;  /* 0x000000011d1db824 */ /* 0x008fca00078e0a00 */
[----:B------:R0:W-:Y:S02]  /*1cd0*/  @!P3 STL [R1+0x1c], R29 ;  /* 0x00001c1d0100b387 */ /* 0x0001e40000100800 */
[----:B0-----:R-:W-:-:S04]  /*1ce0*/  IABS R29, c[0x0][0x17c] ;  /* 0x00005f00001d7a13 */ /* 0x001fc80000000000 */
[----:B----4-:R-:W-:Y:S02]  /*1cf0*/  ISETP.GT.U32.AND P3, PT, R29, R5, PT ;  /* 0x000000051d00720c */ /* 0x010fe40003f64070 */
[----:B------:R-:W3:Y:S02]  /*1d00*/  LDL R29, [R1+0x18] ;  /* 0x00001800011d7983 */ /* 0x000ee40000100800 */
[----:B---3--:R-:W-:-:S05]  /*1d10*/  @!P6 IMAD.IADD R29, R29, 0x1, -R0 ;  /* 0x000000011d1de824 */ /* 0x008fca00078e0a00 */
[----:B------:R0:W-:Y:S02]  /*1d20*/  @!P6 STL [R1+0x18], R29 ;  /* 0x0000181d0100e387 */ /* 0x0001e40000100800 */
[----:B0-----:R-:W-:-:S04]  /*1d30*/  IABS R29, c[0x0][0x17c] ;  /* 0x00005f00001d7a13 */ /* 0x001fc80000000000 */
[----:B------:R-:W-:Y:S02]  /*1d40*/  ISETP.GT.U32.AND P6, PT, R29, R2, PT ;  /* 0x000000021d00720c */ /* 0x000fe40003fc4070 */
[----:B------:R-:W3:Y:S01]  /*1d50*/  LDL R29, [R1+0x14] ;  /* 0x00001400011d7983 */ /* 0x000ee20000100800 */
[----:B------:R-:W-:Y:S01]  /*1d60*/  ISETP.GT.U32.AND P1, PT, R0, R6, PT ;  /* 0x000000060000720c */ /* 0x000fe20003f24070 */
[----:B---3--:R-:W-:-:S05]  /*1d70*/  @!P0 IMAD.IADD R29, R29, 0x1, -R0 ;  /* 0x000000011d1d8824 */ /* 0x008fca00078e0a00 */
[----:B------:R0:W-:Y:S02]  /*1d80*/  @!P0 STL [R1+0x14], R29 ;  /* 0x0000141d01008387 */ /* 0x0001e40000100800 */
[----:B0-----:R-:W-:-:S04]  /*1d90*/  IABS R29, c[0x0][0x17c] ;  /* 0x00005f00001d7a13 */ /* 0x001fc80000000000 */
[----:B--2---:R-:W-:Y:S02]  /*1da0*/  ISETP.GT.U32.AND P0, PT, R29, R28, PT ;  /* 0x0000001c1d00720c */ /* 0x004fe40003f04070 */
[----:B------:R-:W2:Y:S01]  /*1db0*/  LDL R29, [R1+0x1c] ;  /* 0x00001c00011d7983 */ /* 0x000ea20000100800 */
[----:B------:R-:W-:-:S05]  /*1dc0*/  @!P1 IMAD.IADD R6, R6, 0x1, -R0 ;  /* 0x0000000106069824 */ /* 0x000fca00078e0a00 */
[----:B------:R0:W-:Y:S04]  /*1dd0*/  @!P1 STL [R1+0x10], R6 ;  /* 0x0000100601009387 */ /* 0x0001e80000100800 */
[----:B0-----:R-:W3:Y:S01]  /*1de0*/  LDL.LU R6, [R1+0xfe8] ;  /* 0x000fe80001067983 */ /* 0x001ee20000300800 */
[----:B--2---:R-:W-:Y:S02]  /*1df0*/  ISETP.GT.U32.AND P1, PT, R0, R29, PT ;  /* 0x0000001d0000720c */ /* 0x004fe40003f24070 */
[----:B------:R-:W-:-:S05]  /*1e00*/  IABS R29, c[0x0][0x17c] ;  /* 0x00005f00001d7a13 */ /* 0x000fca0000000000 */
[----:B------:R-:W-:Y:S02]  /*1e10*/  @!P5 IMAD.IADD R24, R24, 0x1, -R29 ;  /* 0x000000011818d824 */ /* 0x000fe400078e0a1d */
[----:B------:R-:W2:Y:S02]  /*1e20*/  LDL R29, [R1+0x18] ;  /* 0x00001800011d7983 */ /* 0x000ea40000100800 */
        /* <DEDUP_REMOVED lines=10> */
[--C-:B------:R-:W-:Y:S01]  /*1ed0*/  @!P3 IMAD.IADD R5, R5, 0x1, -R29.reuse ;  /* 0x000000010505b824 */ /* 0x100fe200078e0a1d */
[C---:B------:R-:W-:Y:S01]  /*1ee0*/  ISETP.GT.U32.AND P3, PT, R29.reuse, R24, PT ;  /* 0x000000181d00720c */ /* 0x040fe20003f64070 */
[--C-:B------:R-:W-:Y:S01]  /*1ef0*/  @!P0 IMAD.IADD R28, R28, 0x1, -R29.reuse ;  /* 0x000000011c1c8824 */ /* 0x100fe200078e0a1d */
[----:B------:R-:W-:Y:S01]  /*1f00*/  ISETP.GT.U32.AND P0, PT, R29, R3, PT ;  /* 0x000000031d00720c */ /* 0x000fe20003f04070 */
[----:B------:R-:W-:Y:S02]  /*1f10*/  @!P6 IMAD.IADD R2, R2, 0x1, -R29 ;  /* 0x000000010202e824 */ /* 0x000fe400078e0a1d */
[----:B------:R-:W2:Y:S04]  /*1f20*/  LDL R29, [R1+0x1c] ;  /* 0x00001c00011d7983 */ /* 0x000ea80000100800 */
[----:B------:R-:W-:Y:S01]  /*1f30*/  @!P6 STL [R1], R2 ;  /* 0x000000020100e387 */ /* 0x000fe20000100800 */
[----:B--2---:R-:W-:-:S05]  /*1f40*/  @!P1 IMAD.IADD R29, R29, 0x1, -R0 ;  /* 0x000000011d1d9824 */ /* 0x004fca00078e0a00 */
[----:B------:R0:W-:Y:S02]  /*1f50*/  @!P1 STL [R1+0x1c], R29 ;  /* 0x00001c1d01009387 */ /* 0x0001e40000100800 */
[----:B0-----:R-:W-:-:S04]  /*1f60*/  IABS R29, c[0x0][0x17c] ;  /* 0x00005f00001d7a13 */ /* 0x001fc80000000000 */
[----:B------:R-:W-:Y:S02]  /*1f70*/  ISETP.GT.U32.AND P1, PT, R29, R4, PT ;  /* 0x000000041d00720c */ /* 0x000fe40003f24070 */
[----:B------:R-:W2:Y:S02]  /*1f80*/  LDL R29, [R1+0x18] ;  /* 0x00001800011d7983 */ /* 0x000ea40000100800 */
        /* <DEDUP_REMOVED lines=9> */
[----:B------:R-:W2:Y:S04]  /*2020*/  LDL.LU R2, [R1+0xfe4] ;  /* 0x000fe40001027983 */ /* 0x000ea80000300800 */
[----:B------:R-:W4:Y:S02]  /*2030*/  LDL R29, [R1+0x10] ;  /* 0x00001000011d7983 */ /* 0x000f240000100800 */
[----:B----4-:R-:W-:Y:S02]  /*2040*/  @!P4 IMAD.IADD R29, R29, 0x1, -R0 ;  /* 0x000000011d1dc824 */ /* 0x010fe400078e0a00 */
[----:B------:R-:W4:Y:S04]  /*2050*/  LDL.LU R0, [R1+0xfe0] ;  /* 0x000fe00001007983 */ /* 0x000f280000300800 */
[----:B------:R0:W-:Y:S02]  /*2060*/  @!P4 STL [R1+0x10], R29 ;  /* 0x0000101d0100c387 */ /* 0x0001e40000100800 */
[----:B0-----:R-:W-:-:S05]  /*2070*/  IABS R29, c[0x0][0x17c] ;  /* 0x00005f00001d7a13 */ /* 0x001fca0000000000 */
[----:B------:R-:W-:-:S05]  /*2080*/  @!P3 IMAD.IADD R24, R24, 0x1, -R29 ;  /* 0x000000011818b824 */ /* 0x000fca00078e0a1d */
[----:B------:R0:W-:Y:S04]  /*2090*/  STL [R1+0xfa0], R24 ;  /* 0x000fa01801007387 */ /* 0x0001e80000100800 */
[----:B0-----:R-:W3:Y:S01]  /*20a0*/  LDL.LU R24, [R1] ;  /* 0x0000000001187983 */ /* 0x001ee20000300800 */
[--C-:B------:R-:W-:Y:S02]  /*20b0*/  @!P0 IMAD.IADD R3, R3, 0x1, -R29.reuse ;  /* 0x0000000103038824 */ /* 0x100fe400078e0a1d */
[----:B------:R-:W-:-:S03]  /*20c0*/  @!P1 IMAD.IADD R4, R4, 0x1, -R29 ;  /* 0x0000000104049824 */ /* 0x000fc600078e0a1d */
[----:B------:R0:W-:Y:S01]  /*20d0*/  STL [R1+0xc], R3 ;  /* 0x00000c0301007387 */ /* 0x0001e20000100800 */
[----:B------:R-:W-:-:S03]  /*20e0*/  @!P5 IMAD.IADD R5, R5, 0x1, -R29 ;  /* 0x000000010505d824 */ /* 0x000fc600078e0a1d */
[----:B0-----:R-:W3:Y:S04]  /*20f0*/  LDL.LU R3, [R1+0xfdc] ;  /* 0x000fdc0001037983 */ /* 0x001ee80000300800 */
[----:B------:R0:W-:Y:S04]  /*2100*/  STL [R1+0x8], R4 ;  /* 0x0000080401007387 */ /* 0x0001e80000100800 */
[----:B0-----:R-:W3:Y:S04]  /*2110*/  LDL.LU R4, [R1+0xfd8] ;  /* 0x000fd80001047983 */ /* 0x001ee80000300800 */
[----:B------:R0:W-:Y:S04]  /*2120*/  STL [R1+0x4], R5 ;  /* 0x0000040501007387 */ /* 0x0001e80000100800 */
[----:B0-----:R-:W3:Y:S01]  /*2130*/  LDL.LU R5, [R1+0xfd4] ;  /* 0x000fd40001057983 */ /* 0x001ee20000300800 */
[----:B------:R-:W-:-:S02]  /*2140*/  ISETP.GT.U32.AND P6, PT, R29, R28, PT ;  /* 0x0000001c1d00720c */ /* 0x000fc40003fc4070 */
[----:B------:R-:W-:-:S05]  /*2150*/  IABS R14, R14 ;  /* 0x0000000e000e7213 */ /* 0x000fca0000000000 */
[----:B------:R-:W-:-:S04]  /*2160*/  IMAD.HI.U32 R27, R27, R14, RZ ;  /* 0x0000000e1b1b7227 */ /* 0x000fc800078e00ff */
[----:B------:R-:W-:Y:S02]  /*2170*/  IMAD.MOV R27, RZ, RZ, -R27 ;  /* 0x000000ffff1b7224 */ /* 0x000fe400078e0a1b */
[----:B------:R-:W-:Y:S02]  /*2180*/  @!P6 IMAD.IADD R28, R28, 0x1, -R29 ;  /* 0x000000011c1ce824 */ /* 0x000fe400078e0a1d */
[C---:B------:R-:W-:Y:S01]  /*2190*/  IMAD R27, R29.reuse, R27, R14 ;  /* 0x0000001b1d1b7224 */ /* 0x040fe200078e020e */
[C---:B--2---:R-:W-:Y:S02]  /*21a0*/  ISETP.GT.U32.AND P3, PT, R29.reuse, R2, PT ;  /* 0x000000021d00720c */ /* 0x044fe40003f64070 */
[----:B------:R-:W-:-:S11]  /*21b0*/  ISETP.GT.U32.AND P6, PT, R29, R7, PT ;  /* 0x000000071d00720c */ /* 0x000fd60003fc4070 */
[--C-:B------:R-:W-:Y:S01]  /*21c0*/  @!P3 IMAD.IADD R2, R2, 0x1, -R29.reuse ;  /* 0x000000010202b824 */ /* 0x100fe200078e0a1d */
[----:B-----5:R-:W-:Y:S01]  /*21d0*/  ISETP.GT.U32.AND P3, PT, R29, R9, PT ;  /* 0x000000091d00720c */ /* 0x020fe20003f64070 */
[----:B------:R-:W-:-:S12]  /*21e0*/  @!P6 IMAD.IADD R7, R7, 0x1, -R29 ;  /* 0x000000010707e824 */ /* 0x000fd800078e0a1d */
[--C-:B------:R-:W-:Y:S01]  /*21f0*/  @!P3 IMAD.IADD R9, R9, 0x1, -R29.reuse ;  /* 0x000000010909b824 */ /* 0x100fe200078e0a1d */
[----:B----4-:R-:W-:Y:S01]  /*2200*/  ISETP.GT.U32.AND P4, PT, R29, R0, PT ;  /* 0x000000001d00720c */ /* 0x010fe20003f84070 */
[----:B---3--:R-:W-:-:S05]  /*2210*/  @!P2 IMAD.IADD R24, R24, 0x1, -R29 ;  /* 0x000000011818a824 */ /* 0x008fca00078e0a1d */
[----:B------:R-:W-:Y:S04]  /*2220*/  STL [R1+0xfb8], R24 ;  /* 0x000fb81801007387 */ /* 0x000fe80000100800 */
[----:B------:R-:W-:Y:S04]  /*2230*/  STL [R1+0xfbc], R28 ;  /* 0x000fbc1c01007387 */ /* 0x000fe80000100800 */
[----:B------:R-:W2:Y:S01]  /*2240*/  LDL.LU R14, [R1+0xfd0] ;  /* 0x000fd000010e7983 */ /* 0x000ea20000300800 */
[C---:B------:R-:W-:Y:S02]  /*2250*/  ISETP.GT.U32.AND P0, PT, R29.reuse, R3, PT ;  /* 0x000000031d00720c */ /* 0x040fe40003f04070 */
[C---:B------:R-:W-:Y:S01]  /*2260*/  ISETP.GT.U32.AND P1, PT, R29.reuse, R4, PT ;  /* 0x000000041d00720c */ /* 0x040fe20003f24070 */
[----:B------:R-:W-:Y:S01]  /*2270*/  @!P4 IMAD.IADD R0, R0, 0x1, -R29 ;  /* 0x000000010000c824 */ /* 0x000fe200078e0a1d */
[----:B------:R-:W-:-:S11]  /*2280*/  ISETP.GT.U32.AND P5, PT, R29, R5, PT ;  /* 0x000000051d00720c */ /* 0x000fd60003fa4070 */
[--C-:B------:R-:W-:Y:S01]  /*2290*/  @!P1 IMAD.IADD R4, R4, 0x1, -R29.reuse ;  /* 0x0000000104049824 */ /* 0x100fe200078e0a1d */
[----:B------:R-:W-:Y:S01]  /*22a0*/  ISETP.GT.U32.AND P1, PT, R29, R11, PT ;  /* 0x0000000b1d00720c */ /* 0x000fe20003f24070 */
[--C-:B------:R-:W-:Y:S01]  /*22b0*/  @!P0 IMAD.IADD R3, R3, 0x1, -R29.reuse ;  /* 0x0000000103038824 */ /* 0x100fe200078e0a1d */
[C---:B------:R-:W-:Y:S02]  /*22c0*/  ISETP.GT.U32.AND P4, PT, R29.reuse, R8, PT ;  /* 0x000000081d00720c */ /* 0x040fe40003f84070 */
[----:B------:R-:W-:Y:S01]  /*22d0*/  ISETP.GT.U32.AND P0, PT, R29, R10, PT ;  /* 0x0000000a1d00720c */ /* 0x000fe20003f04070 */
[----:B------:R-:W-:-:S08]  /*22e0*/  @!P5 IMAD.IADD R5, R5, 0x1, -R29 ;  /* 0x000000010505d824 */ /* 0x000fd000078e0a1d */
[--C-:B------:R-:W-:Y:S01]  /*22f0*/  @!P1 IMAD.IADD R11, R11, 0x1, -R29.reuse ;  /* 0x000000010b0b9824 */ /* 0x100fe200078e0a1d */
[C---:B------:R-:W-:Y:S01]  /*2300*/  ISETP.GT.U32.AND P1, PT, R29.reuse, R5, PT ;  /* 0x000000051d00720c */ /* 0x040fe20003f24070 */
[--C-:B------:R-:W-:Y:S01]  /*2310*/  @!P4 IMAD.IADD R8, R8, 0x1, -R29.reuse ;  /* 0x000000010808c824 */ /* 0x100fe200078e0a1d */
[C---:B------:R-:W-:Y:S01]  /*2320*/  ISETP.GT.U32.AND P6, PT, R29.reuse, R0, PT ;  /* 0x000000001d00720c */ /* 0x040fe20003fc4070 */
[----:B------:R-:W-:Y:S01]  /*2330*/  @!P0 IMAD.IADD R10, R10, 0x1, -R29 ;  /* 0x000000010a0a8824 */ /* 0x000fe200078e0a1d */
[C---:B------:R-:W-:Y:S02]  /*2340*/  ISETP.GT.U32.AND P4, PT, R29.reuse, R2, PT ;  /* 0x000000021d00720c */ /* 0x040fe40003f84070 */
[C---:B------:R-:W-:Y:S02]  /*2350*/  ISETP.GT.U32.AND P3, PT, R29.reuse, R3, PT ;  /* 0x000000031d00720c */ /* 0x040fe40003f64070 */
[----:B------:R-:W-:-:S05]  /*2360*/  ISETP.GT.U32.AND P0, PT, R29, R4, PT ;  /* 0x000000041d00720c */ /* 0x000fca0003f04070 */
[--C-:B------:R-:W-:Y:S01]  /*2370*/  @!P1 IMAD.IADD R5, R5, 0x1, -R29.reuse ;  /* 0x0000000105059824 */ /* 0x100fe200078e0a1d */
[----:B------:R-:W-:Y:S01]  /*2380*/  ISETP.GT.U32.AND P1, PT, R29, R11, PT ;  /* 0x0000000b1d00720c */ /* 0x000fe20003f24070 */
[--C-:B------:R-:W-:Y:S02]  /*2390*/  @!P6 IMAD.IADD R0, R0, 0x1, -R29.reuse ;  /* 0x000000010000e824 */ /* 0x100fe400078e0a1d */
[--C-:B------:R-:W-:Y:S02]  /*23a0*/  @!P4 IMAD.IADD R2, R2, 0x1, -R29.reuse ;  /* 0x000000010202c824 */ /* 0x100fe400078e0a1d */
[--C-:B------:R-:W-:Y:S02]  /*23b0*/  @!P3 IMAD.IADD R3, R3, 0x1, -R29.reuse ;  /* 0x000000010303b824 */ /* 0x100fe400078e0a1d */
[--C-:B------:R-:W-:Y:S01]  /*23c0*/  @!P0 IMAD.IADD R4, R4, 0x1, -R29.reuse ;  /* 0x0000000104048824 */ /* 0x100fe200078e0a1d */
[----:B------:R-:W-:Y:S04]  /*23d0*/  STL [R1+0xfb4], R0 ;  /* 0x000fb40001007387 */ /* 0x000fe80000100800 */
[----:B------:R-:W-:Y:S01]  /*23e0*/  STL [R1+0xfc0], R2 ;  /* 0x000fc00201007387 */ /* 0x000fe20000100800 */
[----:B------:R-:W-:-:S03]  /*23f0*/  @!P1 IMAD.IADD R11, R11, 0x1, -R29 ;  /* 0x000000010b0b9824 */ /* 0x000fc600078e0a1d */
[----:B------:R0:W-:Y:S04]  /*2400*/  STL [R1+0xfc4], R3 ;  /* 0x000fc40301007387 */ /* 0x0001e80000100800 */
[----:B------:R1:W-:Y:S04]  /*2410*/  STL [R1+0xfc8], R4 ;  /* 0x000fc80401007387 */ /* 0x0003e80000100800 */
[----:B------:R-:W-:Y:S04]  /*2420*/  STL [R1+0xfcc], R5 ;  /* 0x000fcc0501007387 */ /* 0x000fe80000100800 */
[----:B0-----:R-:W3:Y:S04]  /*2430*/  LDL R3, [R1+0xeb8] ;  /* 0x000eb80001037983 */ /* 0x001ee80000100800 */
[----:B-1----:R-:W4:Y:S04]  /*2440*/  LDL R4, [R1+0xeb4] ;  /* 0x000eb40001047983 */ /* 0x002f280000100800 */
[----:B------:R-:W5:Y:S04]  /*2450*/  LDL R24, [R1+0xec0] ;  /* 0x000ec00001187983 */ /* 0x000f680000100800 */
[----:B------:R0:W-:Y:S04]  /*2460*/  STL [R1+0xfb0], R11 ;  /* 0x000fb00b01007387 */ /* 0x0001e80000100800 */
[----:B0-----:R-:W3:Y:S04]  /*2470*/  LDL.LU R11, [R1+0x30] ;  /* 0x00003000010b7983 */ /* 0x001ee80000300800 */
[----:B------:R-:W3:Y:S04]  /*2480*/  LDL R0, [R1+0xebc] ;  /* 0x000ebc0001007983 */ /* 0x000ee80000100800 */
[----:B------:R-:W3:Y:S01]  /*2490*/  LDL R2, [R1+0xf64] ;  /* 0x000f640001027983 */ /* 0x000ee20000100800 */
[----:B------:R-:W-:-:S13]  /*24a0*/  ISETP.GT.U32.AND P2, PT, R29, R6, PT ;  /* 0x000000061d00720c */ /* 0x000fda0003f44070 */
[----:B------:R-:W-:Y:S01]  /*24b0*/  @!P2 IMAD.IADD R6, R6, 0x1, -R29 ;  /* 0x000000010606a824 */ /* 0x000fe200078e0a1d */
[C---:B------:R-:W-:Y:S02]  /*24c0*/  ISETP.GT.U32.AND P2, PT, R29.reuse, R13, PT ;  /* 0x0000000d1d00720c */ /* 0x040fe40003f44070 */
[----:B------:R-:W-:-:S11]  /*24d0*/  ISETP.GT.U32.AND P4, PT, R29, R8, PT ;  /* 0x000000081d00720c */ /* 0x000fd60003f84070 */
[--C-:B------:R-:W-:Y:S01]  /*24e0*/  @!P2 IMAD.IADD R13, R13, 0x1, -R29.reuse ;  /* 0x000000010d0da824 */ /* 0x100fe200078e0a1d */
[C---:B------:R-:W-:Y:S02]  /*24f0*/  ISETP.GT.U32.AND P2, PT, R29.reuse, R7, PT ;  /* 0x000000071d00720c */ /* 0x040fe40003f44070 */
[----:B------:R-:W-:Y:S01]  /*2500*/  ISETP.GT.U32.AND P5, PT, R29, R12, PT ;  /* 0x0000000c1d00720c */ /* 0x000fe20003fa4070 */
[----:B------:R-:W-:-:S10]  /*2510*/  @!P4 IMAD.IADD R8, R8, 0x1, -R29 ;  /* 0x000000010808c824 */ /* 0x000fd400078e0a1d */
[--C-:B------:R-:W-:Y:S01]  /*2520*/  @!P2 IMAD.IADD R7, R7, 0x1, -R29.reuse ;  /* 0x000000010707a824 */ /* 0x100fe200078e0a1d */
[C---:B------:R-:W-:Y:S01]  /*2530*/  ISETP.GT.U32.AND P4, PT, R29.reuse, R15, PT ;  /* 0x0000000f1d00720c */ /* 0x040fe20003f84070 */
[----:B------:R-:W-:Y:S01]  /*2540*/  @!P5 IMAD.IADD R12, R12, 0x1, -R29 ;  /* 0x000000010c0cd824 */ /* 0x000fe200078e0a1d */
[C---:B------:R-:W-:Y:S01]  /*2550*/  ISETP.GT.U32.AND P5, PT, R29.reuse, R6, PT ;  /* 0x000000061d00720c */ /* 0x040fe20003fa4070 */
[----:B------:R-:W0:Y:S01]  /*2560*/  S2R R28, SR_TID.X ;  /* 0x00000000001c7919 */ /* 0x000e220000002100 */
[C---:B------:R-:W-:Y:S02]  /*2570*/  ISETP.GT.U32.AND P3, PT, R29.reuse, R9, PT ;  /* 0x000000091d00720c */ /* 0x040fe40003f64070 */
[----:B------:R-:W-:-:S07]  /*2580*/  ISETP.GT.U32.AND P0, PT, R29, R10, PT ;  /* 0x0000000a1d00720c */ /* 0x000fce0003f04070 */
[--C-:B------:R-:W-:Y:S02]  /*2590*/  @!P4 IMAD.IADD R15, R15, 0x1, -R29.reuse ;  /* 0x000000010f0fc824 */ /* 0x100fe400078e0a1d */
[--C-:B------:R-:W-:Y:S01]  /*25a0*/  @!P5 IMAD.IADD R6, R6, 0x1, -R29.reuse ;  /* 0x000000010606d824 */ /* 0x100fe200078e0a1d */
[----:B------:R-:W-:Y:S01]  /*25b0*/  ISETP.GT.U32.AND P5, PT, R29, R13, PT ;  /* 0x0000000d1d00720c */ /* 0x000fe20003fa4070 */
[--C-:B------:R-:W-:Y:S01]  /*25c0*/  @!P3 IMAD.IADD R9, R9, 0x1, -R29.reuse ;  /* 0x000000010909b824 */ /* 0x100fe200078e0a1d */
[C---:B------:R-:W-:Y:S01]  /*25d0*/  ISETP.GT.U32.AND P3, PT, R29.reuse, R16, PT ;  /* 0x000000101d00720c */ /* 0x040fe20003f64070 */
[----:B------:R-:W-:Y:S01]  /*25e0*/  @!P0 IMAD.IADD R10, R10, 0x1, -R29 ;  /* 0x000000010a0a8824 */ /* 0x000fe200078e0a1d */
[C---:B------:R-:W-:Y:S02]  /*25f0*/  ISETP.GT.U32.AND P6, PT, R29.reuse, R12, PT ;  /* 0x0000000c1d00720c */ /* 0x040fe40003fc4070 */
[C---:B------:R-:W-:Y:S02]  /*2600*/  ISETP.GT.U32.AND P0, PT, R29.reuse, R17, PT ;  /* 0x000000111d00720c */ /* 0x040fe40003f04070 */
[----:B------:R-:W-:-:S02]  /*2610*/  ISETP.GT.U32.AND P1, PT, R29, R18, PT ;  /* 0x000000121d00720c */ /* 0x000fc40003f24070 */
[----:B------:R-:W-:Y:S02]  /*2620*/  ISETP.GT.U32.AND P4, PT, R29, R22, PT ;  /* 0x000000161d00720c */ /* 0x000fe40003f84070 */
[----:B0-----:R-:W-:Y:S01]  /*2630*/  LOP3.LUT R28, R28, 0x7, RZ, 0xc0, !PT ;  /* 0x000000071c1c7812 */ /* 0x001fe200078ec0ff */
[--C-:B------:R-:W-:Y:S01]  /*2640*/  @!P5 IMAD.IADD R13, R13, 0x1, -R29.reuse ;  /* 0x000000010d0dd824 */ /* 0x100fe200078e0a1d */
[C---:B------:R-:W-:Y:S01]  /*2650*/  ISETP.GT.U32.AND P5, PT, R29.reuse, R20, PT ;  /* 0x000000141d00720c */ /* 0x040fe20003fa4070 */
[--C-:B------:R-:W-:Y:S01]  /*2660*/  @!P3 IMAD.IADD R16, R16, 0x1, -R29.reuse ;  /* 0x000000011010b824 */ /* 0x100fe200078e0a1d */
[C---:B------:R-:W-:Y:S01]  /*2670*/  ISETP.GT.U32.AND P3, PT, R29.reuse, R23, PT ;  /* 0x000000171d00720c */ /* 0x040fe20003f64070 */
[----:B------:R-:W-:Y:S02]  /*2680*/  IMAD R5, R28, 0x90, RZ ;  /* 0x000000901c057824 */ /* 0x000fe400078e02ff */
[----:B------:R-:W3:Y:S01]  /*2690*/  LDL R28, [R1+0xf60] ;  /* 0x000f6000011c7983 */ /* 0x000ee20000100800 */
[--C-:B------:R-:W-:Y:S01]  /*26a0*/  @!P6 IMAD.IADD R12, R12, 0x1, -R29.reuse ;  /* 0x000000010c0ce824 */ /* 0x100fe200078e0a1d */
[----:B------:R-:W-:Y:S01]  /*26b0*/  ISETP.GT.U32.AND P6, PT, R29, R19, PT ;  /* 0x000000131d00720c */ /* 0x000fe20003fc4070 */
[--C-:B------:R-:W-:Y:S01]  /*26c0*/  @!P0 IMAD.IADD R17, R17, 0x1, -R29.reuse ;  /* 0x0000000111118824 */ /* 0x100fe200078e0a1d */
[C---:B------:R-:W-:Y:S01]  /*26d0*/  ISETP.GT.U32.AND P0, PT, R29.reuse, R25, PT ;  /* 0x000000191d00720c */ /* 0x040fe20003f04070 */
[--C-:B------:R-:W-:Y:S01]  /*26e0*/  @!P1 IMAD.IADD R18, R18, 0x1, -R29.reuse ;  /* 0x0000000112129824 */ /* 0x100fe200078e0a1d */
[C---:B------:R-:W-:Y:S01]  /*26f0*/  ISETP.GT.U32.AND P1, PT, R29.reuse, R26, PT ;  /* 0x0000001a1d00720c */ /* 0x040fe20003f24070 */
[--C-:B------:R-:W-:Y:S01]  /*2700*/  @!P4 IMAD.IADD R22, R22, 0x1, -R29.reuse ;  /* 0x000000011616c824 */ /* 0x100fe200078e0a1d */
[----:B------:R-:W-:Y:S01]  /*2710*/  ISETP.GT.U32.AND P4, PT, R29, R16, PT ;  /* 0x000000101d00720c */ /* 0x000fe20003f84070 */
[----:B------:R-:W-:-:S02]  /*2720*/  @!P5 IMAD.IADD R20, R20, 0x1, -R29 ;  /* 0x000000011414d824 */ /* 0x000fc400078e0a1d */
[----:B------:R-:W-:Y:S01]  /*2730*/  @!P3 IMAD.IADD R23, R23, 0x1, -R29 ;  /* 0x000000011717b824 */ /* 0x000fe200078e0a1d */
[----:B------:R-:W-:-:S03]  /*2740*/  ISETP.GT.U32.AND P3, PT, R29, R17, PT ;  /* 0x000000111d00720c */ /* 0x000fc60003f64070 */
[--C-:B------:R-:W-:Y:S01]  /*2750*/  @!P6 IMAD.IADD R19, R19, 0x1, -R29.reuse ;  /* 0x000000011313e824 */ /* 0x100fe200078e0a1d */
[----:B------:R-:W-:Y:S01]  /*2760*/  ISETP.GT.U32.AND P6, PT, R29, R27, PT ;  /* 0x0000001b1d00720c */ /* 0x000fe20003fc4070 */
[--C-:B------:R-:W-:Y:S01]  /*2770*/  @!P0 IMAD.IADD R25, R25, 0x1, -R29.reuse ;  /* 0x0000000119198824 */ /* 0x100fe200078e0a1d */
[C---:B------:R-:W-:Y:S01]  /*2780*/  ISETP.GT.U32.AND P0, PT, R29.reuse, R18, PT ;  /* 0x000000121d00720c */ /* 0x040fe20003f04070 */
[--C-:B------:R-:W-:Y:S01]  /*2790*/  @!P1 IMAD.IADD R26, R26, 0x1, -R29.reuse ;  /* 0x000000011a1a9824 */ /* 0x100fe200078e0a1d */
[C---:B------:R-:W-:Y:S01]  /*27a0*/  ISETP.GT.U32.AND P1, PT, R29.reuse, R19, PT ;  /* 0x000000131d00720c */ /* 0x040fe20003f24070 */
[----:B------:R-:W-:Y:S01]  /*27b0*/  @!P4 IMAD.IADD R16, R16, 0x1, -R29 ;  /* 0x000000011010c824 */ /* 0x000fe200078e0a1d */
[----:B------:R-:W-:-:S03]  /*27c0*/  ISETP.GT.U32.AND P4, PT, R29, R22, PT ;  /* 0x000000161d00720c */ /* 0x000fc60003f84070 */
[----:B------:R-:W-:Y:S01]  /*27d0*/  @!P3 IMAD.IADD R17, R17, 0x1, -R29 ;  /* 0x000000011111b824 */ /* 0x000fe200078e0a1d */
[C---:B------:R-:W-:Y:S02]  /*27e0*/  ISETP.GT.U32.AND P3, PT, R29.reuse, R23, PT ;  /* 0x000000171d00720c */ /* 0x040fe40003f64070 */
[----:B--2---:R-:W-:-:S13]  /*27f0*/  ISETP.GT.U32.AND P2, PT, R29, R14, PT ;  /* 0x0000000e1d00720c */ /* 0x004fda0003f44070 */
[----:B------:R-:W-:Y:S01]  /*2800*/  @!P2 IMAD.IADD R14, R14, 0x1, -R29 ;  /* 0x000000010e0ea824 */ /* 0x000fe200078e0a1d */
[----:B------:R-:W-:-:S13]  /*2810*/  ISETP.GT.U32.AND P2, PT, R29, R21, PT ;  /* 0x000000151d00720c */ /* 0x000fda0003f44070 */
[----:B------:R-:W-:Y:S01]  /*2820*/  @!P2 IMAD.IADD R21, R21, 0x1, -R29 ;  /* 0x000000011515a824 */ /* 0x000fe200078e0a1d */
[----:B------:R-:W-:-:S13]  /*2830*/  ISETP.GT.U32.AND P2, PT, R29, R15, PT ;  /* 0x0000000f1d00720c */ /* 0x000fda0003f44070 */
[----:B------:R-:W-:-:S05]  /*2840*/  @!P2 IMAD.IADD R15, R15, 0x1, -R29 ;  /* 0x000000010f0fa824 */ /* 0x000fca00078e0a1d */
[----:B------:R0:W-:Y:S04]  /*2850*/  STL [R1+0xfac], R15 ;  /* 0x000fac0f01007387 */ /* 0x0001e80000100800 */
[----:B0-----:R-:W0:Y:S01]  /*2860*/  S2R R15, SR_TID.X ;  /* 0x00000000000f7919 */ /* 0x001e220000002100 */
[----:B------:R-:W-:-:S03]  /*2870*/  ISETP.GT.U32.AND P5, PT, R29, R14, PT ;  /* 0x0000000e1d00720c */ /* 0x000fc60003fa4070 */
[----:B------:R0:W-:Y:S01]  /*2880*/  STL [R1+0xfa8], R16 ;  /* 0x000fa81001007387 */ /* 0x0001e20000100800 */
[----:B------:R-:W-:Y:S01]  /*2890*/  ISETP.GT.U32.AND P2, PT, R29, R21, PT ;  /* 0x000000151d00720c */ /* 0x000fe20003f44070 */
[--C-:B------:R-:W-:Y:S02]  /*28a0*/  @!P6 IMAD.IADD R27, R27, 0x1, -R29.reuse ;  /* 0x000000011b1be824 */ /* 0x100fe400078e0a1d */
[----:B------:R-:W-:-:S06]  /*28b0*/  @!P0 IMAD.IADD R18, R18, 0x1, -R29 ;  /* 0x0000000112128824 */ /* 0x000fcc00078e0a1d */
[--C-:B------:R-:W-:Y:S01]  /*28c0*/  @!P5 IMAD.IADD R14, R14, 0x1, -R29.reuse ;  /* 0x000000010e0ed824 */ /* 0x100fe200078e0a1d */
[C---:B------:R-:W-:Y:S02]  /*28d0*/  ISETP.GT.U32.AND P5, PT, R29.reuse, R20, PT ;  /* 0x000000141d00720c */ /* 0x040fe40003fa4070 */
[----:B------:R-:W-:Y:S01]  /*28e0*/  ISETP.GT.U32.AND P0, PT, R29, R25, PT ;  /* 0x000000191d00720c */ /* 0x000fe20003f04070 */
[C---:B0-----:R-:W-:Y:S02]  /*28f0*/  IMAD.SHL.U32 R16, R15.reuse, 0x2, RZ ;  /* 0x000000020f107824 */ /* 0x041fe400078e00ff */
[----:B------:R-:W-:Y:S01]  /*2900*/  IMAD.SHL.U32 R15, R15, 0x100, RZ ;  /* 0x000001000f0f7824 */ /* 0x000fe200078e00ff */
[----:B------:R-:W-:Y:S01]  /*2910*/  ISETP.GT.U32.AND P6, PT, R29, R26, PT ;  /* 0x0000001a1d00720c */ /* 0x000fe20003fc4070 */
[--C-:B------:R-:W-:Y:S01]  /*2920*/  @!P1 IMAD.IADD R19, R19, 0x1, -R29.reuse ;  /* 0x0000000113139824 */ /* 0x100fe200078e0a1d */
[----:B------:R-:W-:Y:S01]  /*2930*/  LOP3.LUT R16, R5, 0x30, R16, 0x78, !PT ;  /* 0x0000003005107812 */ /* 0x000fe200078e7810 */
[--C-:B------:R-:W-:Y:S01]  /*2940*/  @!P4 IMAD.IADD R22, R22, 0x1, -R29.reuse ;  /* 0x000000011616c824 */ /* 0x100fe200078e0a1d */
[----:B------:R-:W-:Y:S01]  /*2950*/  ISETP.GT.U32.AND P1, PT, R29, R27, PT ;  /* 0x0000001b1d00720c */ /* 0x000fe20003f24070 */
[----:B------:R-:W2:Y:S02]  /*2960*/  LDL R5, [R1+0xf58] ;  /* 0x000f580001057983 */ /* 0x000ea40000100800 */
[----:B------:R-:W-:-:S02]  /*2970*/  @!P5 IMAD.IADD R20, R20, 0x1, -R29 ;  /* 0x000000011414d824 */ /* 0x000fc400078e0a1d */
[--C-:B------:R-:W-:Y:S02]  /*2980*/  @!P3 IMAD.IADD R23, R23, 0x1, -R29.reuse ;  /* 0x000000011717b824 */ /* 0x100fe400078e0a1d */
[--C-:B------:R-:W-:Y:S01]  /*2990*/  @!P2 IMAD.IADD R21, R21, 0x1, -R29.reuse ;  /* 0x000000011515a824 */ /* 0x100fe200078e0a1d */
[----:B----4-:R-:W-:Y:S02]  /*29a0*/  ISETP.GE.AND P5, PT, R4, RZ, PT ;  /* 0x000000ff0400720c */ /* 0x010fe40003fa6270 */
[----:B-----5:R-:W-:Y:S01]  /*29b0*/  ISETP.GE.AND P4, PT, R24, RZ, PT ;  /* 0x000000ff1800720c */ /* 0x020fe20003f86270 */
[----:B------:R-:W-:Y:S01]  /*29c0*/  @!P0 IMAD.IADD R25, R25, 0x1, -R29 ;  /* 0x0000000119198824 */ /* 0x000fe200078e0a1d */
[----:B---3--:R-:W-:Y:S02]  /*29d0*/  ISETP.GE.AND P2, PT, R3, RZ, PT ;  /* 0x000000ff0300720c */ /* 0x008fe40003f46270 */
[----:B------:R-:W-:-:S05]  /*29e0*/  LOP3.LUT R11, R11, 0x1000, R15, 0xf8, !PT ;  /* 0x000010000b0b7812 */ /* 0x000fca00078ef80f */
[----:B------:R0:W-:Y:S01]  /*29f0*/  STL [R1+0x344], R11 ;  /* 0x0003440b01007387 */ /* 0x0001e20000100800 */
[----:B------:R-:W-:Y:S02]  /*2a00*/  ISETP.GE.AND P3, PT, R0, RZ, PT ;  /* 0x000000ff0000720c */ /* 0x000fe40003f66270 */
[----:B------:R-:W-:Y:S01]  /*2a10*/  ISETP.GE.AND P0, PT, R2, RZ, PT ;  /* 0x000000ff0200720c */ /* 0x000fe20003f06270 */
[----:B0-----:R-:W3:Y:S04]  /*2a20*/  LDL R11, [R1+0xf50] ;  /* 0x000f5000010b7983 */ /* 0x001ee80000100800 */
[----:B------:R0:W-:Y:S04]  /*2a30*/  STL [R1+0xfa4], R22 ;  /* 0x000fa41601007387 */ /* 0x0001e80000100800 */
[----:B------:R-:W4:Y:S04]  /*2a40*/  LDL R24, [R1+0xf54] ;  /* 0x000f540001187983 */ /* 0x000f280000100800 */
[----:B0-----:R-:W5:Y:S04]  /*2a50*/  LDL R22, [R1+0xf4c] ;  /* 0x000f4c0001167983 */ /* 0x001f680000100800 */
[----:B------:R-:W2:Y:S04]  /*2a60*/  LDL.LU R4, [R1+0x1c] ;  /* 0x00001c0001047983 */ /* 0x000ea80000300800 */
[----:B------:R-:W3:Y:S04]  /*2a70*/  LDL R0, [R1+0xf48] ;  /* 0x000f480001007983 */ /* 0x000ee80000100800 */
[----:B------:R-:W3:Y:S04]  /*2a80*/  LDL R15, [R1+0xf44] ;  /* 0x000f4400010f7983 */ /* 0x000ee80000100800 */
[----:B------:R-:W3:Y:S01]  /*2a90*/  LDL.LU R3, [R1+0x18] ;  /* 0x0000180001037983 */ /* 0x000ee20000300800 */
[----:B------:R-:W-:-:S03]  /*2aa0*/  @!P6 IMAD.IADD R26, R26, 0x1, -R29 ;  /* 0x000000011a1ae824 */ /* 0x000fc600078e0a1d */
[----:B------:R-:W4:Y:S01]  /*2ab0*/  LDL R16, [R1+0xf40] ;  /* 0x000f400001107983 */ /* 0x000f220000100800 */
[----:B------:R-:W-:-:S03]  /*2ac0*/  @!P1 IMAD.IADD R27, R27, 0x1, -R29 ;  /* 0x000000011b1b9824 */ /* 0x000fc600078e0a1d */
[----:B------:R-:W4:Y:S04]  /*2ad0*/  LDL.LU R2, [R1+0x14] ;  /* 0x0000140001027983 */ /* 0x000f280000300800 */
[----:B------:R-:W5:Y:S01]  /*2ae0*/  LDL.LU R29, [R1+0x10] ;  /* 0x00001000011d7983 */ /* 0x000f620000300800 */
[----:B------:R-:W-:Y:S01]  /*2af0*/  ISETP.NE.AND P1, PT, RZ, c[0x0][0x178], PT ;  /* 0x00005e00ff007a0c */ /* 0x000fe20003f25270 */
[----:B--2---:R-:W-:Y:S01]  /*2b00*/  @!P5 IMAD.MOV R4, RZ, RZ, -R4 ;  /* 0x000000ffff04d224 */ /* 0x004fe200078e0a04 */
[----:B------:R-:W-:Y:S02]  /*2b10*/  ISETP.GE.AND P5, PT, R28, RZ, PT ;  /* 0x000000ff1c00720c */ /* 0x000fe40003fa6270 */
[----:B------:R-:W-:-:S04]  /*2b20*/  LOP3.LUT R28, RZ, c[0x0][0x178], RZ, 0x33, !PT ;  /* 0x00005e00ff1c7a12 */ /* 0x000fc800078e33ff */
[C---:B------:R-:W-:Y:S01]  /*2b30*/  SEL R4, R28.reuse, R4, !P1 ;  /* 0x000000041c047207 */ /* 0x040fe20004800000 */
[----:B---3--:R-:W-:Y:S01]  /*2b40*/  @!P2 IMAD.MOV R3, RZ, RZ, -R3 ;  /* 0x000000ffff03a224 */ /* 0x008fe200078e0a03 */
[----:B------:R-:W-:Y:S02]  /*2b50*/  ISETP.GE.AND P2, PT, R5, RZ, PT ;  /* 0x000000ff0500720c */ /* 0x000fe40003f46270 */
[----:B------:R-:W2:Y:S02]  /*2b60*/  LDL.LU R5, [R1+0xfcc] ;  /* 0x000fcc0001057983 */ /* 0x000ea40000300800 */
[----:B------:R-:W-:Y:S01]  /*2b70*/  SEL R3, R28, R3, !P1 ;  /* 0x000000031c037207 */ /* 0x000fe20004800000 */
[----:B----4-:R-:W-:Y:S01]  /*2b80*/  @!P4 IMAD.MOV R2, RZ, RZ, -R2 ;  /* 0x000000ffff02c224 */ /* 0x010fe200078e0a02 */
[----:B------:R0:W-:Y:S01]  /*2b90*/  STL [R1+0x58], R4 ;  /* 0x0000580401007387 */ /* 0x0001e20000100800 */
[----:B-----5:R-:W-:-:S03]  /*2ba0*/  @!P3 IMAD.MOV R29, RZ, RZ, -R29 ;  /* 0x000000ffff1db224 */ /* 0x020fc600078e0a1d */
[C---:B------:R-:W-:Y:S02]  /*2bb0*/  SEL R2, R28.reuse, R2, !P1 ;  /* 0x000000021c027207 */ /* 0x040fe40004800000 */
[----:B------:R-:W-:Y:S01]  /*2bc0*/  SEL R29, R28, R29, !P1 ;  /* 0x0000001d1c1d7207 */ /* 0x000fe20004800000 */
[----:B0-----:R-:W3:Y:S04]  /*2bd0*/  LDL.LU R4, [R1+0xfc8] ;  /* 0x000fc80001047983 */ /* 0x001ee80000300800 */
[----:B------:R0:W-:Y:S04]  /*2be0*/  STL [R1+0x54], R3 ;  /* 0x0000540301007387 */ /* 0x0001e80000100800 */
[----:B0-----:R-:W4:Y:S04]  /*2bf0*/  LDL.LU R3, [R1+0xfc4] ;  /* 0x000fc40001037983 */ /* 0x001f280000300800 */
[----:B------:R0:W-:Y:S04]  /*2c00*/  STL [R1+0x50], R2 ;  /* 0x0000500201007387 */ /* 0x0001e80000100800 */
[----:B0-----:R-:W5:Y:S04]  /*2c10*/  LDL.LU R2, [R1+0xfc0] ;  /* 0x000fc00001027983 */ /* 0x001f680000300800 */
[----:B------:R-:W2:Y:S04]  /*2c20*/  LDL.LU R28, [R1+0xfbc] ;  /* 0x000fbc00011c7983 */ /* 0x000ea80000300800 */
[----:B------:R0:W-:Y:S04]  /*2c30*/  STL [R1+0x4c], R29 ;  /* 0x00004c1d01007387 */ /* 0x0001e80000100800 */
[----:B0-----:R-:W2:Y:S01]  /*2c40*/  LDL R29, [R1+0xf5c] ;  /* 0x000f5c00011d7983 */ /* 0x001ea20000100800 */
[----:B------:R-:W-:-:S02]  /*2c50*/  ISETP.GE.AND P4, PT, R11, RZ, PT ;  /* 0x000000ff0b00720c */ /* 0x000fc40003f86270 */
[----:B------:R-:W-:Y:S02]  /*2c60*/  ISETP.GE.AND P3, PT, R24, RZ, PT ;  /* 0x000000ff1800720c */ /* 0x000fe40003f66270 */
[----:B--2---:R-:W-:Y:S02]  /*2c70*/  ISETP.GE.AND P1, PT, R29, RZ, PT ;  /* 0x000000ff1d00720c */ /* 0x004fe40003f26270 */
[----:B------:R-:W2:Y:S04]  /*2c80*/  LDL.LU R29, [R1+0xc] ;  /* 0x00000c00011d7983 */ /* 0x000ea80000300800 */
[----:B------:R-:W3:Y:S04]  /*2c90*/  LDL R11, [R1+0xf34] ;  /* 0x000f3400010b7983 */ /* 0x000ee80000100800 */
[----:B------:R-:W3:Y:S01]  /*2ca0*/  LDL.LU R24, [R1+0x8] ;  /* 0x0000080001187983 */ /* 0x000ee20000300800 */
[----:B--2---:R-:W-:Y:S01]  /*2cb0*/  @!P0 IMAD.MOV R29, RZ, RZ, -R29 ;  /* 0x000000ffff1d8224 */ /* 0x004fe200078e0a1d */
[----:B------:R-:W-:-:S04]  /*2cc0*/  ISETP.GE.AND P0, PT, R22, RZ, PT ;  /* 0x000000ff1600720c */ /* 0x000fc80003f06270 */
[----:B------:R0:W-:Y:S01]  /*2cd0*/  STL [R1+0xc], R29 ;  /* 0x00000c1d01007387 */ /* 0x0001e20000100800 */
[----:B---3--:R-:W-:-:S03]  /*2ce0*/  @!P5 IMAD.MOV R24, RZ, RZ, -R24 ;  /* 0x000000ffff18d224 */ /* 0x008fc600078e0a18 */
[----:B0-----:R-:W2:Y:S04]  /*2cf0*/  LDL.LU R29, [R1+0x4] ;  /* 0x00000400011d7983 */ /* 0x001ea80000300800 */
[----:B------:R-:W3:Y:S04]  /*2d00*/  LDL R22, [R1+0xf30] ;  /* 0x000f300001167983 */ /* 0x000ee80000100800 */
[----:B------:R0:W-:Y:S04]  /*2d10*/  STL [R1+0x8], R24 ;  /* 0x0000081801007387 */ /* 0x0001e80000100800 */
[----:B0-----:R-:W3:Y:S01]  /*2d20*/  LDL.LU R24, [R1+0xfb8] ;  /* 0x000fb80001187983 */ /* 0x001ee20000300800 */
[----:B------:R-:W-:Y:S01]  /*2d30*/  ISETP.GE.AND P5, PT, R0, RZ, PT ;  /* 0x000000ff0000720c */ /* 0x000fe20003fa6270 */
[----:B--2---:R-:W-:Y:S01]  /*2d40*/  @!P2 IMAD.MOV R29, RZ, RZ, -R29 ;  /* 0x000000ffff1da224 */ /* 0x004fe200078e0a1d */
[----:B------:R-:W-:-:S02]  /*2d50*/  ISETP.GE.AND P2, PT, R15, RZ, PT ;  /* 0x000000ff0f00720c */ /* 0x000fc40003f46270 */
[----:B------:R-:W2:Y:S01]  /*2d60*/  LDL R15, [R1+0xf28] ;  /* 0x000f2800010f7983 */ /* 0x000ea20000100800 */
[----:B---3--:R-:W-:-:S03]  /*2d70*/  IMAD.MOV.U32 R0, RZ, RZ, R24 ;  /* 0x000000ffff007224 */ /* 0x008fc600078e0018 */
[----:B------:R-:W3:Y:S01]  /*2d80*/  LDL R24, [R1+0xf2c] ;  /* 0x000f2c0001187983 */ /* 0x000ee20000100800 */
[----:B------:R-:W-:-:S03]  /*2d90*/  @!P1 IMAD.MOV R0, RZ, RZ, -R0 ;  /* 0x000000ffff009224 */ /* 0x000fc600078e0a00 */
[----:B------:R0:W-:Y:S01]  /*2da0*/  STL [R1+0x4], R29 ;  /* 0x0000041d01007387 */ /* 0x0001e20000100800 */
[----:B------:R-:W-:Y:S01]  /*2db0*/  ISETP.GE.AND P1, PT, R16, RZ, PT ;  /* 0x000000ff1000720c */ /* 0x000fe20003f26270 */
[----:B0-----:R-:W-:Y:S02]  /*2dc0*/  IMAD.MOV.U32 R29, RZ, RZ, R28 ;  /* 0x000000ffff1d7224 */ /* 0x001fe400078e001c */
[----:B------:R-:W2:Y:S02]  /*2dd0*/  LDL R28, [R1+0xf38] ;  /* 0x000f3800011c7983 */ /* 0x000ea40000100800 */
[----:B------:R-:W-:Y:S02]  /*2de0*/  @!P4 IMAD.MOV R29, RZ, RZ, -R29 ;  /* 0x000000ffff1dc224 */ /* 0x000fe400078e0a1d */
[----:B------:R0:W-:Y:S04]  /*2df0*/  STL [R1], R0 ;  /* 0x0000000001007387 */ /* 0x0001e80000100800 */
[----:B0-----:R-:W2:Y:S04]  /*2e00*/  LDL.LU R0, [R1+0xfb4] ;  /* 0x000fb40001007983 */ /* 0x001ea80000300800 */
[----:B------:R-:W3:Y:S04]  /*2e10*/  LDL R16, [R1+0xf24] ;  /* 0x000f240001107983 */ /* 0x000ee80000100800 */
[----:B------:R0:W-:Y:S04]  /*2e20*/  STL [R1+0xf90], R29 ;  /* 0x000f901d01007387 */ /* 0x0001e80000100800 */
[----:B0-----:R-:W3:Y:S01]  /*2e30*/  LDL R29, [R1+0xf3c] ;  /* 0x000f3c00011d7983 */ /* 0x001ee20000100800 */
[----:B-----5:R-:W-:Y:S01]  /*2e40*/  @!P0 IMAD.MOV R2, RZ, RZ, -R2 ;  /* 0x000000ffff028224 */ /* 0x020fe200078e0a02 */
[----:B------:R-:W-:Y:S01]  /*2e50*/  ISETP.GE.AND P0, PT, R11, RZ, PT ;  /* 0x000000ff0b00720c */ /* 0x000fe20003f06270 */
[----:B--2---:R-:W-:-:S05]  /*2e60*/  @!P3 IMAD.MOV R0, RZ, RZ, -R0 ;  /* 0x000000ffff00b224 */ /* 0x004fca00078e0a00 */
[----:B------:R0:W-:Y:S04]  /*2e70*/  STL [R1+0xf94], R0 ;  /* 0x000f940001007387 */ /* 0x0001e80000100800 */
[----:B0-----:R-:W2:Y:S01]  /*2e80*/  LDL R0, [R1+0xf20] ;  /* 0x000f200001007983 */ /* 0x001ea20000100800 */
[----:B---3--:R-:W-:-:S03]  /*2e90*/  ISETP.GE.AND P4, PT, R29, RZ, PT ;  /* 0x000000ff1d00720c */ /* 0x008fc60003f86270 */
[----:B------:R-:W3:Y:S04]  /*2ea0*/  LDL R29, [R1+0xf1c] ;  /* 0x000f1c00011d7983 */ /* 0x000ee80000100800 */
[----:B------:R-:W-:Y:S04]  /*2eb0*/  STL [R1+0xf98], R2 ;  /* 0x000f980201007387 */ /* 0x000fe80000100800 */
[----:B------:R-:W5:Y:S01]  /*2ec0*/  LDL R11, [R1+0xf18] ;  /* 0x000f1800010b7983 */ /* 0x000f620000100800 */
[----:B------:R-:W-:Y:S01]  /*2ed0*/  ISETP.GE.AND P3, PT, R28, RZ, PT ;  /* 0x000000ff1c00720c */ /* 0x000fe20003f66270 */
[----:B----4-:R-:W-:Y:S01]  /*2ee0*/  @!P5 IMAD.MOV R3, RZ, RZ, -R3 ;  /* 0x000000ffff03d224 */ /* 0x010fe200078e0a03 */
[----:B------:R-:W-:Y:S01]  /*2ef0*/  ISETP.GE.AND P5, PT, R22, RZ, PT ;  /* 0x000000ff1600720c */ /* 0x000fe20003fa6270 */
[----:B------:R-:W4:Y:S01]  /*2f00*/  LDL R28, [R1+0xf14] ;  /* 0x000f1400011c7983 */ /* 0x000f220000100800 */
[----:B------:R-:W-:Y:S01]  /*2f10*/  @!P2 IMAD.MOV R4, RZ, RZ, -R4 ;  /* 0x000000ffff04a224 */ /* 0x000fe200078e0a04 */
[----:B------:R-:W-:Y:S01]  /*2f20*/  ISETP.GE.AND P2, PT, R24, RZ, PT ;  /* 0x000000ff1800720c */ /* 0x000fe20003f46270 */
[----:B------:R-:W-:Y:S01]  /*2f30*/  @!P1 IMAD.MOV R5, RZ, RZ, -R5 ;  /* 0x000000ffff059224 */ /* 0x000fe200078e0a05 */
[----:B------:R0:W-:Y:S01]  /*2f40*/  STL [R1+0xf9c], R3 ;  /* 0x000f9c0301007387 */ /* 0x0001e20000100800 */
[----:B------:R-:W-:Y:S01]  /*2f50*/  @!P4 IMAD.MOV R6, RZ, RZ, -R6 ;  /* 0x000000ffff06c224 */ /* 0x000fe200078e0a06 */
[----:B------:R-:W-:Y:S01]  /*2f60*/  ISETP.GE.AND P1, PT, R15, RZ, PT ;  /* 0x000000ff0f00720c */ /* 0x000fe20003f26270 */
[----:B------:R-:W-:Y:S01]  /*2f70*/  @!P0 IMAD.MOV R8, RZ, RZ, -R8 ;  /* 0x000000ffff088224 */ /* 0x000fe200078e0a08 */
[----:B------:R-:W-:Y:S01]  /*2f80*/  ISETP.GE.AND P4, PT, R16, RZ, PT ;  /* 0x000000ff1000720c */ /* 0x000fe20003f86270 */
[----:B------:R-:W4:Y:S01]  /*2f90*/  LDL R22, [R1+0xf10] ;  /* 0x000f100001167983 */ /* 0x000f220000100800 */
[----:B------:R-:W-:-:S02]  /*2fa0*/  @!P3 IMAD.MOV R7, RZ, RZ, -R7 ;  /* 0x000000ffff07b224 */ /* 0x000fc400078e0a07 */
[----:B------:R-:W-:Y:S01]  /*2fb0*/  @!P5 IMAD.MOV R9, RZ, RZ, -R9 ;  /* 0x000000ffff09d224 */ /* 0x000fe200078e0a09 */
[----:B------:R-:W4:Y:S04]  /*2fc0*/  LDL R24, [R1+0xf0c] ;  /* 0x000f0c0001187983 */ /* 0x000f280000100800 */
[----:B------:R-:W4:Y:S04]  /*2fd0*/  LDL R15, [R1+0xf08] ;  /* 0x000f0800010f7983 */ /* 0x000f280000100800 */
[----:B------:R-:W4:Y:S04]  /*2fe0*/  LDL R16, [R1+0xf04] ;  /* 0x000f040001107983 */ /* 0x000f280000100800 */
[----:B0-----:R-:W4:Y:S04]  /*2ff0*/  LDL R3, [R1+0xf00] ;  /* 0x000f000001037983 */ /* 0x001f280000100800 */
[----:B------:R-:W4:Y:S01]  /*3000*/  LDL R2, [R1+0xefc] ;  /* 0x000efc0001027983 */ /* 0x000f220000100800 */
[----:B--2---:R-:W-:-:S03]  /*3010*/  ISETP.GE.AND P3, PT, R0, RZ, PT ;  /* 0x000000ff0000720c */ /* 0x004fc60003f66270 */
[----:B------:R-:W2:Y:S01]  /*3020*/  LDL R0, [R1+0xef8] ;  /* 0x000ef80001007983 */ /* 0x000ea20000100800 */
[----:B---3--:R-:W-:-:S03]  /*3030*/  ISETP.GE.AND P0, PT, R29, RZ, PT ;  /* 0x000000ff1d00720c */ /* 0x008fc60003f06270 */
[----:B------:R-:W3:Y:S01]  /*3040*/  LDL R29, [R1+0xef0] ;  /* 0x000ef000011d7983 */ /* 0x000ee20000100800 */
[----:B-----5:R-:W-:-:S03]  /*3050*/  ISETP.GE.AND P5, PT, R11, RZ, PT ;  /* 0x000000ff0b00720c */ /* 0x020fc60003fa6270 */
[----:B------:R-:W5:Y:S01]  /*3060*/  LDL.LU R11, [R1+0xfb0] ;  /* 0x000fb000010b7983 */ /* 0x000f620000300800 */
[----:B------:R-:W-:Y:S01]  /*3070*/  @!P2 IMAD.MOV R10, RZ, RZ, -R10 ;  /* 0x000000ffff0aa224 */ /* 0x000fe200078e0a0a */
[----:B----4-:R-:W-:Y:S01]  /*3080*/  ISETP.GE.AND P2, PT, R28, RZ, PT ;  /* 0x000000ff1c00720c */ /* 0x010fe20003f46270 */
[----:B------:R-:W-:Y:S01]  /*3090*/  @!P4 IMAD.MOV R12, RZ, RZ, -R12 ;  /* 0x000000ffff0cc224 */ /* 0x000fe200078e0a0c */
[----:B------:R-:W4:Y:S01]  /*30a0*/  LDL R28, [R1+0xef4] ;  /* 0x000ef400011c7983 */ /* 0x000f220000100800 */
[----:B------:R-:W-:Y:S02]  /*30b0*/  @!P3 IMAD.MOV R13, RZ, RZ, -R13 ;  /* 0x000000ffff0db224 */ /* 0x000fe400078e0a0d */
[----:B------:R-:W-:Y:S01]  /*30c0*/  @!P0 IMAD.MOV R14, RZ, RZ, -R14 ;  /* 0x000000ffff0e8224 */ /* 0x000fe200078e0a0e */
[----:B------:R-:W-:Y:S02]  /*30d0*/  ISETP.GE.AND P4, PT, R24, RZ, PT ;  /* 0x000000ff1800720c */ /* 0x000fe40003f86270 */
[----:B------:R-:W3:Y:S01]  /*30e0*/  LDL R24, [R1+0xeb0] ;  /* 0x000eb00001187983 */ /* 0x000ee20000100800 */
[----:B------:R-:W-:-:S02]  /*30f0*/  ISETP.GE.AND P3, PT, R15, RZ, PT ;  /* 0x000000ff0f00720c */ /* 0x000fc40003f66270 */
[----:B------:R-:W-:Y:S01]  /*3100*/  ISETP.GE.AND P0, PT, R16, RZ, PT ;  /* 0x000000ff1000720c */ /* 0x000fe20003f06270 */
[----:B-----5:R-:W-:Y:S01]  /*3110*/  @!P1 IMAD.MOV R11, RZ, RZ, -R11 ;  /* 0x000000ffff0b9224 */ /* 0x020fe200078e0a0b */
[----:B------:R-:W-:Y:S02]  /*3120*/  ISETP.GE.AND P1, PT, R22, RZ, PT ;  /* 0x000000ff1600720c */ /* 0x000fe40003f26270 */
[----:B------:R-:W5:Y:S04]  /*3130*/  LDL R22, [R1+0xeec] ;  /* 0x000eec0001167983 */ /* 0x000f680000100800 */
[----:B------:R-:W5:Y:S04]  /*3140*/  LDL.LU R15, [R1+0xfac] ;  /* 0x000fac00010f7983 */ /* 0x000f680000300800 */
[----:B------:R-:W5:Y:S01]  /*3150*/  LDL.LU R16, [R1+0xfa8] ;  /* 0x000fa80001107983 */ /* 0x000f620000300800 */
[----:B------:R-:W-:-:S02]  /*3160*/  @!P4 IMAD.MOV R18, RZ, RZ, -R18 ;  /* 0x000000ffff12c224 */ /* 0x000fc400078e0a12 */
[----:B------:R-:W-:Y:S01]  /*3170*/  @!P1 IMAD.MOV R17, RZ, RZ, -R17 ;  /* 0x000000ffff119224 */ /* 0x000fe200078e0a11 */
[----:B--2---:R-:W-:Y:S01]  /*3180*/  ISETP.GE.AND P1, PT, R0, RZ, PT ;  /* 0x000000ff0000720c */ /* 0x004fe20003f26270 */
[----:B------:R-:W-:Y:S01]  /*3190*/  @!P0 IMAD.MOV R20, RZ, RZ, -R20 ;  /* 0x000000ffff148224 */ /* 0x000fe200078e0a14 */
[----:B---3--:R-:W-:Y:S01]  /*31a0*/  ISETP.GE.AND P4, PT, R29, RZ, PT ;  /* 0x000000ff1d00720c */ /* 0x008fe20003f86270 */
[----:B------:R-:W-:Y:S01]  /*31b0*/  @!P3 IMAD.MOV R19, RZ, RZ, -R19 ;  /* 0x000000ffff13b224 */ /* 0x000fe200078e0a13 */
[----:B----4-:R-:W-:Y:S01]  /*31c0*/  ISETP.GE.AND P3, PT, R28, RZ, PT ;  /* 0x000000ff1c00720c */ /* 0x010fe20003f66270 */
[----:B------:R-:W-:Y:S02]  /*31d0*/  IMAD.MOV.U32 R28, RZ, RZ, R21 ;  /* 0x000000ffff1c7224 */ /* 0x000fe400078e0015 */
[----:B------:R-:W0:Y:S01]  /*31e0*/  S2R R21, SR_TID.X ;  /* 0x0000000000157919 */ /* 0x000e220000002100 */
[----:B-----5:R-:W-:Y:S01]  /*31f0*/  @!P5 IMAD.MOV R15, RZ, RZ, -R15 ;  /* 0x000000ffff0fd224 */ /* 0x020fe200078e0a0f */
[----:B------:R-:W-:-:S02]  /*3200*/  ISETP.GE.AND P5, PT, R3, RZ, PT ;  /* 0x000000ff0300720c */ /* 0x000fc40003fa6270 */
[----:B------:R-:W2:Y:S01]  /*3210*/  LDL.LU R3, [R1+0xc] ;  /* 0x00000c0001037983 */ /* 0x000ea20000300800 */
[----:B------:R-:W-:Y:S01]  /*3220*/  @!P2 IMAD.MOV R16, RZ, RZ, -R16 ;  /* 0x000000ffff10a224 */ /* 0x000fe200078e0a10 */
[----:B------:R-:W-:Y:S02]  /*3230*/  ISETP.GE.AND P2, PT, R2, RZ, PT ;  /* 0x000000ff0200720c */ /* 0x000fe40003f46270 */
[----:B------:R-:W3:Y:S01]  /*3240*/  LDL.LU R2, [R1+0x8] ;  /* 0x0000080001027983 */ /* 0x000ee20000300800 */
[----:B------:R-:W-:-:S03]  /*3250*/  ISETP.GE.AND P0, PT, R22, RZ, PT ;  /* 0x000000ff1600720c */ /* 0x000fc60003f06270 */
[----:B------:R-:W4:Y:S04]  /*3260*/  LDL.LU R0, [R1+0x4] ;  /* 0x0000040001007983 */ /* 0x000f280000300800 */
[----:B------:R-:W5:Y:S04]  /*3270*/  LDL.LU R29, [R1] ;  /* 0x00000000011d7983 */ /* 0x000f680000300800 */
[----:B------:R-:W2:Y:S01]  /*3280*/  LDL.LU R22, [R1+0xfa4] ;  /* 0x000fa40001167983 */ /* 0x000ea20000300800 */
[----:B0-----:R-:W-:-:S05]  /*3290*/  LOP3.LUT R21, R21, 0x3f, RZ, 0xc0, !PT ;  /* 0x0000003f15157812 */ /* 0x001fca00078ec0ff */
[----:B------:R-:W-:Y:S02]  /*32a0*/  IMAD R21, R21, c[0x0][0x18c], RZ ;  /* 0x0000630015157a24 */ /* 0x000fe400078e02ff */
[----:B------:R-:W-:-:S03]  /*32b0*/  @!P5 IMAD.MOV R28, RZ, RZ, -R28 ;  /* 0x000000ffff1cd224 */ /* 0x000fc600078e0a1c */
[----:B------:R-:W-:Y:S02]  /*32c0*/  LEA R21, P6, R21, c[0x0][0x168], 0x1 ;  /* 0x00005a0015157a11 */ /* 0x000fe400078c08ff */
[----:B------:R-:W-:Y:S02]  /*32d0*/  ISETP.GE.AND P5, PT, R24, RZ, PT ;  /* 0x000000ff1800720c */ /* 0x000fe40003fa6270 */
[----:B------:R-:W5:Y:S04]  /*32e0*/  LDL.LU R24, [R1+0xfa0] ;  /* 0x000fa00001187983 */ /* 0x000f680000300800 */
[----:B------:R0:W-:Y:S02]  /*32f0*/  STL [R1+0xf6c], R21 ;  /* 0x000f6c1501007387 */ /* 0x0001e40000100800 */
[----:B0-----:R-:W-:Y:S01]  /*3300*/  LOP3.LUT R21, RZ, c[0x0][0x17c], RZ, 0x33, !PT ;  /* 0x00005f00ff157a12 */ /* 0x001fe200078e33ff */
[----:B--2---:R-:W-:Y:S01]  /*3310*/  @!P2 IMAD.MOV R22, RZ, RZ, -R22 ;  /* 0x000000ffff16a224 */ /* 0x004fe200078e0a16 */
[----:B------:R-:W-:-:S04]  /*3320*/  ISETP.NE.AND P2, PT, RZ, c[0x0][0x17c], PT ;  /* 0x00005f00ff007a0c */ /* 0x000fc80003f45270 */
[C---:B------:R-:W-:Y:S02]  /*3330*/  SEL R3, R21.reuse, R3, !P2 ;  /* 0x0000000315037207 */ /* 0x040fe40005000000 */
[C---:B---3--:R-:W-:Y:S02]  /*3340*/  SEL R2, R21.reuse, R2, !P2 ;  /* 0x0000000215027207 */ /* 0x048fe40005000000 */
[C---:B----4-:R-:W-:Y:S01]  /*3350*/  SEL R0, R21.reuse, R0, !P2 ;  /* 0x0000000015007207 */ /* 0x050fe20005000000 */
[----:B------:R0:W-:Y:S01]  /*3360*/  STL [R1+0x48], R3 ;  /* 0x0000480301007387 */ /* 0x0001e20000100800 */
[----:B-----5:R-:W-:-:S03]  /*3370*/  SEL R29, R21, R29, !P2 ;  /* 0x0000001d151d7207 */ /* 0x020fc60005000000 */
[----:B0-----:R-:W2:Y:S04]  /*3380*/  LDL.LU R3, [R1+0xf9c] ;  /* 0x000f9c0001037983 */ /* 0x001ea80000300800 */
[----:B------:R0:W-:Y:S04]  /*3390*/  STL [R1+0x44], R2 ;  /* 0x0000440201007387 */ /* 0x0001e80000100800 */
[----:B0-----:R-:W3:Y:S04]  /*33a0*/  LDL.LU R2, [R1+0xf98] ;  /* 0x000f980001027983 */ /* 0x001ee80000300800 */
[----:B------:R0:W-:Y:S04]  /*33b0*/  STL [R1+0x40], R0 ;  /* 0x0000400001007387 */ /* 0x0001e80000100800 */
[----:B0-----:R-:W4:Y:S04]  /*33c0*/  LDL.LU R0, [R1+0xf94] ;  /* 0x000f940001007983 */ /* 0x001f280000300800 */
[----:B------:R0:W-:Y:S04]  /*33d0*/  STL [R1+0x3c], R29 ;  /* 0x00003c1d01007387 */ /* 0x0001e80000100800 */
[----:B0-----:R-:W5:Y:S01]  /*33e0*/  LDL.LU R29, [R1+0xf90] ;  /* 0x000f9000011d7983 */ /* 0x001f620000300800 */
[----:B--2---:R-:W-:-:S02]  /*33f0*/  SEL R3, R21, R3, !P2 ;  /* 0x0000000315037207 */ /* 0x004fc40005000000 */
[C---:B---3--:R-:W-:Y:S02]  /*3400*/  SEL R2, R21.reuse, R2, !P2 ;  /* 0x0000000215027207 */ /* 0x048fe40005000000 */
[C---:B----4-:R-:W-:Y:S02]  /*3410*/  SEL R0, R21.reuse, R0, !P2 ;  /* 0x0000000015007207 */ /* 0x050fe40005000000 */
[----:B-----5:R-:W-:-:S05]  /*3420*/  SEL R29, R21, R29, !P2 ;  /* 0x0000001d151d7207 */ /* 0x020fca0005000000 */
[----:B------:R-:W-:Y:S04]  /*3430*/  STL [R1+0x38], R29 ;  /* 0x0000381d01007387 */ /* 0x000fe80000100800 */
[----:B------:R0:W-:Y:S04]  /*3440*/  STL [R1+0x34], R0 ;  /* 0x0000340001007387 */ /* 0x0001e80000100800 */
[----:B------:R1:W-:Y:S01]  /*3450*/  STL [R1+0x30], R2 ;  /* 0x0000300201007387 */ /* 0x0003e20000100800 */
[----:B0-----:R-:W-:-:S03]  /*3460*/  SEL R0, R21, R4, !P2 ;  /* 0x0000000415007207 */ /* 0x001fc60005000000 */
[----:B------:R0:W-:Y:S01]  /*3470*/  STL [R1+0x2c], R3 ;  /* 0x00002c0301007387 */ /* 0x0001e20000100800 */
[----:B-1----:R-:W-:-:S03]  /*3480*/  SEL R2, R21, R5, !P2 ;  /* 0x0000000515027207 */ /* 0x002fc60005000000 */
[----:B------:R1:W-:Y:S04]  /*3490*/  STL [R1+0x28], R0 ;  /* 0x0000280001007387 */ /* 0x0003e80000100800 */
[----:B------:R2:W-:Y:S01]  /*34a0*/  STL [R1+0x24], R2 ;  /* 0x0000240201007387 */ /* 0x0005e20000100800 */
[C---:B0-----:R-:W-:Y:S02]  /*34b0*/  SEL R3, R21.reuse, R6, !P2 ;  /* 0x0000000615037207 */ /* 0x041fe40005000000 */
[----:B-1----:R-:W-:-:S03]  /*34c0*/  SEL R0, R21, R7, !P2 ;  /* 0x0000000715007207 */ /* 0x002fc60005000000 */
[----:B------:R0:W-:Y:S01]  /*34d0*/  STL [R1+0x20], R3 ;  /* 0x0000200301007387 */ /* 0x0001e20000100800 */
[----:B--2---:R-:W-:-:S03]  /*34e0*/  SEL R2, R21, R8, !P2 ;  /* 0x0000000815027207 */ /* 0x004fc60005000000 */
[----:B------:R1:W-:Y:S04]  /*34f0*/  STL [R1+0x1c], R0 ;  /* 0x00001c0001007387 */ /* 0x0003e80000100800 */
[----:B------:R2:W-:Y:S01]  /*3500*/  STL [R1+0x18], R2 ;  /* 0x0000180201007387 */ /* 0x0005e20000100800 */
[C---:B0-----:R-:W-:Y:S02]  /*3510*/  SEL R3, R21.reuse, R9, !P2 ;  /* 0x0000000915037207 */ /* 0x041fe40005000000 */
[----:B-1----:R-:W-:-:S03]  /*3520*/  SEL R0, R21, R10, !P2 ;  /* 0x0000000a15007207 */ /* 0x002fc60005000000 */
[----:B------:R-:W-:Y:S01]  /*3530*/  STL [R1+0x14], R3 ;  /* 0x0000140301007387 */ /* 0x000fe20000100800 */
[----:B--2---:R-:W-:-:S03]  /*3540*/  SEL R2, R21, R11, !P2 ;  /* 0x0000000b15027207 */ /* 0x004fc60005000000 */
[----:B------:R-:W-:Y:S04]  /*3550*/  STL [R1+0x10], R0 ;  /* 0x0000100001007387 */ /* 0x000fe80000100800 */
[----:B------:R0:W-:Y:S04]  /*3560*/  STL [R1+0xc], R2 ;  /* 0x00000c0201007387 */ /* 0x0001e80000100800 */
[----:B0-----:R-:W2:Y:S01]  /*3570*/  LDL.LU R2, [R1+0x48] ;  /* 0x0000480001027983 */ /* 0x001ea20000300800 */
[C---:B------:R-:W-:Y:S02]  /*3580*/  SEL R3, R21.reuse, R12, !P2 ;  /* 0x0000000c15037207 */ /* 0x040fe40005000000 */
[----:B------:R-:W-:-:S03]  /*3590*/  SEL R0, R21, R13, !P2 ;  /* 0x0000000d15007207 */ /* 0x000fc60005000000 */
[----:B------:R-:W-:Y:S04]  /*35a0*/  STL [R1+0x8], R3 ;  /* 0x0000080301007387 */ /* 0x000fe80000100800 */
[----:B--2---:R0:W-:Y:S04]  /*35b0*/  STL [R1+0xf7c], R2 ;  /* 0x000f7c0201007387 */ /* 0x0041e80000100800 */
[----:B------:R-:W-:Y:S04]  /*35c0*/  STL [R1+0x4], R0 ;  /* 0x0000040001007387 */ /* 0x000fe80000100800 */
[----:B0-----:R-:W2:Y:S04]  /*35d0*/  LDL.LU R2, [R1+0x4c] ;  /* 0x00004c0001027983 */ /* 0x001ea80000300800 */
[----:B--2---:R0:W-:Y:S04]  /*35e0*/  STL [R1+0xf80], R2 ;  /* 0x000f800201007387 */ /* 0x0041e80000100800 */
[----:B0-----:R-:W2:Y:S04]  /*35f0*/  LDL.LU R2, [R1+0x50] ;  /* 0x0000500001027983 */ /* 0x001ea80000300800 */
[----:B--2---:R0:W-:Y:S04]  /*3600*/  STL [R1+0xf84], R2 ;  /* 0x000f840201007387 */ /* 0x0041e80000100800 */
[----:B0-----:R-:W2:Y:S04]  /*3610*/  LDL.LU R2, [R1+0x54] ;  /* 0x0000540001027983 */ /* 0x001ea80000300800 */
[----:B--2---:R0:W-:Y:S04]  /*3620*/  STL [R1+0xf88], R2 ;  /* 0x000f880201007387 */ /* 0x0041e80000100800 */
[----:B0-----:R-:W2:Y:S04]  /*3630*/  LDL.LU R2, [R1+0x58] ;  /* 0x0000580001027983 */ /* 0x001ea80000300800 */
[----:B--2---:R0:W-:Y:S04]  /*3640*/  STL [R1+0xf8c], R2 ;  /* 0x000f8c0201007387 */ /* 0x0041e80000100800 */
[----:B------:R-:W2:Y:S04]  /*3650*/  LDL.LU R3, [R1+0x44] ;  /* 0x0000440001037983 */ /* 0x000ea80000300800 */
[----:B------:R-:W3:Y:S01]  /*3660*/  LDL.LU R4, [R1+0x40] ;  /* 0x0000400001047983 */ /* 0x000ee20000300800 */
[----:B0-----:R-:W-:-:S03]  /*3670*/  LOP3.LUT R2, RZ, c[0x0][0x17c], RZ, 0x33, !PT ;  /* 0x00005f00ff027a12 */ /* 0x001fc600078e33ff */
[----:B------:R-:W4:Y:S04]  /*3680*/  LDL.LU R5, [R1+0x3c] ;  /* 0x00003c0001057983 */ /* 0x000f280000300800 */
[----:B------:R-:W5:Y:S01]  /*3690*/  LDL.LU R6, [R1+0x38] ;  /* 0x0000380001067983 */ /* 0x000f620000300800 */
[----:B------:R-:W-:-:S03]  /*36a0*/  SEL R21, R2, R14, !P2 ;  /* 0x0000000e02157207 */ /* 0x000fc60005000000 */
[----:B------:R-:W2:Y:S04]  /*36b0*/  LDL.LU R7, [R1+0x34] ;  /* 0x0000340001077983 */ /* 0x000ea80000300800 */
[----:B------:R-:W2:Y:S04]  /*36c0*/  LDL.LU R8, [R1+0x30] ;  /* 0x0000300001087983 */ /* 0x000ea80000300800 */
[----:B------:R-:W2:Y:S04]  /*36d0*/  LDL.LU R9, [R1+0x2c] ;  /* 0x00002c0001097983 */ /* 0x000ea80000300800 */
[----:B------:R-:W2:Y:S04]  /*36e0*/  LDL.LU R10, [R1+0x28] ;  /* 0x00002800010a7983 */ /* 0x000ea80000300800 */
[----:B------:R-:W2:Y:S04]  /*36f0*/  LDL.LU R11, [R1+0x24] ;  /* 0x00002400010b7983 */ /* 0x000ea80000300800 */
[----:B------:R-:W2:Y:S04]  /*3700*/  LDL.LU R12, [R1+0x20] ;  /* 0x00002000010c7983 */ /* 0x000ea80000300800 */
[----:B------:R-:W2:Y:S04]  /*3710*/  LDL.LU R13, [R1+0x1c] ;  /* 0x00001c00010d7983 */ /* 0x000ea80000300800 */
[----:B------:R-:W2:Y:S04]  /*3720*/  LDL.LU R14, [R1+0x18] ;  /* 0x00001800010e7983 */ /* 0x000ea80000300800 */
[----:B------:R0:W-:Y:S04]  /*3730*/  STL [R1+0xf70], R21 ;  /* 0x000f701501007387 */ /* 0x0001e80000100800 */
[----:B0-----:R-:W2:Y:S01]  /*3740*/  LDL.LU R21, [R1+0x8] ;  /* 0x0000080001157983 */ /* 0x001ea20000300800 */
[----:B------:R-:W-:-:S03]  /*3750*/  @!P1 IMAD.MOV R23, RZ, RZ, -R23 ;  /* 0x000000ffff179224 */ /* 0x000fc600078e0a17 */
[----:B--2---:R0:W-:Y:S04]  /*3760*/  STL [R1+0xf74], R21 ;  /* 0x000f741501007387 */ /* 0x0041e80000100800 */
[----:B0-----:R-:W2:Y:S01]  /*3770*/  LDL.LU R21, [R1+0xc] ;  /* 0x00000c0001157983 */ /* 0x001ea20000300800 */
[----:B------:R-:W-:Y:S02]  /*3780*/  @!P4 IMAD.MOV R25, RZ, RZ, -R25 ;  /* 0x000000ffff19c224 */ /* 0x000fe400078e0a19 */
[----:B------:R-:W-:Y:S02]  /*3790*/  @!P3 IMAD.MOV R26, RZ, RZ, -R26 ;  /* 0x000000ffff1ab224 */ /* 0x000fe400078e0a1a */
[----:B------:R-:W-:Y:S02]  /*37a0*/  @!P0 IMAD.MOV R27, RZ, RZ, -R27 ;  /* 0x000000ffff1b8224 */ /* 0x000fe400078e0a1b */
[----:B------:R-:W-:Y:S01]  /*37b0*/  @!P5 IMAD.MOV R24, RZ, RZ, -R24 ;  /* 0x000000ffff18d224 */ /* 0x000fe200078e0a18 */
[----:B------:R-:W-:-:S02]  /*37c0*/  SEL R29, R2, R15, !P2 ;  /* 0x0000000f021d7207 */ /* 0x000fc40005000000 */
[C---:B------:R-:W-:Y:S02]  /*37d0*/  SEL R16, R2.reuse, R16, !P2 ;  /* 0x0000001002107207 */ /* 0x040fe40005000000 */
[C---:B------:R-:W-:Y:S02]  /*37e0*/  SEL R17, R2.reuse, R17, !P2 ;  /* 0x0000001102117207 */ /* 0x040fe40005000000 */
[C---:B------:R-:W-:Y:S02]  /*37f0*/  SEL R18, R2.reuse, R18, !P2 ;  /* 0x0000001202127207 */ /* 0x040fe40005000000 */
[C---:B------:R-:W-:Y:S02]  /*3800*/  SEL R19, R2.reuse, R19, !P2 ;  /* 0x0000001302137207 */ /* 0x040fe40005000000 */
[C---:B------:R-:W-:Y:S02]  /*3810*/  SEL R20, R2.reuse, R20, !P2 ;  /* 0x0000001402147207 */ /* 0x040fe40005000000 */
[----:B------:R-:W-:-:S02]  /*3820*/  SEL R28, R2, R28, !P2 ;  /* 0x0000001c021c7207 */ /* 0x000fc40005000000 */
[C---:B------:R-:W-:Y:S02]  /*3830*/  SEL R22, R2.reuse, R22, !P2 ;  /* 0x0000001602167207 */ /* 0x040fe40005000000 */
[C---:B------:R-:W-:Y:S02]  /*3840*/  SEL R23, R2.reuse, R23, !P2 ;  /* 0x0000001702177207 */ /* 0x040fe40005000000 */
[C---:B------:R-:W-:Y:S02]  /*3850*/  SEL R25, R2.reuse, R25, !P2 ;  /* 0x0000001902197207 */ /* 0x040fe40005000000 */
[C---:B------:R-:W-:Y:S02]  /*3860*/  SEL R26, R2.reuse, R26, !P2 ;  /* 0x0000001a021a7207 */ /* 0x040fe40005000000 */
[C---:B------:R-:W-:Y:S02]  /*3870*/  SEL R27, R2.reuse, R27, !P2 ;  /* 0x0000001b021b7207 */ /* 0x040fe40005000000 */
[----:B------:R-:W-:Y:S01]  /*3880*/  SEL R24, R2, R24, !P2 ;  /* 0x0000001802187207 */ /* 0x000fe20005000000 */
[----:B--2---:R0:W-:Y:S04]  /*3890*/  STL [R1+0xf78], R21 ;  /* 0x000f781501007387 */ /* 0x0041e80000100800 */
[----:B0-----:R-:W2:Y:S04]  /*38a0*/  LDL.LU R21, [R1+0x10] ;  /* 0x0000100001157983 */ /* 0x001ea80000300800 */
[----:B------:R-:W2:Y:S04]  /*38b0*/  LDL.LU R15, [R1+0x14] ;  /* 0x00001400010f7983 */ /* 0x000ea80000300800 */
[----:B------:R-:W2:Y:S02]  /*38c0*/  LDL.LU R2, [R1+0xf8c] ;  /* 0x000f8c0001027983 */ /* 0x000ea40000300800 */
[----:B--2---:R-:W-:-:S05]  /*38d0*/  IMAD R2, R2, c[0x0][0x184], RZ ;  /* 0x0000610002027a24 */ /* 0x004fca00078e02ff */
[----:B------:R0:W-:Y:S04]  /*38e0*/  STL [R1+0x58], R2 ;  /* 0x0000580201007387 */ /* 0x0001e80000100800 */
[----:B0-----:R-:W2:Y:S02]  /*38f0*/  LDL.LU R2, [R1+0xf88] ;  /* 0x000f880001027983 */ /* 0x001ea40000300800 */
[----:B--2---:R-:W-:-:S05]  /*3900*/  IMAD R2, R2, c[0x0][0x184], RZ ;  /* 0x0000610002027a24 */ /* 0x004fca00078e02ff */
[----:B------:R0:W-:Y:S04]  /*3910*/  STL [R1+0x54], R2 ;  /* 0x0000540201007387 */ /* 0x0001e80000100800 */
[----:B0-----:R-:W2:Y:S02]  /*3920*/  LDL.LU R2, [R1+0xf84] ;  /* 0x000f840001027983 */ /* 0x001ea40000300800 */
[----:B--2---:R-:W-:-:S05]  /*3930*/  IMAD R2, R2, c[0x0][0x184], RZ ;  /* 0x0000610002027a24 */ /* 0x004fca00078e02ff */
[----:B------:R0:W-:Y:S04]  /*3940*/  STL [R1+0x50], R2 ;  /* 0x0000500201007387 */ /* 0x0001e80000100800 */
[----:B0-----:R-:W2:Y:S01]  /*3950*/  LDL.LU R2, [R1+0xf80] ;  /* 0x000f800001027983 */ /* 0x001ea20000300800 */
[----:B------:R-:W-:Y:S02]  /*3960*/  IMAD R10, R10, c[0x0][0x190], RZ ;  /* 0x000064000a0a7a24 */ /* 0x000fe400078e02ff */
[----:B------:R-:W-:Y:S02]  /*3970*/  IMAD R21, R21, c[0x0][0x190], RZ ;  /* 0x0000640015157a24 */ /* 0x000fe400078e02ff */
[----:B--2---:R-:W-:-:S05]  /*3980*/  IMAD R2, R2, c[0x0][0x184], RZ ;  /* 0x0000610002027a24 */ /* 0x004fca00078e02ff */
[----:B------:R0:W-:Y:S04]  /*3990*/  STL [R1+0x4c], R2 ;  /* 0x00004c0201007387 */ /* 0x0001e80000100800 */
[----:B0-----:R-:W2:Y:S04]  /*39a0*/  LDL.LU R2, [R1+0xf7c] ;  /* 0x000f7c0001027983 */ /* 0x001ea80000300800 */
[----:B------:R0:W-:Y:S04]  /*39b0*/  STL [R1+0xf68], R10 ;  /* 0x000f680a01007387 */ /* 0x0001e80000100800 */
[----:B0-----:R-:W2:Y:S04]  /*39c0*/  LDL.LU R10, [R1+0x4] ;  /* 0x00000400010a7983 */ /* 0x001ea80000300800 */
        /* <DEDUP_REMOVED lines=8> */
[----:B------:R-:W-:-:S05]  /*3a50*/  IMAD R10, R10, c[0x0][0x190], RZ ;  /* 0x000064000a0a7a24 */ /* 0x000fca00078e02ff */
[----:B------:R2:W-:Y:S04]  /*3a60*/  STL [R1+0x4], R10 ;  /* 0x0000040a01007387 */ /* 0x0005e80000100800 */
[----:B------:R-:W0:Y:S01]  /*3a70*/  S2R R0, SR_TID.X ;  /* 0x0000000000007919 */ /* 0x000e220000002100 */
[----:B--2---:R-:W-:-:S03]  /*3a80*/  IMAD R10, R21, c[0x0][0x190], RZ ;  /* 0x00006400150a7a24 */ /* 0x004fc600078e02ff */
[----:B------:R-:W2:Y:S01]  /*3a90*/  LDL.LU R21, [R1+0xf6c] ;  /* 0x000f6c0001157983 */ /* 0x000ea20000300800 */
[----:B0-----:R-:W-:Y:S01]  /*3aa0*/  LOP3.LUT R0, R0, 0x3f, RZ, 0xc0, !PT ;  /* 0x0000003f00007812 */ /* 0x001fe200078ec0ff */
[----:B------:R-:W-:-:S04]  /*3ab0*/  IMAD R2, R2, c[0x0][0x190], RZ ;  /* 0x0000640002027a24 */ /* 0x000fc800078e02ff */
[----:B------:R-:W-:Y:S01]  /*3ac0*/  IMAD R0, R0, c[0x0][0x18c], RZ ;  /* 0x0000630000007a24 */ /* 0x000fe200078e02ff */
[----:B------:R2:W-:Y:S01]  /*3ad0*/  STL [R1], R10 ;  /* 0x0000000a01007387 */ /* 0x0005e20000100800 */
[----:B------:R-:W-:-:S03]  /*3ae0*/  IMAD R3, R3, c[0x0][0x190], RZ ;  /* 0x0000640003037a24 */ /* 0x000fc600078e02ff */
[----:B------:R-:W-:Y:S01]  /*3af0*/  LEA.HI.X.SX32 R0, R0, c[0x0][0x16c], 0x1, P6 ;  /* 0x00005b0000007a11 */ /* 0x000fe200030f0eff */
[----:B---3--:R-:W-:Y:S02]  /*3b00*/  IMAD R4, R4, c[0x0][0x190], RZ ;  /* 0x0000640004047a24 */ /* 0x008fe400078e02ff */
[----:B----4-:R-:W-:Y:S02]  /*3b10*/  IMAD R5, R5, c[0x0][0x190], RZ ;  /* 0x0000640005057a24 */ /* 0x010fe400078e02ff */
[----:B-----5:R-:W-:Y:S02]  /*3b20*/  IMAD R6, R6, c[0x0][0x190], RZ ;  /* 0x0000640006067a24 */ /* 0x020fe400078e02ff */
[----:B------:R-:W-:Y:S02]  /*3b30*/  IMAD R7, R7, c[0x0][0x190], RZ ;  /* 0x0000640007077a24 */ /* 0x000fe400078e02ff */
[----:B------:R-:W-:Y:S02]  /*3b40*/  IMAD R8, R8, c[0x0][0x190], RZ ;  /* 0x0000640008087a24 */ /* 0x000fe400078e02ff */
[----:B------:R-:W-:Y:S01]  /*3b50*/  IMAD R9, R9, c[0x0][0x190], RZ ;  /* 0x0000640009097a24 */ /* 0x000fe200078e02ff */
[----:B--2---:R-:W-:-:S05]  /*3b60*/  LEA R10, P6, R2, R21, 0x1 ;  /* 0x00000015020a7211 */ /* 0x004fca00078c08ff */
[----:B------:R0:W-:Y:S02]  /*3b70*/  STL [R1+0xe94], R10 ;  /* 0x000e940a01007387 */ /* 0x0001e40000100800 */
[----:B0-----:R-:W-:-:S05]  /*3b80*/  LEA R10, P5, R3, R21, 0x1 ;  /* 0x00000015030a7211 */ /* 0x001fca00078a08ff */
        /* <DEDUP_REMOVED lines=11> */
[----:B0-----:R-:W-:Y:S02]  /*3c40*/  LEA.HI.X.SX32 R10, R2, R0, 0x1, P6 ;  /* 0x00000000020a7211 */ /* 0x001fe400030f0eff */
[----:B------:R-:W2:Y:S04]  /*3c50*/  LDL.LU R2, [R1] ;  /* 0x0000000001027983 */ /* 0x000ea80000300800 */
[----:B------:R0:W-:Y:S02]  /*3c60*/  STL [R1+0xe8c], R10 ;  /* 0x000e8c0a01007387 */ /* 0x0001e40000100800 */
[----:B0-----:R-:W-:-:S05]  /*3c70*/  LEA R10, P6, R9, R21, 0x1 ;  /* 0x00000015090a7211 */ /* 0x001fca00078c08ff */
[----:B------:R0:W-:Y:S04]  /*3c80*/  STL [R1+0xe90], R10 ;  /* 0x000e900a01007387 */ /* 0x0001e80000100800 */
[----:B0-----:R-:W3:Y:S01]  /*3c90*/  LDL.LU R10, [R1+0xf68] ;  /* 0x000f6800010a7983 */ /* 0x001ee20000300800 */
[----:B------:R-:W-:-:S05]  /*3ca0*/  LEA.HI.X.SX32 R3, R3, R0, 0x1, P5 ;  /* 0x0000000003037211 */ /* 0x000fca00028f0eff */
[----:B------:R3:W-:Y:S01]  /*3cb0*/  STL [R1+0xe84], R3 ;  /* 0x000e840301007387 */ /* 0x0007e20000100800 */
[----:B------:R-:W-:Y:S02]  /*3cc0*/  IMAD R11, R11, c[0x0][0x190], RZ ;  /* 0x000064000b0b7a24 */ /* 0x000fe400078e02ff */
[----:B------:R-:W-:Y:S02]  /*3cd0*/  IMAD R12, R12, c[0x0][0x190], RZ ;  /* 0x000064000c0c7a24 */ /* 0x000fe400078e02ff */
[----:B------:R-:W-:Y:S01]  /*3ce0*/  IMAD R13, R13, c[0x0][0x190], RZ ;  /* 0x000064000d0d7a24 */ /* 0x000fe200078e02ff */
[----:B---3--:R-:W-:-:S05]  /*3cf0*/  LEA R3, P5, R10, R21, 0x1 ;  /* 0x000000150a037211 */ /* 0x008fca00078a08ff */
[----:B------:R0:W-:Y:S02]  /*3d00*/  STL [R1+0xe88], R3 ;  /* 0x000e880301007387 */ /* 0x0001e40000100800 */
[----:B0-----:R-:W-:Y:S02]  /*3d10*/  LEA.HI.X.SX32 R3, R4, R0, 0x1, P4 ;  /* 0x0000000004037211 */ /* 0x001fe400020f0eff */
[----:B------:R-:W3:Y:S04]  /*3d20*/  LDL.LU R4, [R1+0x4] ;  /* 0x0000040001047983 */ /* 0x000ee80000300800 */
[----:B------:R0:W-:Y:S02]  /*3d30*/  STL [R1+0xe7c], R3 ;  /* 0x000e7c0301007387 */ /* 0x0001e40000100800 */
[----:B0-----:R-:W-:-:S05]  /*3d40*/  LEA R3, P4, R11, R21, 0x1 ;  /* 0x000000150b037211 */ /* 0x001fca00078808ff */
[----:B------:R0:W-:Y:S02]  /*3d50*/  STL [R1+0xe80], R3 ;  /* 0x000e800301007387 */ /* 0x0001e40000100800 */
[----:B0-----:R-:W-:Y:S02]  /*3d60*/  LEA.HI.X.SX32 R3, R5, R0, 0x1, P3 ;  /* 0x0000000005037211 */ /* 0x001fe400018f0eff */
[----:B------:R-:W4:Y:S04]  /*3d70*/  LDL.LU R5, [R1+0x8] ;  /* 0x0000080001057983 */ /* 0x000f280000300800 */
[----:B------:R0:W-:Y:S02]  /*3d80*/  STL [R1+0xe74], R3 ;  /* 0x000e740301007387 */ /* 0x0001e40000100800 */
[----:B0-----:R-:W-:-:S05]  /*3d90*/  LEA R3, P3, R12, R21, 0x1 ;  /* 0x000000150c037211 */ /* 0x001fca00078608ff */
[----:B------:R0:W-:Y:S02]  /*3da0*/  STL [R1+0xe78], R3 ;  /* 0x000e780301007387 */ /* 0x0001e40000100800 */
[----:B0-----:R-:W-:Y:S02]  /*3db0*/  LEA.HI.X.SX32 R3, R6, R0, 0x1, P2 ;  /* 0x0000000006037211 */ /* 0x001fe400010f0eff */
[----:B------:R-:W5:Y:S04]  /*3dc0*/  LDL.LU R6, [R1+0xc] ;  /* 0x00000c0001067983 */ /* 0x000f680000300800 */
[----:B------:R0:W-:Y:S02]  /*3dd0*/  STL [R1+0xe6c], R3 ;  /* 0x000e6c0301007387 */ /* 0x0001e40000100800 */
[----:B0-----:R-:W-:-:S05]  /*3de0*/  LEA R3, P2, R13, R21, 0x1 ;  /* 0x000000150d037211 */ /* 0x001fca00078408ff */
[----:B------:R0:W-:Y:S02]  /*3df0*/  STL [R1+0xe70], R3 ;  /* 0x000e700301007387 */ /* 0x0001e40000100800 */
[----:B0-----:R-:W-:-:S05]  /*3e00*/  LEA.HI.X.SX32 R3, R7, R0, 0x1, P0 ;  /* 0x0000000007037211 */ /* 0x001fca00000f0eff */
[----:B------:R0:W-:Y:S02]  /*3e10*/  STL [R1+0xe64], R3 ;  /* 0x000e640301007387 */ /* 0x0001e40000100800 */
[----:B0-----:R-:W-:Y:S02]  /*3e20*/  LEA.HI.X.SX32 R3, R8, R0, 0x1, P1 ;  /* 0x0000000008037211 */ /* 0x001fe400008f0eff */
[----:B------:R-:W2:Y:S01]  /*3e30*/  LDL.LU R8, [R1+0x10] ;  /* 0x0000100001087983 */ /* 0x000ea20000300800 */
[----:B------:R-:W-:Y:S02]  /*3e40*/  IMAD R14, R14, c[0x0][0x190], RZ ;  /* 0x000064000e0e7a24 */ /* 0x000fe400078e02ff */
[----:B------:R-:W-:-:S03]  /*3e50*/  IMAD R15, R15, c[0x0][0x190], RZ ;  /* 0x000064000f0f7a24 */ /* 0x000fc600078e02ff */
[----:B------:R-:W-:-:S05]  /*3e60*/  LEA R7, P0, R14, R21, 0x1 ;  /* 0x000000150e077211 */ /* 0x000fca00078008ff */
[----:B------:R0:W-:Y:S04]  /*3e70*/  STL [R1+0xe68], R7 ;  /* 0x000e680701007387 */ /* 0x0001e80000100800 */
[----:B------:R1:W-:Y:S01]  /*3e80*/  STL [R1+0xe5c], R3 ;  /* 0x000e5c0301007387 */ /* 0x0003e20000100800 */
[----:B0-----:R-:W-:Y:S02]  /*3e90*/  LEA R7, P1, R15, R21, 0x1 ;  /* 0x000000150f077211 */ /* 0x001fe400078208ff */
[----:B-1----:R-:W-:-:S03]  /*3ea0*/  LEA.HI.X.SX32 R3, R9, R0, 0x1, P6 ;  /* 0x0000000009037211 */ /* 0x002fc600030f0eff */
[----:B------:R-:W-:Y:S04]  /*3eb0*/  STL [R1+0xe60], R7 ;  /* 0x000e600701007387 */ /* 0x000fe80000100800 */
[----:B------:R0:W-:Y:S02]  /*3ec0*/  STL [R1+0xe54], R3 ;  /* 0x000e540301007387 */ /* 0x0001e40000100800 */
[----:B0-----:R-:W-:Y:S01]  /*3ed0*/  LEA.HI.X.SX32 R3, R10, R0, 0x1, P5 ;  /* 0x000000000a037211 */ /* 0x001fe200028f0eff */
[----:B------:R-:W-:Y:S02]  /*3ee0*/  IMAD R29, R29, c[0x0][0x190], RZ ;  /* 0x000064001d1d7a24 */ /* 0x000fe400078e02ff */
[----:B------:R-:W-:Y:S02]  /*3ef0*/  IMAD R16, R16, c[0x0][0x190], RZ ;  /* 0x0000640010107a24 */ /* 0x000fe400078e02ff */
[----:B------:R-:W-:-:S02]  /*3f00*/  IMAD R17, R17, c[0x0][0x190], RZ ;  /* 0x0000640011117a24 */ /* 0x000fc400078e02ff */
[----:B------:R-:W-:Y:S02]  /*3f10*/  IMAD R18, R18, c[0x0][0x190], RZ ;  /* 0x0000640012127a24 */ /* 0x000fe400078e02ff */
[----:B------:R-:W-:Y:S01]  /*3f20*/  IMAD R19, R19, c[0x0][0x190], RZ ;  /* 0x0000640013137a24 */ /* 0x000fe200078e02ff */
[----:B-----5:R-:W-:-:S04]  /*3f30*/  LEA R10, P5, R6, R21, 0x1 ;  /* 0x00000015060a7211 */ /* 0x020fc800078a08ff */
[----:B------:R-:W-:Y:S02]  /*3f40*/  LEA.HI.X.SX32 R6, R6, R0, 0x1, P5 ;  /* 0x0000000006067211 */ /* 0x000fe400028f0eff */
[----:B--2---:R-:W-:-:S05]  /*3f50*/  LEA R7, P6, R8, R21, 0x1 ;  /* 0x0000001508077211 */ /* 0x004fca00078c08ff */
[----:B------:R0:W-:Y:S04]  /*3f60*/  STL [R1+0xe58], R7 ;  /* 0x000e580701007387 */ /* 0x0001e80000100800 */
[----:B------:R4:W-:Y:S04]  /*3f70*/  STL [R1+0xe4c], R3 ;  /* 0x000e4c0301007387 */ /* 0x0009e80000100800 */
[----:B------:R1:W-:Y:S01]  /*3f80*/  STL [R1+0xe50], R10 ;  /* 0x000e500a01007387 */ /* 0x0003e20000100800 */
[----:B0-----:R-:W-:Y:S02]  /*3f90*/  LEA.HI.X.SX32 R7, R11, R0, 0x1, P4 ;  /* 0x000000000b077211 */ /* 0x001fe400020f0eff */
[----:B----4-:R-:W-:-:S03]  /*3fa0*/  LEA R3, P4, R5, R21, 0x1 ;  /* 0x0000001505037211 */ /* 0x010fc600078808ff */
[----:B------:R3:W-:Y:S01]  /*3fb0*/  STL [R1+0xe44], R7 ;  /* 0x000e440701007387 */ /* 0x0007e20000100800 */
[----:B-1----:R-:W-:-:S03]  /*3fc0*/  LEA.HI.X.SX32 R10, R12, R0, 0x1, P3 ;  /* 0x000000000c0a7211 */ /* 0x002fc600018f0eff */
[----:B------:R0:W-:Y:S01]  /*3fd0*/  STL [R1+0xe48], R3 ;  /* 0x000e480301007387 */ /* 0x0001e20000100800 */
[----:B---3--:R-:W-:-:S03]  /*3fe0*/  LEA R7, P3, R4, R21, 0x1 ;  /* 0x0000001504077211 */ /* 0x008fc600078608ff */
[----:B0-----:R-:W2:Y:S04]  /*3ff0*/  LDL.LU R3, [R1+0x4c] ;  /* 0x00004c0001037983 */ /* 0x001ea80000300800 */
[----:B------:R0:W-:Y:S01]  /*4000*/  STL [R1+0xe3c], R10 ;  /* 0x000e3c0a01007387 */ /* 0x0001e20000100800 */
[----:B------:R-:W-:-:S03]  /*4010*/  LEA.HI.X.SX32 R11, R14, R0, 0x1, P0 ;  /* 0x000000000e0b7211 */ /* 0x000fc600000f0eff */
[----:B------:R1:W-:Y:S01]  /*4020*/  STL [R1+0xe40], R7 ;  /* 0x000e400701007387 */ /* 0x0003e20000100800 */
[----:B0-----:R-:W-:Y:S02]  /*4030*/  LEA.HI.X.SX32 R10, R13, R0, 0x1, P2 ;  /* 0x000000000d0a7211 */ /* 0x001fe400010f0eff */
[----:B-1----:R-:W-:-:S03]  /*4040*/  LEA R7, P2, R2, R21, 0x1 ;  /* 0x0000001502077211 */ /* 0x002fc600078408ff */
[----:B------:R0:W-:Y:S01]  /*4050*/  STL [R1+0xe34], R10 ;  /* 0x000e340a01007387 */ /* 0x0001e20000100800 */
[----:B------:R-:W-:-:S03]  /*4060*/  LEA.HI.X.SX32 R12, R15, R0, 0x1, P1 ;  /* 0x000000000f0c7211 */ /* 0x000fc600008f0eff */
[----:B------:R1:W-:Y:S01]  /*4070*/  STL [R1+0xe38], R7 ;  /* 0x000e380701007387 */ /* 0x0003e20000100800 */
[----:B0-----:R-:W-:-:S03]  /*4080*/  LEA R10, P0, R29, R21, 0x1 ;  /* 0x000000151d0a7211 */ /* 0x001fc600078008ff */
[----:B-1----:R-:W3:Y:S04]  /*4090*/  LDL.LU R7, [R1+0x50] ;  /* 0x0000500001077983 */ /* 0x002ee80000300800 */
[----:B------:R0:W-:Y:S04]  /*40a0*/  STL [R1+0xe2c], R11 ;  /* 0x000e2c0b01007387 */ /* 0x0001e80000100800 */
[----:B------:R1:W-:Y:S01]  /*40b0*/  STL [R1+0xe30], R10 ;  /* 0x000e300a01007387 */ /* 0x0003e20000100800 */
[----:B0-----:R-:W-:-:S03]  /*40c0*/  LEA R11, P1, R16, R21, 0x1 ;  /* 0x00000015100b7211 */ /* 0x001fc600078208ff */
[----:B------:R-:W-:Y:S01]  /*40d0*/  STL [R1+0xdcc], R12 ;  /* 0x000dcc0c01007387 */ /* 0x000fe20000100800 */
[----:B-1----:R-:W-:Y:S02]  /*40e0*/  LEA.HI.X.SX32 R10, R8, R0, 0x1, P6 ;  /* 0x00000000080a7211 */ /* 0x002fe400030f0eff */
[-C--:B------:R-:W-:Y:S01]  /*40f0*/  LEA R8, P6, R17, R21.reuse, 0x1 ;  /* 0x0000001511087211 */ /* 0x080fe200078c08ff */
[----:B------:R-:W-:Y:S04]  /*4100*/  STL [R1+0xdec], R11 ;  /* 0x000dec0b01007387 */ /* 0x000fe80000100800 */
[----:B------:R0:W-:Y:S04]  /*4110*/  STL [R1+0xdd0], R10 ;  /* 0x000dd00a01007387 */ /* 0x0001e80000100800 */
[----:B------:R1:W-:Y:S04]  /*4120*/  STL [R1+0xdf4], R8 ;  /* 0x000df40801007387 */ /* 0x0003e80000100800 */
[----:B------:R4:W-:Y:S01]  /*4130*/  STL [R1+0xdd4], R6 ;  /* 0x000dd40601007387 */ /* 0x0009e20000100800 */
[----:B0-----:R-:W-:-:S02]  /*4140*/  LEA R10, P5, R18, R21, 0x1 ;  /* 0x00000015120a7211 */ /* 0x001fc400078a08ff */
[----:B-1----:R-:W-:-:S03]  /*4150*/  LEA.HI.X.SX32 R8, R5, R0, 0x1, P4 ;  /* 0x0000000005087211 */ /* 0x002fc600020f0eff */
[----:B------:R-:W-:Y:S01]  /*4160*/  STL [R1+0xdfc], R10 ;  /* 0x000dfc0a01007387 */ /* 0x000fe20000100800 */
[----:B------:R-:W-:Y:S02]  /*4170*/  LEA.HI.X.SX32 R5, R4, R0, 0x1, P3 ;  /* 0x0000000004057211 */ /* 0x000fe400018f0eff */
[----:B----4-:R-:W-:Y:S01]  /*4180*/  LEA R6, P4, R19, R21, 0x1 ;  /* 0x0000001513067211 */ /* 0x010fe200078808ff */
[----:B------:R-:W-:Y:S04]  /*4190*/  STL [R1+0xdd8], R8 ;  /* 0x000dd80801007387 */ /* 0x000fe80000100800 */
[----:B------:R0:W-:Y:S04]  /*41a0*/  STL [R1+0xe04], R6 ;  /* 0x000e040601007387 */ /* 0x0001e80000100800 */
[----:B0-----:R-:W4:Y:S04]  /*41b0*/  LDL.LU R6, [R1+0x58] ;  /* 0x0000580001067983 */ /* 0x001f280000300800 */
[----:B------:R0:W-:Y:S04]  /*41c0*/  STL [R1+0xddc], R5 ;  /* 0x000ddc0501007387 */ /* 0x0001e80000100800 */
[----:B0-----:R-:W5:Y:S01]  /*41d0*/  LDL.LU R5, [R1+0x54] ;  /* 0x0000540001057983 */ /* 0x001f620000300800 */
[----:B------:R-:W-:-:S02]  /*41e0*/  IMAD R20, R20, c[0x0][0x190], RZ ;  /* 0x0000640014147a24 */ /* 0x000fc400078e02ff */
[----:B------:R-:W-:-:S03]  /*41f0*/  IMAD R28, R28, c[0x0][0x190], RZ ;  /* 0x000064001c1c7a24 */ /* 0x000fc600078e02ff */
[----:B------:R-:W-:Y:S01]  /*4200*/  LEA R4, P3, R20, R21, 0x1 ;  /* 0x0000001514047211 */ /* 0x000fe200078608ff */
[----:B------:R-:W-:-:S04]  /*4210*/  IMAD R22, R22, c[0x0][0x190], RZ ;  /* 0x0000640016167a24 */ /* 0x000fc800078e02ff */
[----:B------:R0:W-:Y:S01]  /*4220*/  STL [R1+0xe0c], R4 ;  /* 0x000e0c0401007387 */ /* 0x0001e20000100800 */
[----:B------:R-:W-:Y:S01]  /*4230*/  IMAD R23, R23, c[0x0][0x190], RZ ;  /* 0x0000640017177a24 */ /* 0x000fe200078e02ff */
[-C--:B0-----:R-:W-:Y:S02]  /*4240*/  LEA.HI.X.SX32 R4, R2, R0.reuse, 0x1, P2 ;  /* 0x0000000002047211 */ /* 0x081fe400010f0eff */
[----:B------:R-:W-:Y:S02]  /*4250*/  LEA R8, P2, R28, R21, 0x1 ;  /* 0x000000151c087211 */ /* 0x000fe400078408ff */
[----:B------:R-:W-:Y:S01]  /*4260*/  LEA.HI.X.SX32 R2, R29, R0, 0x1, P0 ;  /* 0x000000001d027211 */ /* 0x000fe200000f0eff */
[----:B------:R0:W-:Y:S01]  /*4270*/  STL [R1+0xde0], R4 ;  /* 0x000de00401007387 */ /* 0x0001e20000100800 */
[----:B------:R-:W-:-:S03]  /*4280*/  IMAD R25, R25, c[0x0][0x190], RZ ;  /* 0x0000640019197a24 */ /* 0x000fc600078e02ff */
[----:B------:R1:W-:Y:S04]  /*4290*/  STL [R1+0xe14], R8 ;  /* 0x000e140801007387 */ /* 0x0003e80000100800 */
[----:B------:R1:W-:Y:S01]  /*42a0*/  STL [R1+0xde4], R2 ;  /* 0x000de40201007387 */ /* 0x0003e20000100800 */
[----:B0-----:R-:W-:Y:S02]  /*42b0*/  LEA R4, P0, R22, R21, 0x1 ;  /* 0x0000001516047211 */ /* 0x001fe400078008ff */
[----:B-1----:R-:W-:-:S03]  /*42c0*/  LEA.HI.X.SX32 R8, R16, R0, 0x1, P1 ;  /* 0x0000000010087211 */ /* 0x002fc600008f0eff */
[----:B------:R0:W-:Y:S01]  /*42d0*/  STL [R1+0xe18], R4 ;  /* 0x000e180401007387 */ /* 0x0001e20000100800 */
[----:B------:R-:W-:-:S03]  /*42e0*/  LEA R2, P1, R23, R21, 0x1 ;  /* 0x0000001517027211 */ /* 0x000fc600078208ff */
[----:B------:R1:W-:Y:S01]  /*42f0*/  STL [R1+0xde8], R8 ;  /* 0x000de80801007387 */ /* 0x0003e20000100800 */
[----:B------:R-:W-:-:S03]  /*4300*/  IMAD R26, R26, c[0x0][0x190], RZ ;  /* 0x000064001a1a7a24 */ /* 0x000fc600078e02ff */
[----:B------:R1:W-:Y:S01]  /*4310*/  STL [R1+0xe1c], R2 ;  /* 0x000e1c0201007387 */ /* 0x0003e20000100800 */
[----:B0-----:R-:W-:Y:S01]  /*4320*/  LEA.HI.X.SX32 R4, R17, R0, 0x1, P6 ;  /* 0x0000000011047211 */ /* 0x001fe200030f0eff */
[----:B------:R-:W-:Y:S01]  /*4330*/  IMAD R27, R27, c[0x0][0x190], RZ ;  /* 0x000064001b1b7a24 */ /* 0x000fe200078e02ff */
[----:B-1----:R-:W-:-:S03]  /*4340*/  LEA R8, P6, R25, R21, 0x1 ;  /* 0x0000001519087211 */ /* 0x002fc600078c08ff */
[----:B------:R0:W-:Y:S01]  /*4350*/  STL [R1+0xdf0], R4 ;  /* 0x000df00401007387 */ /* 0x0001e20000100800 */
[----:B------:R-:W-:-:S03]  /*4360*/  LEA.HI.X.SX32 R2, R18, R0, 0x1, P5 ;  /* 0x0000000012027211 */ /* 0x000fc600028f0eff */
[----:B------:R1:W-:Y:S04]  /*4370*/  STL [R1+0xe20], R8 ;  /* 0x000e200801007387 */ /* 0x0003e80000100800 */
[----:B------:R1:W-:Y:S01]  /*4380*/  STL [R1+0xdf8], R2 ;  /* 0x000df80201007387 */ /* 0x0003e20000100800 */
[----:B0-----:R-:W-:Y:S02]  /*4390*/  LEA R4, P5, R26, R21, 0x1 ;  /* 0x000000151a047211 */ /* 0x001fe400078a08ff */
[----:B-1----:R-:W-:-:S03]  /*43a0*/  LEA.HI.X.SX32 R8, R19, R0, 0x1, P4 ;  /* 0x0000000013087211 */ /* 0x002fc600020f0eff */
[----:B------:R0:W-:Y:S01]  /*43b0*/  STL [R1+0xe24], R4 ;  /* 0x000e240401007387 */ /* 0x0001e20000100800 */
[----:B------:R-:W-:-:S03]  /*43c0*/  LEA R2, P4, R27, R21, 0x1 ;  /* 0x000000151b027211 */ /* 0x000fc600078808ff */
[----:B------:R-:W-:Y:S01]  /*43d0*/  STL [R1+0xe00], R8 ;  /* 0x000e000801007387 */ /* 0x000fe20000100800 */
[----:B------:R-:W-:-:S03]  /*43e0*/  IMAD R24, R24, c[0x0][0x190], RZ ;  /* 0x0000640018187a24 */ /* 0x000fc600078e02ff */
[----:B------:R1:W-:Y:S01]  /*43f0*/  STL [R1+0xe28], R2 ;  /* 0x000e280201007387 */ /* 0x0003e20000100800 */
[----:B0-----:R-:W-:-:S05]  /*4400*/  LEA.HI.X.SX32 R4, R20, R0, 0x1, P3 ;  /* 0x0000000014047211 */ /* 0x001fca00018f0eff */
[----:B------:R0:W-:Y:S01]  /*4410*/  STL [R1+0xe08], R4 ;  /* 0x000e080401007387 */ /* 0x0001e20000100800 */
[----:B-1----:R-:W-:Y:S02]  /*4420*/  LEA.HI.X.SX32 R2, R28, R0, 0x1, P2 ;  /* 0x000000001c027211 */ /* 0x002fe400010f0eff */
[----:B0-----:R-:W-:Y:S01]  /*4430*/  LEA R4, P2, R24, R21, 0x1 ;  /* 0x0000001518047211 */ /* 0x001fe200078408ff */
[----:B------:R-:W-:Y:S02]  /*4440*/  IMAD.MOV.U32 R29, RZ, RZ, R9 ;  /* 0x000000ffff1d7224 */ /* 0x000fe400078e0009 */
[----:B------:R-:W-:Y:S01]  /*4450*/  IMAD.MOV.U32 R13, RZ, RZ, c[0x0][0x188] ;  /* 0x00006200ff0d7624 */ /* 0x000fe200078e00ff */
[----:B--2---:R-:W-:-:S05]  /*4460*/  LEA R8, P3, R3, c[0x0][0x160], 0x1 ;  /* 0x0000580003087a11 */ /* 0x004fca00078608ff */
[----:B------:R-:W-:Y:S04]  /*4470*/  STL [R1+0x348], R8 ;  /* 0x0003480801007387 */ /* 0x000fe80000100800 */
[----:B------:R0:W-:Y:S01]  /*4480*/  STL [R1+0xe10], R2 ;  /* 0x000e100201007387 */ /* 0x0001e20000100800 */
[----:B------:R-:W-:-:S03]  /*4490*/  IMAD.MOV.U32 R28, RZ, RZ, R8 ;  /* 0x000000ffff1c7224 */ /* 0x000fc600078e0008 */
[----:B------:R-:W-:Y:S01]  /*44a0*/  STL [R1+0xdc8], R4 ;  /* 0x000dc80401007387 */ /* 0x000fe20000100800 */
[----:B0-----:R-:W-:Y:S01]  /*44b0*/  LEA.HI.X.SX32 R2, R22, R0, 0x1, P0 ;  /* 0x0000000016027211 */ /* 0x001fe200000f0eff */
[----:B------:R-:W-:Y:S01]  /*44c0*/  IMAD.MOV.U32 R28, RZ, RZ, R8 ;  /* 0x000000ffff1c7224 */ /* 0x000fe200078e0008 */
[----:B------:R-:W-:-:S03]  /*44d0*/  LEA.HI.X.SX32 R29, R3, c[0x0][0x164], 0x1, P3 ;  /* 0x00005900031d7a11 */ /* 0x000fc600018f0eff */
[----:B------:R0:W-:Y:S01]  /*44e0*/  STL [R1+0xdb4], R2 ;  /* 0x000db40201007387 */ /* 0x0001e20000100800 */
[-C--:B------:R-:W-:Y:S02]  /*44f0*/  LEA.HI.X.SX32 R8, R23, R0.reuse, 0x1, P1 ;  /* 0x0000000017087211 */ /* 0x080fe400008f0eff */
[-C--:B------:R-:W-:Y:S01]  /*4500*/  LEA.HI.X.SX32 R3, R25, R0.reuse, 0x1, P6 ;  /* 0x0000000019037211 */ /* 0x080fe200030f0eff */
[----:B0-----:R-:W-:Y:S02]  /*4510*/  IMAD.MOV.U32 R2, RZ, RZ, c[0x0][0x188] ;  /* 0x00006200ff027624 */ /* 0x001fe400078e00ff */
[----:B------:R0:W-:Y:S02]  /*4520*/  STL [R1+0xdb8], R8 ;  /* 0x000db80801007387 */ /* 0x0001e40000100800 */
[----:B------:R-:W-:Y:S01]  /*4530*/  IMAD R4, R2, 0x3f, RZ ;  /* 0x0000003f02047824 */ /* 0x000fe200078e02ff */
[----:B------:R-:W-:Y:S01]  /*4540*/  LEA.HI.X.SX32 R2, R26, R0, 0x1, P5 ;  /* 0x000000001a027211 */ /* 0x000fe200028f0eff */
[----:B------:R-:W-:Y:S01]  /*4550*/  STL [R1+0xdbc], R3 ;  /* 0x000dbc0301007387 */ /* 0x000fe20000100800 */
[----:B---3--:R-:W-:-:S03]  /*4560*/  LEA R18, P0, R7, c[0x0][0x160], 0x1 ;  /* 0x0000580007127a11 */ /* 0x008fc600078008ff */
[----:B------:R-:W-:Y:S01]  /*4570*/  STL [R1+0x34c], R29 ;  /* 0x00034c1d01007387 */ /* 0x000fe20000100800 */
[-C--:B0-----:R-:W-:Y:S02]  /*4580*/  LEA.HI.X.SX32 R8, R27, R0.reuse, 0x1, P4 ;  /* 0x000000001b087211 */ /* 0x081fe400020f0eff */
[----:B------:R-:W-:Y:S01]  /*4590*/  LEA.HI.X.SX32 R0, R24, R0, 0x1, P2 ;  /* 0x0000000018007211 */ /* 0x000fe200010f0eff */
[----:B------:R0:W-:Y:S01]  /*45a0*/  STL [R1+0xdc0], R2 ;  /* 0x000dc00201007387 */ /* 0x0001e20000100800 */
[----:B------:R-:W-:-:S03]  /*45b0*/  LEA.HI.X.SX32 R19, R7, c[0x0][0x164], 0x1, P0 ;  /* 0x0000590007137a11 */ /* 0x000fc600000f0eff */
[----:B------:R-:W-:Y:S01]  /*45c0*/  STL [R1+0xdc4], R8 ;  /* 0x000dc40801007387 */ /* 0x000fe20000100800 */
[----:B0-----:R-:W-:-:S03]  /*45d0*/  IMAD.WIDE R2, R4, 0x2, R28 ;  /* 0x0000000204027825 */ /* 0x001fc600078e021c */
[----:B------:R0:W-:Y:S04]  /*45e0*/  STL [R1+0x5d0], R0 ;  /* 0x0005d00001007387 */ /* 0x0001e80000100800 */
[----:B------:R-:W-:Y:S04]  /*45f0*/  STL [R1+0x5d8], R2 ;  /* 0x0005d80201007387 */ /* 0x000fe80000100800 */
[----:B------:R1:W-:Y:S01]  /*4600*/  STL [R1+0x5d4], R3 ;  /* 0x0005d40301007387 */ /* 0x0003e20000100800 */
[----:B0-----:R-:W-:-:S03]  /*4610*/  IMAD R0, R13, 0x3e, RZ ;  /* 0x0000003e0d007824 */ /* 0x001fc600078e02ff */
[----:B------:R-:W-:Y:S01]  /*4620*/  STL.64 [R1+0x350], R18 ;  /* 0x0003501201007387 */ /* 0x000fe20000100a00 */
[----:B-1----:R-:W-:Y:S01]  /*4630*/  IMAD.WIDE R2, R4, 0x2, R18 ;  /* 0x0000000204027825 */ /* 0x002fe200078e0212 */
[----:B----4-:R-:W-:-:S04]  /*4640*/  LEA R14, P1, R6, c[0x0][0x160], 0x1 ;  /* 0x00005800060e7a11 */ /* 0x010fc800078208ff */
[----:B------:R-:W-:Y:S02]  /*4650*/  LEA.HI.X.SX32 R15, R6, c[0x0][0x164], 0x1, P1 ;  /* 0x00005900060f7a11 */ /* 0x000fe400008f0eff */
[----:B-----5:R-:W-:-:S04]  /*4660*/  LEA R16, P2, R5, c[0x0][0x160], 0x1 ;  /* 0x0000580005107a11 */ /* 0x020fc800078408ff */
[----:B------:R-:W-:Y:S01]  /*4670*/  LEA.HI.X.SX32 R17, R5, c[0x0][0x164], 0x1, P2 ;  /* 0x0000590005117a11 */ /* 0x000fe200010f0eff */
[----:B------:R-:W-:Y:S04]  /*4680*/  STL.64 [R1+0x360], R14 ;  /* 0x0003600e01007387 */ /* 0x000fe80000100a00 */
[C---:B------:R-:W-:Y:S01]  /*4690*/  IMAD.WIDE R6, R4.reuse, 0x2, R16 ;  /* 0x0000000204067825 */ /* 0x040fe200078e0210 */
[----:B------:R-:W-:Y:S03]  /*46a0*/  STL.64 [R1+0x358], R16 ;  /* 0x0003581001007387 */ /* 0x000fe60000100a00 */
[----:B------:R-:W-:Y:S01]  /*46b0*/  IMAD.WIDE R4, R4, 0x2, R14 ;  /* 0x0000000204047825 */ /* 0x000fe200078e020e */
[----:B------:R-:W-:Y:S04]  /*46c0*/  STL [R1+0x5e0], R2 ;  /* 0x0005e00201007387 */ /* 0x000fe80000100800 */
[----:B------:R0:W-:Y:S04]  /*46d0*/  STL [R1+0x5dc], R3 ;  /* 0x0005dc0301007387 */ /* 0x0001e80000100800 */
[----:B------:R-:W-:Y:S04]  /*46e0*/  STL [R1+0xdb0], R6 ;  /* 0x000db00601007387 */ /* 0x000fe80000100800 */
[----:B------:R1:W-:Y:S01]  /*46f0*/  STL [R1+0xd98], R7 ;  /* 0x000d980701007387 */ /* 0x0003e20000100800 */
[----:B0-----:R-:W-:-:S03]  /*4700*/  IMAD.WIDE R2, R0, 0x2, R28 ;  /* 0x0000000200027825 */ /* 0x001fc600078e021c */
[----:B------:R-:W-:Y:S04]  /*4710*/  STL [R1+0xdac], R4 ;  /* 0x000dac0401007387 */ /* 0x000fe80000100800 */
[----:B------:R0:W-:Y:S01]  /*4720*/  STL [R1+0xda4], R5 ;  /* 0x000da40501007387 */ /* 0x0001e20000100800 */
[----:B-1----:R-:W-:-:S03]  /*4730*/  IMAD.WIDE R6, R0, 0x2, R16 ;  /* 0x0000000200067825 */ /* 0x002fc600078e0210 */
[----:B------:R-:W-:Y:S01]  /*4740*/  STL [R1+0xda8], R2 ;  /* 0x000da80201007387 */ /* 0x000fe20000100800 */
[----:B------:R-:W-:Y:S02]  /*4750*/  IMAD R8, R13, 0x3d, RZ ;  /* 0x0000003d0d087824 */ /* 0x000fe400078e02ff */
[C---:B0-----:R-:W-:Y:S01]  /*4760*/  IMAD.WIDE R4, R0.reuse, 0x2, R18 ;  /* 0x0000000200047825 */ /* 0x041fe200078e0212 */
[----:B------:R0:W-:Y:S04]  /*4770*/  STL [R1+0xd9c], R3 ;  /* 0x000d9c0301007387 */ /* 0x0001e80000100800 */
[----:B------:R-:W-:Y:S04]  /*4780*/  STL [R1+0xda0], R4 ;  /* 0x000da00401007387 */ /* 0x000fe80000100800 */
[----:B------:R1:W-:Y:S01]  /*4790*/  STL [R1+0xd90], R5 ;  /* 0x000d900501007387 */ /* 0x0003e20000100800 */
[----:B0-----:R-:W-:-:S03]  /*47a0*/  IMAD.WIDE R2, R0, 0x2, R14 ;  /* 0x0000000200027825 */ /* 0x001fc600078e020e */
[----:B------:R-:W-:Y:S04]  /*47b0*/  STL [R1+0xd94], R6 ;  /* 0x000d940601007387 */ /* 0x000fe80000100800 */
[----:B------:R0:W-:Y:S01]  /*47c0*/  STL [R1+0xd78], R7 ;  /* 0x000d780701007387 */ /* 0x0001e20000100800 */
[----:B-1----:R-:W-:-:S03]  /*47d0*/  IMAD.WIDE R4, R8, 0x2, R28 ;  /* 0x0000000208047825 */ /* 0x002fc600078e021c */
[----:B------:R-:W-:Y:S04]  /*47e0*/  STL [R1+0xd8c], R2 ;  /* 0x000d8c0201007387 */ /* 0x000fe80000100800 */
[----:B------:R1:W-:Y:S01]  /*47f0*/  STL [R1+0xd84], R3 ;  /* 0x000d840301007387 */ /* 0x0003e20000100800 */
[----:B0-----:R-:W-:-:S03]  /*4800*/  IMAD.WIDE R6, R8, 0x2, R16 ;  /* 0x0000000208067825 */ /* 0x001fc600078e0210 */
[----:B------:R-:W-:Y:S01]  /*4810*/  STL [R1+0xd88], R4 ;  /* 0x000d880401007387 */ /* 0x000fe20000100800 */
[----:B------:R-:W-:Y:S02]  /*4820*/  IMAD R0, R13, 0x3c, RZ ;  /* 0x0000003c0d007824 */ /* 0x000fe400078e02ff */
[C---:B-1----:R-:W-:Y:S01]  /*4830*/  IMAD.WIDE R2, R8.reuse, 0x2, R18 ;  /* 0x0000000208027825 */ /* 0x042fe200078e0212 */
        /* <DEDUP_REMOVED lines=48> */
[----:B------:R-:W-:Y:S02]  /*4b40*/  IMAD R0, R13, 0x38, RZ ;  /* 0x000000380d007824 */ /* 0x000fe400078e02ff */
[C---:B0-----:R-:W-:Y:S01]  /*4b50*/  IMAD.WIDE R6, R8.reuse, 0x2, R16 ;  /* 0x0000000208067825 */ /* 0x041fe200078e0210 */
[----:B------:R-:W-:Y:S03]  /*4b60*/  STL [R1+0xd08], R4 ;  /* 0x000d080401007387 */ /* 0x000fe60000100800 */
        /* <DEDUP_REMOVED lines=10> */
[----:B------:R-:W-:-:S03]  /*4c10*/  IMAD R8, R13, 0x37, RZ ;  /* 0x000000370d087824 */ /* 0x000fc600078e02ff */
[----:B------:R-:W-:Y:S01]  /*4c20*/  STL [R1+0xce8], R2 ;  /* 0x000ce80201007387 */ /* 0x000fe20000100800 */
[----:B0-----:R-:W-:-:S03]  /*4c30*/  IMAD.WIDE R6, R0, 0x2, R14 ;  /* 0x0000000200067825 */ /* 0x001fc600078e020e */
[----:B------:R0:W-:Y:S01]  /*4c40*/  STL [R1+0xcdc], R3 ;  /* 0x000cdc0301007387 */ /* 0x0001e20000100800 */
[----:B-1----:R-:W-:-:S05]  /*4c50*/  IMAD.WIDE R4, R0, 0x2, R18 ;  /* 0x0000000200047825 */ /* 0x002fca00078e0212 */
[----:B------:R-:W-:Y:S01]  /*4c60*/  STL [R1+0xce0], R4 ;  /* 0x000ce00401007387 */ /* 0x000fe20000100800 */
[----:B0-----:R-:W-:-:S03]  /*4c70*/  IMAD.WIDE R2, R0, 0x2, R16 ;  /* 0x0000000200027825 */ /* 0x001fc600078e0210 */
        /* <DEDUP_REMOVED lines=8> */
[----:B------:R-:W-:-:S03]  /*4d00*/  IMAD R0, R13, 0x36, RZ ;  /* 0x000000360d007824 */ /* 0x000fc600078e02ff */
[----:B------:R1:W-:Y:S01]  /*4d10*/  STL [R1+0x5f8], R5 ;  /* 0x0005f80501007387 */ /* 0x0003e20000100800 */
[----:B0-----:R-:W-:-:S03]  /*4d20*/  IMAD.WIDE R6, R8, 0x2, R14 ;  /* 0x0000000208067825 */ /* 0x001fc600078e020e */
[----:B------:R-:W-:Y:S01]  /*4d30*/  STL [R1+0x604], R2 ;  /* 0x0006040201007387 */ /* 0x000fe20000100800 */
[----:B-1----:R-:W-:-:S03]  /*4d40*/  IMAD.WIDE R4, R8, 0x2, R16 ;  /* 0x0000000208047825 */ /* 0x002fc600078e0210 */
[----:B------:R0:W-:Y:S01]  /*4d50*/  STL [R1+0x600], R3 ;  /* 0x0006000301007387 */ /* 0x0001e20000100800 */
[----:B------:R-:W-:-:S03]  /*4d60*/  IMAD.WIDE R8, R0, 0x2, R28 ;  /* 0x0000000200087825 */ /* 0x000fc600078e021c */
[----:B------:R-:W-:Y:S04]  /*4d70*/  STL [R1+0x60c], R4 ;  /* 0x00060c0401007387 */ /* 0x000fe80000100800 */
[----:B------:R1:W-:Y:S01]  /*4d80*/  STL [R1+0x608], R5 ;  /* 0x0006080501007387 */ /* 0x0003e20000100800 */
[----:B0-----:R-:W-:-:S03]  /*4d90*/  IMAD.WIDE R2, R0, 0x2, R18 ;  /* 0x0000000200027825 */ /* 0x001fc600078e0212 */
[----:B------:R-:W-:Y:S01]  /*4da0*/  STL [R1+0x614], R6 ;  /* 0x0006140601007387 */ /* 0x000fe20000100800 */
[----:B------:R-:W-:-:S03]  /*4db0*/  IMAD R10, R13, 0x35, RZ ;  /* 0x000000350d0a7824 */ /* 0x000fc600078e02ff */
[----:B------:R0:W-:Y:S01]  /*4dc0*/  STL [R1+0x610], R7 ;  /* 0x0006100701007387 */ /* 0x0001e20000100800 */
[----:B-1----:R-:W-:-:S03]  /*4dd0*/  IMAD.WIDE R4, R0, 0x2, R16 ;  /* 0x0000000200047825 */ /* 0x002fc600078e0210 */
        /* <DEDUP_REMOVED lines=267> */
[----:B------:R-:W-:-:S03]  /*5e90*/  IMAD.SHL.U32 R0, R13, 0x20, RZ ;  /* 0x000000200d007824 */ /* 0x000fc600078e00ff */
        /* <DEDUP_REMOVED lines=394> */
[----:B------:R1:W-:Y:S04]  /*7740*/  STL [R1+0xc7c], R8 ;  /* 0x000c7c0801007387 */ /* 0x0003e80000100800 */
[----:B------:R-:W-:Y:S01]  /*7750*/  STL [R1+0xc78], R9 ;  /* 0x000c780901007387 */ /* 0x000fe20000100800 */
[----:B0-----:R-:W-:-:S03]  /*7760*/  IMAD.WIDE R6, R10, 0x2, R14 ;  /* 0x000000020a067825 */ /* 0x001fc600078e020e */
[----:B------:R-:W-:Y:S01]  /*7770*/  STL [R1+0xc84], R2 ;  /* 0x000c840201007387 */ /* 0x000fe20000100800 */
[----:B-1----:R-:W-:-:S03]  /*7780*/  IMAD.SHL.U32 R8, R13, 0x2, RZ ;  /* 0x000000020d087824 */ /* 0x002fc600078e00ff */
        /* <DEDUP_REMOVED lines=11> */
[----:B------:R-:W-:-:S03]  /*7840*/  IMAD.WIDE R8, R8, 0x2, R14 ;  /* 0x0000000208087825 */ /* 0x000fc600078e020e */
[----:B------:R0:W-:Y:S01]  /*7850*/  STL [R1+0xca0], R5 ;  /* 0x000ca00501007387 */ /* 0x0001e20000100800 */
[----:B-1----:R-:W-:-:S03]  /*7860*/  IMAD.WIDE R2, R13, 0x2, R28 ;  /* 0x000000020d027825 */ /* 0x002fc600078e021c */
[----:B------:R-:W-:Y:S04]  /*7870*/  STL [R1+0xcac], R6 ;  /* 0x000cac0601007387 */ /* 0x000fe80000100800 */
[----:B------:R1:W-:Y:S01]  /*7880*/  STL [R1+0xca8], R7 ;  /* 0x000ca80701007387 */ /* 0x0003e20000100800 */
[----:B0-----:R-:W-:-:S03]  /*7890*/  IMAD.WIDE R4, R13, 0x2, R18 ;  /* 0x000000020d047825 */ /* 0x001fc600078e0212 */
[----:B------:R-:W-:Y:S04]  /*78a0*/  STL [R1+0xcb4], R8 ;  /* 0x000cb40801007387 */ /* 0x000fe80000100800 */
[----:B------:R-:W-:Y:S01]  /*78b0*/  STL [R1+0xcb0], R9 ;  /* 0x000cb00901007387 */ /* 0x000fe20000100800 */
[----:B-1----:R-:W-:-:S03]  /*78c0*/  IMAD.WIDE R6, R13, 0x2, R16 ;  /* 0x000000020d067825 */ /* 0x002fc600078e0210 */
[----:B------:R-:W-:Y:S04]  /*78d0*/  STL [R1+0xcbc], R2 ;  /* 0x000cbc0201007387 */ /* 0x000fe80000100800 */
[----:B------:R0:W-:Y:S04]  /*78e0*/  STL [R1+0xcb8], R3 ;  /* 0x000cb80301007387 */ /* 0x0001e80000100800 */
[----:B------:R-:W-:Y:S04]  /*78f0*/  STL [R1+0xcc4], R4 ;  /* 0x000cc40401007387 */ /* 0x000fe80000100800 */
[----:B------:R-:W-:Y:S01]  /*7900*/  STL [R1+0xcc0], R5 ;  /* 0x000cc00501007387 */ /* 0x000fe20000100800 */
[----:B0-----:R-:W-:-:S03]  /*7910*/  IMAD.WIDE R2, R13, 0x2, R14 ;  /* 0x000000020d027825 */ /* 0x001fc600078e020e */
[----:B------:R-:W-:Y:S04]  /*7920*/  STL [R1+0xccc], R6 ;  /* 0x000ccc0601007387 */ /* 0x000fe80000100800 */
[----:B------:R-:W-:Y:S04]  /*7930*/  STL [R1+0xcc8], R7 ;  /* 0x000cc80701007387 */ /* 0x000fe80000100800 */
[----:B------:R0:W-:Y:S04]  /*7940*/  STL [R1+0xcd4], R2 ;  /* 0x000cd40201007387 */ /* 0x0001e80000100800 */
[----:B------:R1:W-:Y:S04]  /*7950*/  STL [R1+0xcd0], R3 ;  /* 0x000cd00301007387 */ /* 0x0003e80000100800 */
[----:B------:R-:W-:Y:S04]  /*7960*/  STL [R1+0x5cc], RZ ;  /* 0x0005ccff01007387 */ /* 0x000fe80000100800 */
        /* <DEDUP_REMOVED lines=68> */
[----:B------:R-:W1:Y:S04]  /*7db0*/  LDL.LU R12, [R1+0x68] ;  /* 0x00006800010c7983 */ /* 0x000e680000300800 */
[----:B------:R-:W2:Y:S04]  /*7dc0*/  S2R R11, SR_TID.X ;  /* 0x00000000000b7919 */ /* 0x000ea80000002100 */
[----:B------:R-:W-:Y:S04]  /*7dd0*/  STL [R1+0x260], RZ ;  /* 0x000260ff01007387 */ /* 0x000fe80000100800 */
[----:B------:R-:W-:Y:S04]  /*7de0*/  STL [R1+0x264], RZ ;  /* 0x000264ff01007387 */ /* 0x000fe80000100800 */
[----:B------:R-:W-:Y:S04]  /*7df0*/  STL [R1+0x268], RZ ;  /* 0x000268ff01007387 */ /* 0x000fe80000100800 */
[----:B------:R-:W-:Y:S04]  /*7e00*/  STL [R1+0x26c], RZ ;  /* 0x00026cff01007387 */ /* 0x000fe80000100800 */
[----:B------:R-:W-:Y:S04]  /*7e10*/  STL [R1+0x200], RZ ;  /* 0x000200ff01007387 */ /* 0x000fe80000100800 */
[----:B------:R-:W-:Y:S01]  /*7e20*/  STL [R1+0x204], RZ ;  /* 0x000204ff01007387 */ /* 0x000fe20000100800 */
[----:B--2---:R-:W-:-:S03]  /*7e30*/  LOP3.LUT R11, R11, 0x3f, RZ, 0xc0, !PT ;  /* 0x0000003f0b0b7812 */ /* 0x004fc600078ec0ff */
[----:B------:R-:W-:Y:S04]  /*7e40*/  STL [R1+0x208], RZ ;  /* 0x000208ff01007387 */ /* 0x000fe80000100800 */
[----:B------:R-:W-:Y:S01]  /*7e50*/  STL [R1+0x20c], RZ ;  /* 0x00020cff01007387 */ /* 0x000fe20000100800 */
[----:B------:R-:W-:-:S03]  /*7e60*/  IMAD.SHL.U32 R28, R11, 0x2, RZ ;  /* 0x000000020b1c7824 */ /* 0x000fc600078e00ff */
[----:B------:R-:W-:Y:S04]  /*7e70*/  STL [R1+0x1d0], RZ ;  /* 0x0001d0ff01007387 */ /* 0x000fe80000100800 */
[----:B------:R-:W-:Y:S04]  /*7e80*/  STL [R1+0x1d4], RZ ;  /* 0x0001d4ff01007387 */ /* 0x000fe80000100800 */
[----:B------:R-:W-:Y:S04]  /*7e90*/  STL [R1+0x1d8], RZ ;  /* 0x0001d8ff01007387 */ /* 0x000fe80000100800 */
[----:B------:R-:W-:Y:S04]  /*7ea0*/  STL [R1+0x1dc], RZ ;  /* 0x0001dcff01007387 */ /* 0x000fe80000100800 */
[----:B------:R-:W2:Y:S04]  /*7eb0*/  LDL R11, [R1+0x344] ;  /* 0x00034400010b7983 */ /* 0x000ea80000100800 */
        /* <DEDUP_REMOVED lines=12> */
[----:B------:R-:W-:Y:S01]  /*7f80*/  STL [R1+0x250], RZ ;  /* 0x000250ff01007387 */ /* 0x000fe20000100800 */
[----:B0-----:R-:W-:-:S03]  /*7f90*/  IMAD.SHL.U32 R2, R13, 0x40, RZ ;  /* 0x000000400d027824 */ /* 0x001fc600078e00ff */
[----:B------:R-:W0:Y:S02]  /*7fa0*/  S2R R13, SR_TID.X ;  /* 0x00000000000d7919 */ /* 0x000e240000002100 */
[----:B------:R-:W-:-:S04]  /*7fb0*/  SHF.R.S32.HI R0, RZ, 0x1f, R2 ;  /* 0x0000001fff007819 */ /* 0x000fc80000011402 */
[----:B------:R-:W-:Y:S02]  /*7fc0*/  SHF.L.U64.HI R0, R2, 0x1, R0 ;  /* 0x0000000102007819 */ /* 0x000fe40000010200 */
[C---:B------:R-:W-:Y:S02]  /*7fd0*/  LOP3.LUT R2, R28.reuse, 0x10, RZ, 0x3c, !PT ;  /* 0x000000101c027812 */ /* 0x040fe400078e3cff */
[C---:B------:R-:W-:Y:S02]  /*7fe0*/  LOP3.LUT R2, R28.reuse, 0x40, RZ, 0x3c, !PT ;  /* 0x000000401c027812 */ /* 0x040fe400078e3cff */
[C---:B------:R-:W-:Y:S01]  /*7ff0*/  LOP3.LUT R2, R28.reuse, 0x60, RZ, 0x3c, !PT ;  /* 0x000000601c027812 */ /* 0x040fe200078e3cff */
[----:B------:R-:W-:Y:S02]  /*8000*/  ULDC UR4, c[0x0][0x18c] ;  /* 0x0000630000047ab9 */ /* 0x000fe40000000800 */
[----:B------:R-:W-:Y:S01]  /*8010*/  USHF.L.U32 UR4, UR4, 0x6, URZ ;  /* 0x0000000604047899 */ /* 0x000fe2000800063f */
[----:B------:R-:W-:Y:S01]  /*8020*/  LOP3.LUT R4, R28, 0x20, RZ, 0x3c, !PT ;  /* 0x000000201c047812 */ /* 0x000fe200078e3cff */
[----:B0-----:R-:W-:-:S02]  /*8030*/  IMAD.SHL.U32 R13, R13, 0x2, RZ ;  /* 0x000000020d0d7824 */ /* 0x001fc400078e00ff */
[----:B------:R-:W-:Y:S01]  /*8040*/  USHF.R.S32.HI UR5, URZ, 0x1f, UR4 ;  /* 0x0000001f3f057899 */ /* 0x000fe20008011404 */
[----:B------:R-:W-:Y:S01]  /*8050*/  LOP3.LUT R4, R28, 0x70, RZ, 0x3c, !PT ;  /* 0x000000701c047812 */ /* 0x000fe200078e3cff */
[----:B------:R-:W-:Y:S02]  /*8060*/  USHF.L.U32 UR8, UR4, 0x1, URZ ;  /* 0x0000000104087899 */ /* 0x000fe4000800063f */
[----:B------:R-:W-:Y:S01]  /*8070*/  USHF.L.U64.HI UR5, UR4, 0x1, UR5 ;  /* 0x0000000104057899 */ /* 0x000fe20008010205 */
[----:B-1----:R-:W-:-:S05]  /*8080*/  SHF.R.S32.HI R3, RZ, 0x6, R12 ;  /* 0x00000006ff037819 */ /* 0x002fca000001140c */
[----:B------:R0:W-:Y:S04]  /*8090*/  STL [R1+0xee0], R3 ;  /* 0x000ee00301007387 */ /* 0x0001e80000100800 */
[----:B------:R1:W-:Y:S04]  /*80a0*/  STL [R1+0x254], RZ ;  /* 0x000254ff01007387 */ /* 0x0003e80000100800 */
        /* <DEDUP_REMOVED lines=17> */
[----:B------:R-:W3:Y:S04]  /*81c0*/  S2R R12, SR_TID.X ;  /* 0x00000000000c7919 */ /* 0x000ee80000002100 */
        /* <DEDUP_REMOVED lines=8> */
[----:B------:R1:W-:Y:S01]  /*8250*/  STL [R1+0x1ec], RZ ;  /* 0x0001ecff01007387 */ /* 0x0003e20000100800 */
[----:B--2---:R-:W-:-:S03]  /*8260*/  LOP3.LUT R2, R11, 0x40, RZ, 0x3c, !PT ;  /* 0x000000400b027812 */ /* 0x004fc600078e3cff */
        /* <DEDUP_REMOVED lines=8> */
[----:B------:R1:W-:Y:S01]  /*82f0*/  STL [R1+0xee4], R2 ;  /* 0x000ee40201007387 */ /* 0x0003e20000100800 */
[----:B---3--:R-:W-:-:S05]  /*8300*/  LOP3.LUT R12, R12, 0x7, RZ, 0xc0, !PT ;  /* 0x000000070c0c7812 */ /* 0x008fca00078ec0ff */
[----:B------:R-:W-:Y:S01]  /*8310*/  IMAD R12, R12, 0x90, RZ ;  /* 0x000000900c0c7824 */ /* 0x000fe200078e02ff */
[----:B0-----:R-:W-:-:S04]  /*8320*/  LOP3.LUT R3, R28, 0x30, RZ, 0x3c, !PT ;  /* 0x000000301c037812 */ /* 0x001fc800078e3cff */
[----:B------:R-:W-:Y:S02]  /*8330*/  LOP3.LUT R12, R12, 0x30, R13, 0x78, !PT ;  /* 0x000000300c0c7812 */ /* 0x000fe400078e780d */
[----:B------:R-:W-:Y:S02]  /*8340*/  LOP3.LUT R3, R28, 0x50, RZ, 0x3c, !PT ;  /* 0x000000501c037812 */ /* 0x000fe400078e3cff */
[----:B-1----:R-:W-:Y:S02]  /*8350*/  LOP3.LUT R3, R12, 0x40, RZ, 0x3c, !PT ;  /* 0x000000400c037812 */ /* 0x002fe400078e3cff */
.L_x_2:
[----:B0-----:R-:W2:Y:S01]  /*8360*/  LDL.64 R4, [R1+0x360] ;  /* 0x0003600001047983 */ /* 0x001ea20000100a00 */
[----:B------:R-:W-:-:S03]  /*8370*/  IMAD.MOV.U32 R2, RZ, RZ, c[0x0][0x180] ;  /* 0x00006000ff027624 */ /* 0x000fc600078e00ff */
[----:B--2---:R0:W-:Y:S04]  /*8380*/  STL [R1+0x1df0], R5 ;  /* 0x001df00501007387 */ /* 0x0041e80000100800 */
[----:B0-----:R-:W2:Y:S04]  /*8390*/  LDL R5, [R1+0x5cc] ;  /* 0x0005cc0001057983 */ /* 0x001ea80000100800 */
[----:B------:R-:W-:Y:S04]  /*83a0*/  STL [R1+0x1b04], R15 ;  /* 0x001b040f01007387 */ /* 0x000fe80000100800 */
        /* <DEDUP_REMOVED lines=73> */
[----:B------:R-:W-:Y:S01]  /*8840*/  STL [R1+0x1d54], R15 ;  /* 0x001d540f01007387 */ /* 0x000fe20000100800 */
[----:B--2---:R-:W-:-:S03]  /*8850*/  IMAD R2, R5, -0x40, R2 ;  /* 0xffffffc005027824 */ /* 0x004fc600078e0202 */
        /* <DEDUP_REMOVED lines=18> */
[----:B------:R0:W-:Y:S04]  /*8980*/  STL [R1+0x1dec], R15 ;  /* 0x001dec0f01007387 */ /* 0x0001e80000100800 */
[----:B-----5:R-:W-:Y:S04]  /*8990*/  STL [R1+0x1b00], R14 ;  /* 0x001b000e01007387 */ /* 0x020fe80000100800 */
        /* <DEDUP_REMOVED lines=117> */
[----:B------:R-:W2:Y:S01]  /*90f0*/  LDL.LU R5, [R1+0x1df0] ;  /* 0x001df00001057983 */ /* 0x000ea20000300800 */
[----:B------:R-:W-:-:S02]  /*9100*/  ISETP.GT.AND P0, PT, R2, RZ, PT ;  /* 0x000000ff0200720c */ /* 0x000fc40003f04270 */
[----:B0-----:R-:W-:Y:S02]  /*9110*/  PRMT R15, RZ, 0x7610, R15 ;  /* 0x00007610ff0f7816 */ /* 0x001fe4000000000f */
[----:B-1----:R-:W-:Y:S02]  /*9120*/  PRMT R14, RZ, 0x7610, R14 ;  /* 0x00007610ff0e7816 */ /* 0x002fe4000000000e */
[----:B------:R-:W-:-:S07]  /*9130*/  ISETP.GT.AND P1, PT, R2, 0x1, PT ;  /* 0x000000010200780c */ /* 0x000fce0003f24270 */
[----:B--2---:R-:W2:Y:S04]  /*9140*/  @P0 LDG.E.U16 R15, [R4.64] ;  /* 0x00000006040f0981 */ /* 0x004ea8000c1e1500 */
[----:B--2---:R0:W-:Y:S04]  /*9150*/  STL [R1+0x5b4], R15 ;  /* 0x0005b40f01007387 */ /* 0x0041e80000100800 */
[----:B0-----:R-:W2:Y:S04]  /*9160*/  LDL.LU R15, [R1+0x1dec] ;  /* 0x001dec00010f7983 */ /* 0x001ea80000300800 */
[----:B------:R-:W3:Y:S01]  /*9170*/  LDL.64 R4, [R1+0x358] ;  /* 0x0003580001047983 */ /* 0x000ee20000100a00 */
[----:B--2---:R-:W-:-:S03]  /*9180*/  PRMT R15, RZ, 0x7610, R15 ;  /* 0x00007610ff0f7816 */ /* 0x004fc6000000000f */
[----:B---3--:R-:W2:Y:S04]  /*9190*/  @P0 LDG.E.U16 R14, [R4.64] ;  /* 0x00000006040e0981 */ /* 0x008ea8000c1e1500 */
        /* <DEDUP_REMOVED lines=12> */
[----:B------:R-:W3:Y:S04]  /*9260*/  LDL R4, [R1+0xcd0] ;  /* 0x000cd00001047983 */ /* 0x000ee80000100800 */
[----:B------:R-:W3:Y:S01]  /*9270*/  LDL R5, [R1+0xcd4] ;  /* 0x000cd40001057983 */ /* 0x000ee20000100800 */
[----:B------:R-:W-:-:S02]  /*9280*/  ISETP.GT.AND P0, PT, R2, 0x2, PT ;  /* 0x000000020200780c */ /* 0x000fc40003f04270 */
[----:B--2---:R-:W-:Y:S02]  /*9290*/  PRMT R14, RZ, 0x7610, R14 ;  /* 0x00007610ff0e7816 */ /* 0x004fe4000000000e */
[----:B---3--:R-:W-:-:S04]  /*92a0*/  @P1 LOP3.LUT R5, R5, R4, RZ, 0x3c, !PT ;  /* 0x0000000405051212 */ /* 0x008fc800078e3cff */
[----:B------:R-:W-:-:S04]  /*92b0*/  @P1 LOP3.LUT R4, R5, R4, RZ, 0x3c, !PT ;  /* 0x0000000405041212 */ /* 0x000fc800078e3cff */
[----:B------:R-:W-:-:S05]  /*92c0*/  @P1 LOP3.LUT R5, R5, R4, RZ, 0x3c, !PT ;  /* 0x0000000405051212 */ /* 0x000fca00078e3cff */
[----:B------:R-:W2:Y:S04]  /*92d0*/  @P1 LDG.E.U16 R15, [R4.64] ;  /* 0x00000006040f1981 */ /* 0x000ea8000c1e1500 */
[----:B--2---:R0:W-:Y:S04]  /*92e0*/  STL [R1+0x5a4], R15 ;  /* 0x0005a40f01007387 */ /* 0x0041e80000100800 */
[----:B0-----:R-:W2:Y:S04]  /*92f0*/  LDL.LU R15, [R1+0x1ddc] ;  /* 0x001ddc00010f7983 */ /* 0x001ea80000300800 */
[----:B------:R-:W3:Y:S04]  /*9300*/  LDL R4, [R1+0xcc8] ;  /* 0x000cc80001047983 */ /* 0x000ee80000100800 */
[----:B------:R-:W3:Y:S01]  /*9310*/  LDL R5, [R1+0xccc] ;  /* 0x000ccc0001057983 */ /* 0x000ee20000100800 */
[----:B--2---:R-:W-:-:S02]  /*9320*/  PRMT R15, RZ, 0x7610, R15 ;  /* 0x00007610ff0f7816 */ /* 0x004fc4000000000f */
        /* <DEDUP_REMOVED lines=1402> */
[----:B0-----:R-:W2:Y:S01]  /*ead0*/  LDL.LU R15, [R1+0x1b7c] ;  /* 0x001b7c00010f7983 */ /* 0x001ea20000300800 */
[----:B------:R-:W3:Y:S02]  /*eae0*/  LDL R4, [R1+0x808] ;  /* 0x0008080001047983 */ /* 0x000ee40000100800 */
[----:B------:R-:W3:Y:S01]  /*eaf0*/  LDL R5, [R1+0x80c] ;  /* 0x00080c0001057983 */ /* 0x000ee20000100800 */
[----:B--2---:R-:W-:-:S02]  /*eb00*/  PRMT R15, RZ, 0x7610, R15 ;  /* 0x00007610ff0f7816 */ /* 0x004fc4000000000f */
        /* <DEDUP_REMOVED lines=276> */
[----:B------:R-:W-:-:S02]  /*fc50*/  PRMT R29, RZ, 0x7610, R29 ;  /* 0x00007610ff1d7816 */ /* 0x000fc4000000001d */
[----:B------:R-:W-:Y:S02]  /*fc60*/  PRMT R26, RZ, 0x7610, R26 ;  /* 0x00007610ff1a7816 */ /* 0x000fe4000000001a */
[----:B------:R-:W-:Y:S02]  /*fc70*/  PRMT R28, RZ, 0x7610, R28 ;  /* 0x00007610ff1c7816 */ /* 0x000fe4000000001c */
[----:B------:R-:W-:Y:S02]  /*fc80*/  ISETP.GT.AND P1, PT, R2, 0x30, PT ;  /* 0x000000300200780c */ /* 0x000fe40003f24270 */
[----:B---3--:R-:W-:-:S04]  /*fc90*/  @P2 LOP3.LUT R5, R5, R4, RZ, 0x3c, !PT ;  /* 0x0000000405052212 */ /* 0x008fc800078e3cff */
[----:B------:R-:W-:-:S04]  /*fca0*/  @P2 LOP3.LUT R4, R5, R4, RZ, 0x3c, !PT ;  /* 0x0000000405042212 */ /* 0x000fc800078e3cff */
[----:B------:R-:W-:-:S05]  /*fcb0*/  @P2 LOP3.LUT R5, R5, R4, RZ, 0x3c, !PT ;  /* 0x0000000405052212 */ /* 0x000fca00078e3cff */
[----:B------:R-:W3:Y:S04]  /*fcc0*/  @P2 LDG.E.U16 R14, [R4.64] ;  /* 0x00000006040e2981 */ /* 0x000ee8000c1e1500 */
[----:B---3--:R0:W-:Y:S04]  /*fcd0*/  STL [R1+0x150], R14 ;  /* 0x0001500e01007387 */ /* 0x0081e80000100800 */
[----:B0-----:R-:W3:Y:S01]  /*fce0*/  LDL.LU R14, [R1+0x1b00] ;  /* 0x001b0000010e7983 */ /* 0x001ee20000300800 */
[----:B------:R-:W4:Y:S02]  /*fcf0*/  LDL R4, [R1+0x710] ;  /* 0x0007100001047983 */ /* 0x000f240000100800 */
[----:B------:R-:W4:Y:S02]  /*fd00*/  LDL R5, [R1+0x714] ;  /* 0x0007140001057983 */ /* 0x000f240000100800 */
[----:B----4-:R-:W-:-:S04]  /*fd10*/  @P0 LOP3.LUT R5, R5, R4, RZ, 0x3c, !PT ;  /* 0x0000000405050212 */ /* 0x010fc800078e3cff */
[----:B------:R-:W-:-:S04]  /*fd20*/  @P0 LOP3.LUT R4, R5, R4, RZ, 0x3c, !PT ;  /* 0x0000000405040212 */ /* 0x000fc800078e3cff */
[----:B------:R-:W-:-:S05]  /*fd30*/  @P0 LOP3.LUT R5, R5, R4, RZ, 0x3c, !PT ;  /* 0x0000000405050212 */ /* 0x000fca00078e3cff */
[----:B------:R-:W4:Y:S04]  /*fd40*/  @P0 LDG.E.U16 R29, [R4.64] ;  /* 0x00000006041d0981 */ /* 0x000f28000c1e1500 */
[----:B----4-:R0:W-:Y:S04]  /*fd50*/  STL [R1+0x148], R29 ;  /* 0x0001481d01007387 */ /* 0x0101e80000100800 */
[----:B0-----:R-:W4:Y:S01]  /*fd60*/  LDL.LU R29, [R1+0x1afc] ;  /* 0x001afc00011d7983 */ /* 0x001f220000300800 */
[----:B------:R-:W2:Y:S02]  /*fd70*/  LDL R4, [R1+0x708] ;  /* 0x0007080001047983 */ /* 0x000ea40000100800 */
[----:B------:R-:W2:Y:S02]  /*fd80*/  LDL R5, [R1+0x70c] ;  /* 0x00070c0001057983 */ /* 0x000ea40000100800 */
[----:B--2---:R-:W-:-:S04]  /*fd90*/  @P0 LOP3.LUT R5, R5, R4, RZ, 0x3c, !PT ;  /* 0x0000000405050212 */ /* 0x004fc800078e3cff */
[----:B------:R-:W-:-:S04]  /*fda0*/  @P0 LOP3.LUT R4, R5, R4, RZ, 0x3c, !PT ;  /* 0x0000000405040212 */ /* 0x000fc800078e3cff */
[----:B------:R-:W-:-:S05]  /*fdb0*/  @P0 LOP3.LUT R5, R5, R4, RZ, 0x3c, !PT ;  /* 0x0000000405050212 */ /* 0x000fca00078e3cff */
[----:B------:R-:W2:Y:S04]  /*fdc0*/  @P0 LDG.E.U16 R26, [R4.64] ;  /* 0x00000006041a0981 */ /* 0x000ea8000c1e1500 */
[----:B--2---:R0:W-:Y:S04]  /*fdd0*/  STL [R1+0x140], R26 ;  /* 0x0001401a01007387 */ /* 0x0041e80000100800 */
[----:B0-----:R-:W2:Y:S01]  /*fde0*/  LDL.LU R26, [R1+0x1af8] ;  /* 0x001af800011a7983 */ /* 0x001ea20000300800 */
[----:B------:R-:W2:Y:S02]  /*fdf0*/  LDL R4, [R1+0x700] ;  /* 0x0007000001047983 */ /* 0x000ea40000100800 */
[----:B------:R-:W2:Y:S01]  /*fe00*/  LDL R5, [R1+0x704] ;  /* 0x0007040001057983 */ /* 0x000ea20000100800 */
[----:B------:R-:W-:-:S02]  /*fe10*/  PRMT R25, RZ, 0x7610, R25 ;  /* 0x00007610ff197816 */ /* 0x000fc40000000019 */
        /* <DEDUP_REMOVED lines=9> */
[----:B------:R-:W-:Y:S02]  /*feb0*/  PRMT R22, RZ, 0x7610, R22 ;  /* 0x00007610ff167816 */ /* 0x000fe40000000016 */
[----:B------:R-:W-:Y:S02]  /*fec0*/  PRMT R21, RZ, 0x7610, R21 ;  /* 0x00007610ff157816 */ /* 0x000fe40000000015 */
[----:B------:R-:W-:Y:S02]  /*fed0*/  ISETP.GT.AND P2, PT, R2, 0x31, PT ;  /* 0x000000310200780c */ /* 0x000fe40003f44270 */
[----:B--2---:R-:W-:-:S04]  /*fee0*/  @P1 LOP3.LUT R5, R5, R4, RZ, 0x3c, !PT ;  /* 0x0000000405051212 */ /* 0x004fc800078e3cff */
[----:B------:R-:W-:-:S04]  /*fef0*/  @P1 LOP3.LUT R4, R5, R4, RZ, 0x3c, !PT ;  /* 0x0000000405041212 */ /* 0x000fc800078e3cff */
[----:B------:R-:W-:-:S05]  /*ff00*/  @P1 LOP3.LUT R5, R5, R4, RZ, 0x3c, !PT ;  /* 0x0000000405051212 */ /* 0x000fca00078e3cff */
[----:B------:R-:W2:Y:S04]  /*ff10*/  @P1 LDG.E.U16 R25, [R4.64] ;  /* 0x0000000604191981 */ /* 0x000ea8000c1e1500 */
[----:B--2---:R0:W-:Y:S04]  /*ff20*/  STL [R1+0xb0], R25 ;  /* 0x0000b01901007387 */ /* 0x0041e80000100800 */
[----:B0-----:R-:W2:Y:S01]  /*ff30*/  LDL.LU R25, [R1+0x1af0] ;  /* 0x001af00001197983 */ /* 0x001ea20000300800 */
        /* <DEDUP_REMOVED lines=104> */
[----:B------:R0:W2:Y:S04]  /*105c0*/  @P2 LDG.E.U16 R15, [R4.64] ;  /* 0x00000006040f2981 */ /* 0x0000a8000c1e1500 */
[----:B0-----:R-:W3:Y:S04]  /*105d0*/  LDL R4, [R1+0x688] ;  /* 0x0006880001047983 */ /* 0x001ee80000100800 */
[----:B------:R-:W3:Y:S01]  /*105e0*/  LDL R5, [R1+0x68c] ;  /* 0x00068c0001057983 */ /* 0x000ee20000100800 */
[----:B------:R-:W-:-:S03]  /*105f0*/  PRMT R11, RZ, 0x7610, R11 ;  /* 0x00007610ff0b7816 */ /* 0x000fc6000000000b */
[----:B--2---:R0:W-:Y:S04]  /*10600*/  STL [R1+0x40], R15 ;  /* 0x0000400f01007387 */ /* 0x0041e80000100800 */
[----:B0-----:R-:W2:Y:S01]  /*10610*/  LDL R15, [R1+0x664] ;  /* 0x00066400010f7983 */ /* 0x001ea20000100800 */
[----:B---3--:R-:W-:-:S04]  /*10620*/  @P2 LOP3.LUT R5, R5, R4, RZ, 0x3c, !PT ;  /* 0x0000000405052212 */ /* 0x008fc800078e3cff */
[----:B------:R-:W-:-:S04]  /*10630*/  @P2 LOP3.LUT R4, R5, R4, RZ, 0x3c, !PT ;  /* 0x0000000405042212 */ /* 0x000fc800078e3cff */
[----:B------:R-:W-:-:S05]  /*10640*/  @P2 LOP3.LUT R5, R5, R4, RZ, 0x3c, !PT ;  /* 0x0000000405052212 */ /* 0x000fca00078e3cff */
[----:B------:R-:W3:Y:S04]  /*10650*/  @P2 LDG.E.U16 R11, [R4.64] ;  /* 0x00000006040b2981 */ /* 0x000ee8000c1e1500 */
[----:B---3--:R0:W-:Y:S04]  /*10660*/  STL [R1+0x38], R11 ;  /* 0x0000380b01007387 */ /* 0x0081e80000100800 */
[----:B0-----:R-:W3:Y:S01]  /*10670*/  LDL.LU R11, [R1+0x1ac0] ;  /* 0x001ac000010b7983 */ /* 0x001ee20000300800 */
        /* <DEDUP_REMOVED lines=34> */
[----:B------:R-:W2:Y:S01]  /*108a0*/  @P1 LDG.E.U16 R8, [R4.64] ;  /* 0x0000000604081981 */ /* 0x000ea2000c1e1500 */
[----:B------:R-:W-:-:S03]  /*108b0*/  PRMT R14, RZ, 0x7610, R14 ;  /* 0x00007610ff0e7816 */ /* 0x000fc6000000000e */
[----:B--2---:R0:W-:Y:S04]  /*108c0*/  STL [R1+0x18], R8 ;  /* 0x0000180801007387 */ /* 0x0041e80000100800 */
[----:B0-----:R-:W2:Y:S01]  /*108d0*/  LDL.LU R8, [R1+0x1ab0] ;  /* 0x001ab00001087983 */ /* 0x001ea20000300800 */
[----:B------:R-:W2:Y:S02]  /*108e0*/  LDL R5, [R1+0x660] ;  /* 0x0006600001057983 */ /* 0x000ea40000100800 */
[----:B------:R-:W-:Y:S01]  /*108f0*/  @P1 IMAD.MOV.U32 R4, RZ, RZ, R15 ;  /* 0x000000ffff041224 */ /* 0x000fe200078e000f */
[----:B------:R-:W-:Y:S01]  /*10900*/  PRMT R7, RZ, 0x7610, R7 ;  /* 0x00007610ff077816 */ /* 0x000fe20000000007 */
[----:B------:R-:W3:Y:S04]  /*10910*/  LDL R15, [R1+0xcdc] ;  /* 0x000cdc00010f7983 */ /* 0x000ee80000100800 */
[----:B--2---:R0:W2:Y:S04]  /*10920*/  @P1 LDG.E.U16 R14, [R4.64] ;  /* 0x00000006040e1981 */ /* 0x0040a8000c1e1500 */
[----:B0-----:R-:W2:Y:S04]  /*10930*/  LDL R4, [R1+0x658] ;  /* 0x0006580001047983 */ /* 0x001ea80000100800 */
[----:B------:R-:W2:Y:S02]  /*10940*/  LDL R5, [R1+0x65c] ;  /* 0x00065c0001057983 */ /* 0x000ea40000100800 */
[----:B--2---:R-:W-:-:S04]  /*10950*/  @P1 LOP3.LUT R5, R5, R4, RZ, 0x3c, !PT ;  /* 0x0000000405051212 */ /* 0x004fc800078e3cff */
[----:B------:R-:W-:-:S04]  /*10960*/  @P1 LOP3.LUT R4, R5, R4, RZ, 0x3c, !PT ;  /* 0x0000000405041212 */ /* 0x000fc800078e3cff */
[----:B------:R-:W-:-:S05]  /*10970*/  @P1 LOP3.LUT R5, R5, R4, RZ, 0x3c, !PT ;  /* 0x0000000405051212 */ /* 0x000fca00078e3cff */
[----:B------:R-:W2:Y:S04]  /*10980*/  @P1 LDG.E.U16 R7, [R4.64] ;  /* 0x0000000604071981 */ /* 0x000ea8000c1e1500 */
[----:B------:R0:W-:Y:S04]  /*10990*/  STL [R1+0x14], R14 ;  /* 0x0000140e01007387 */ /* 0x0001e80000100800 */
[----:B0-----:R-:W3:Y:S04]  /*109a0*/  LDL R14, [R1+0xce8] ;  /* 0x000ce800010e7983 */ /* 0x001ee80000100800 */
[----:B--2---:R0:W-:Y:S04]  /*109b0*/  STL [R1+0x10], R7 ;  /* 0x0000100701007387 */ /* 0x0041e80000100800 */
[----:B0-----:R-:W2:Y:S01]  /*109c0*/  LDL.LU R7, [R1+0x1aac] ;  /* 0x001aac0001077983 */ /* 0x001ea20000300800 */
[----:B------:R-:W2:Y:S02]  /*109d0*/  LDL R4, [R1+0x5f0] ;  /* 0x0005f00001047983 */ /* 0x000ea40000100800 */
[----:B------:R-:W2:Y:S01]  /*109e0*/  LDL R5, [R1+0x5f4] ;  /* 0x0005f40001057983 */ /* 0x000ea20000100800 */
[----:B------:R-:W-:-:S02]  /*109f0*/  ISETP.GT.AND P2, PT, R2, 0x38, PT ;  /* 0x000000380200780c */ /* 0x000fc40003f44270 */
[----:B------:R-:W-:-:S11]  /*10a00*/  PRMT R6, RZ, 0x7610, R6 ;  /* 0x00007610ff067816 */ /* 0x000fd60000000006 */
        /* <DEDUP_REMOVED lines=13> */
[----:B--2---:R0:W-:Y:S04]  /*10ae0*/  STL [R1], R3 ;  /* 0x0000000301007387 */ /* 0x0041e80000100800 */
[----:B0-----:R-:W2:Y:S01]  /*10af0*/  LDL.LU R3, [R1+0x1aa4] ;  /* 0x001aa40001037983 */ /* 0x001ea20000300800 */
[----:B------:R-:W2:Y:S02]  /*10b00*/  LDL R4, [R1+0x5e8] ;  /* 0x0005e80001047983 */ /* 0x000ea40000100800 */
[----:B------:R-:W2:Y:S01]  /*10b10*/  LDL R5, [R1+0xce0] ;  /* 0x000ce00001057983 */ /* 0x000ea20000100800 */
[----:B----4-:R-:W-:-:S02]  /*10b20*/  PRMT R29, RZ, 0x7610, R29 ;  /* 0x00007610ff1d7816 */ /* 0x010fc4000000001d */
[----:B--2---:R-:W-:-:S04]  /*10b30*/  @P2 LOP3.LUT R5, R5, R4, RZ, 0x3c, !PT ;  /* 0x0000000405052212 */ /* 0x004fc800078e3cff */
[----:B------:R-:W-:-:S04]  /*10b40*/  @P2 LOP3.LUT R4, R5, R4, RZ, 0x3c, !PT ;  /* 0x0000000405042212 */ /* 0x000fc800078e3cff */
[----:B------:R-:W-:-:S05]  /*10b50*/  @P2 LOP3.LUT R5, R5, R4, RZ, 0x3c, !PT ;  /* 0x0000000405052212 */ /* 0x000fca00078e3cff */
[----:B------:R3:W2:Y:S01]  /*10b60*/  @P2 LDG.E.U16 R29, [R4.64] ;  /* 0x00000006041d2981 */ /* 0x0006a2000c1e1500 */
[----:B------:R-:W-:Y:S01]  /*10b70*/  PRMT R26, RZ, 0x7610, R26 ;  /* 0x00007610ff1a7816 */ /* 0x000fe2000000001a */
[----:B---3--:R-:W-:Y:S02]  /*10b80*/  @P2 IMAD.MOV.U32 R4, RZ, RZ, R14 ;  /* 0x000000ffff042224 */ /* 0x008fe400078e000e */
[----:B------:R-:W-:-:S05]  /*10b90*/  @P2 IMAD.MOV.U32 R5, RZ, RZ, R15 ;  /* 0x000000ffff052224 */ /* 0x000fca00078e000f */
[----:B------:R0:W3:Y:S04]  /*10ba0*/  @P2 LDG.E.U16 R26, [R4.64] ;  /* 0x00000006041a2981 */ /* 0x0000e8000c1e1500 */
[----:B--2---:R1:W-:Y:S01]  /*10bb0*/  STL [R1+0x1a94], R29 ;  /* 0x001a941d01007387 */ /* 0x0043e20000100800 */
[----:B0-----:R-:W2:Y:S02]  /*10bc0*/  LDL R4, [R1+0x650] ;  /* 0x0006500001047983 */ /* 0x001ea40000100800 */
[----:B------:R-:W2:Y:S01]  /*10bd0*/  LDL R5, [R1+0x654] ;  /* 0x0006540001057983 */ /* 0x000ea20000100800 */
[----:B------:R-:W-:Y:S02]  /*10be0*/  ISETP.GT.AND P1, PT, R2, 0x35, PT ;  /* 0x000000350200780c */ /* 0x000fe40003f24270 */
[----:B------:R-:W-:Y:S01]  /*10bf0*/  PRMT R28, RZ, 0x7610, R28 ;  /* 0x00007610ff1c7816 */ /* 0x000fe2000000001c */
[----:B------:R-:W4:Y:S04]  /*10c00*/  LDL R15, [R1+0xcfc] ;  /* 0x000cfc00010f7983 */ /* 0x000f280000100800 */
[----:B------:R-:W3:Y:S04]  /*10c10*/  LDL R14, [R1+0xd08] ;  /* 0x000d0800010e7983 */ /* 0x000ee80000100800 */
[----:B-1----:R-:W3:Y:S02]  /*10c20*/  LDL R29, [R1+0xd00] ;  /* 0x000d0000011d7983 */ /* 0x002ee40000100800 */
[----:B--2---:R-:W-:-:S04]  /*10c30*/  @P1 LOP3.LUT R5, R5, R4, RZ, 0x3c, !PT ;  /* 0x0000000405051212 */ /* 0x004fc800078e3cff */
[----:B------:R-:W-:-:S04]  /*10c40*/  @P1 LOP3.LUT R4, R5, R4, RZ, 0x3c, !PT ;  /* 0x0000000405041212 */ /* 0x000fc800078e3cff */
[----:B------:R-:W-:-:S05]  /*10c50*/  @P1 LOP3.LUT R5, R5, R4, RZ, 0x3c, !PT ;  /* 0x0000000405051212 */ /* 0x000fca00078e3cff */
[----:B------:R-:W2:Y:S04]  /*10c60*/  @P1 LDG.E.U16 R28, [R4.64] ;  /* 0x00000006041c1981 */ /* 0x000ea8000c1e1500 */
[----:B---3--:R0:W-:Y:S04]  /*10c70*/  STL [R1+0x1a98], R26 ;  /* 0x001a981a01007387 */ /* 0x0081e80000100800 */
[----:B0-----:R-:W3:Y:S01]  /*10c80*/  LDL R26, [R1+0xcf0] ;  /* 0x000cf000011a7983 */ /* 0x001ee20000100800 */
[----:B------:R-:W-:-:S03]  /*10c90*/  ISETP.GT.AND P2, PT, R2, 0x39, PT ;  /* 0x000000390200780c */ /* 0x000fc60003f44270 */
[----:B--2---:R-:W-:Y:S01]  /*10ca0*/  STL [R1+0xc], R28 ;  /* 0x00000c1c01007387 */ /* 0x004fe20000100800 */
[----:B------:R-:W2:Y:S02]  /*10cb0*/  LDL R4, [R1+0xce4] ;  /* 0x000ce40001047983 */ /* 0x000ea40000100800 */
[----:B------:R-:W2:Y:S01]  /*10cc0*/  LDL R5, [R1+0xcec] ;  /* 0x000cec0001057983 */ /* 0x000ea20000100800 */
[----:B------:R-:W-:-:S06]  /*10cd0*/  PRMT R25, RZ, 0x7610, R25 ;  /* 0x00007610ff197816 */ /* 0x000fcc0000000019 */
[----:B--2---:R-:W-:-:S04]  /*10ce0*/  @P2 LOP3.LUT R5, R5, R4, RZ, 0x3c, !PT ;  /* 0x0000000405052212 */ /* 0x004fc800078e3cff */
[----:B------:R-:W-:-:S04]  /*10cf0*/  @P2 LOP3.LUT R4, R5, R4, RZ, 0x3c, !PT ;  /* 0x0000000405042212 */ /* 0x000fc800078e3cff */
[----:B------:R-:W-:-:S05]  /*10d00*/  @P2 LOP3.LUT R5, R5, R4, RZ, 0x3c, !PT ;  /* 0x0000000405052212 */ /* 0x000fca00078e3cff */
[----:B------:R0:W2:Y:S04]  /*10d10*/  @P2 LDG.E.U16 R25, [R4.64] ;  /* 0x0000000604192981 */ /* 0x0000a8000c1e1500 */
[----:B0-----:R-:W2:Y:S04]  /*10d20*/  LDL R4, [R1+0x5e4] ;  /* 0x0005e40001047983 */ /* 0x001ea80000100800 */
[----:B------:R-:W2:Y:S01]  /*10d30*/  LDL R5, [R1+0xcf4] ;  /* 0x000cf40001057983 */ /* 0x000ea20000100800 */
[----:B------:R-:W-:Y:S02]  /*10d40*/  PRMT R24, RZ, 0x7610, R24 ;  /* 0x00007610ff187816 */ /* 0x000fe40000000018 */
[----:B------:R-:W-:-:S02]  /*10d50*/  PRMT R22, RZ, 0x7610, R22 ;  /* 0x00007610ff167816 */ /* 0x000fc40000000016 */
[----:B--2---:R-:W-:-:S04]  /*10d60*/  @P2 LOP3.LUT R5, R5, R4, RZ, 0x3c, !PT ;  /* 0x0000000405052212 */ /* 0x004fc800078e3cff */
[----:B------:R-:W-:-:S04]  /*10d70*/  @P2 LOP3.LUT R4, R5, R4, RZ, 0x3c, !PT ;  /* 0x0000000405042212 */ /* 0x000fc800078e3cff */
[----:B------:R-:W-:-:S05]  /*10d80*/  @P2 LOP3.LUT R5, R5, R4, RZ, 0x3c, !PT ;  /* 0x0000000405052212 */ /* 0x000fca00078e3cff */
[----:B------:R0:W2:Y:S02]  /*10d90*/  @P2 LDG.E.U16 R24, [R4.64] ;  /* 0x0000000604182981 */ /* 0x0000a4000c1e1500 */
[----:B0-----:R-:W-:Y:S02]  /*10da0*/  @P2 IMAD.MOV.U32 R4, RZ, RZ, R29 ;  /* 0x000000ffff042224 */ /* 0x001fe400078e001d */
[----:B---3--:R-:W-:-:S05]  /*10db0*/  @P2 IMAD.MOV.U32 R5, RZ, RZ, R26 ;  /* 0x000000ffff052224 */ /* 0x008fca00078e001a */
[----:B------:R0:W3:Y:S01]  /*10dc0*/  @P2 LDG.E.U16 R22, [R4.64] ;  /* 0x0000000604162981 */ /* 0x0000e2000c1e1500 */
[----:B------:R-:W-:-:S03]  /*10dd0*/  PRMT R21, RZ, 0x7610, R21 ;  /* 0x00007610ff157816 */ /* 0x000fc60000000015 */
[----:B------:R1:W-:Y:S01]  /*10de0*/  STL [R1+0x1a84], R25 ;  /* 0x001a841901007387 */ /* 0x0003e20000100800 */
[----:B0-----:R-:W-:Y:S02]  /*10df0*/  @P2 IMAD.MOV.U32 R4, RZ, RZ, R14 ;  /* 0x000000ffff042224 */ /* 0x001fe400078e000e */
[----:B----4-:R-:W-:Y:S01]  /*10e00*/  @P2 IMAD.MOV.U32 R5, RZ, RZ, R15 ;  /* 0x000000ffff052224 */ /* 0x010fe200078e000f */
[----:B-1----:R-:W4:Y:S04]  /*10e10*/  LDL R25, [R1+0x64c] ;  /* 0x00064c0001197983 */ /* 0x002f280000100800 */
[----:B------:R0:W4:Y:S04]  /*10e20*/  @P2 LDG.E.U16 R21, [R4.64] ;  /* 0x0000000604152981 */ /* 0x000128000c1e1500 */
[----:B--2---:R-:W-:Y:S04]  /*10e30*/  STL [R1+0x1a88], R24 ;  /* 0x001a881801007387 */ /* 0x004fe80000100800 */
[----:B---3--:R-:W-:Y:S01]  /*10e40*/  STL [R1+0x1a8c], R22 ;  /* 0x001a8c1601007387 */ /* 0x008fe20000100800 */
[----:B0-----:R-:W2:Y:S01]  /*10e50*/  LDL R5, [R1+0x648] ;  /* 0x0006480001057983 */ /* 0x001ea20000100800 */
[----:B------:R-:W-:Y:S01]  /*10e60*/  PRMT R0, RZ, 0x7610, R0 ;  /* 0x00007610ff007816 */ /* 0x000fe20000000000 */
[----:B------:R-:W3:Y:S01]  /*10e70*/  LDL R15, [R1+0xcf8] ;  /* 0x000cf800010f7983 */ /* 0x000ee20000100800 */
[----:B------:R-:W3:Y:S04]  /*10e80*/  LDL R14, [R1+0xd14] ;  /* 0x000d1400010e7983 */ /* 0x000ee80000100800 */
[----:B------:R-:W3:Y:S04]  /*10e90*/  LDL R29, [R1+0xd10] ;  /* 0x000d1000011d7983 */ /* 0x000ee80000100800 */
[----:B------:R-:W3:Y:S01]  /*10ea0*/  LDL R26, [R1+0xd20] ;  /* 0x000d2000011a7983 */ /* 0x000ee20000100800 */
[----:B----4-:R-:W-:-:S03]  /*10eb0*/  @P1 IMAD.MOV.U32 R4, RZ, RZ, R25 ;  /* 0x000000ffff041224 */ /* 0x010fc600078e0019 */
[----:B------:R0:W-:Y:S01]  /*10ec0*/  STL [R1+0x1a90], R21 ;  /* 0x001a901501007387 */ /* 0x0001e20000100800 */
[----:B------:R-:W-:Y:S02]  /*10ed0*/  ISETP.GT.AND P2, PT, R2, 0x3a, PT ;  /* 0x0000003a0200780c */ /* 0x000fe40003f44270 */
[----:B------:R-:W-:Y:S01]  /*10ee0*/  PRMT R20, RZ, 0x7610, R20 ;  /* 0x00007610ff147816 */ /* 0x000fe20000000014 */
[----:B------:R-:W4:Y:S01]  /*10ef0*/  LDL R25, [R1+0xd1c] ;  /* 0x000d1c0001197983 */ /* 0x000f220000100800 */
[----:B0-----:R-:W3:Y:S04]  /*10f00*/  LDL R21, [R1+0xd28] ;  /* 0x000d280001157983 */ /* 0x001ee80000100800 */
[----:B--2---:R0:W2:Y:S04]  /*10f10*/  @P1 LDG.E.U16 R0, [R4.64] ;  /* 0x0000000604001981 */ /* 0x0040a8000c1e1500 */
[----:B0-----:R-:W2:Y:S04]  /*10f20*/  LDL R4, [R1+0xd04] ;  /* 0x000d040001047983 */ /* 0x001ea80000100800 */
[----:B------:R-:W2:Y:S02]  /*10f30*/  LDL R5, [R1+0xd0c] ;  /* 0x000d0c0001057983 */ /* 0x000ea40000100800 */
[----:B--2---:R-:W-:-:S04]  /*10f40*/  @P2 LOP3.LUT R5, R5, R4, RZ, 0x3c, !PT ;  /* 0x0000000405052212 */ /* 0x004fc800078e3cff */
[----:B------:R-:W-:-:S04]  /*10f50*/  @P2 LOP3.LUT R4, R5, R4, RZ, 0x3c, !PT ;  /* 0x0000000405042212 */ /* 0x000fc800078e3cff */
[----:B------:R-:W-:-:S05]  /*10f60*/  @P2 LOP3.LUT R5, R5, R4, RZ, 0x3c, !PT ;  /* 0x0000000405052212 */ /* 0x000fca00078e3cff */
[----:B------:R3:W2:Y:S01]  /*10f70*/  @P2 LDG.E.U16 R20, [R4.64] ;  /* 0x0000000604142981 */ /* 0x0006a2000c1e1500 */
[----:B------:R-:W-:Y:S02]  /*10f80*/  PRMT R19, RZ, 0x7610, R19 ;  /* 0x00007610ff137816 */ /* 0x000fe40000000013 */
[----:B------:R-:W-:Y:S01]  /*10f90*/  PRMT R18, RZ, 0x7610, R18 ;  /* 0x00007610ff127816 */ /* 0x000fe20000000012 */
[----:B---3--:R-:W-:Y:S02]  /*10fa0*/  @P2 IMAD.MOV.U32 R4, RZ, RZ, R14 ;  /* 0x000000ffff042224 */ /* 0x008fe400078e000e */
[----:B------:R-:W-:-:S05]  /*10fb0*/  @P2 IMAD.MOV.U32 R5, RZ, RZ, R15 ;  /* 0x000000ffff052224 */ /* 0x000fca00078e000f */
[----:B------:R0:W3:Y:S04]  /*10fc0*/  @P2 LDG.E.U16 R19, [R4.64] ;  /* 0x0000000604132981 */ /* 0x0000e8000c1e1500 */
[----:B------:R-:W-:Y:S01]  /*10fd0*/  STL [R1+0x1a08], R0 ;  /* 0x001a080001007387 */ /* 0x000fe20000100800 */
[----:B------:R-:W-:Y:S01]  /*10fe0*/  PRMT R17, RZ, 0x7610, R17 ;  /* 0x00007610ff117816 */ /* 0x000fe20000000011 */
[----:B0-----:R-:W-:Y:S02]  /*10ff0*/  @P2 IMAD.MOV.U32 R4, RZ, RZ, R26 ;  /* 0x000000ffff042224 */ /* 0x001fe400078e001a */
[----:B------:R-:W-:-:S05]  /*11000*/  @P2 IMAD.MOV.U32 R5, RZ, RZ, R29 ;  /* 0x000000ffff052224 */ /* 0x000fca00078e001d */
[----:B------:R0:W3:Y:S02]  /*11010*/  @P2 LDG.E.U16 R18, [R4.64] ;  /* 0x0000000604122981 */ /* 0x0000e4000c1e1500 */
[----:B0-----:R-:W-:Y:S02]  /*11020*/  @P2 IMAD.MOV.U32 R4, RZ, RZ, R21 ;  /* 0x000000ffff042224 */ /* 0x001fe400078e0015 */
[----:B----4-:R-:W-:-:S05]  /*11030*/  @P2 IMAD.MOV.U32 R5, RZ, RZ, R25 ;  /* 0x000000ffff052224 */ /* 0x010fca00078e0019 */
[----:B------:R-:W4:Y:S04]  /*11040*/  @P2 LDG.E.U16 R17, [R4.64] ;  /* 0x0000000604112981 */ /* 0x000f28000c1e1500 */
[----:B--2---:R-:W-:Y:S01]  /*11050*/  STL [R1+0x1a70], R20 ;  /* 0x001a701401007387 */ /* 0x004fe20000100800 */
[----:B------:R-:W2:Y:S02]  /*11060*/  LDL R15, [R1+0x640] ;  /* 0x00064000010f7983 */ /* 0x000ea40000100800 */
[----:B------:R-:W2:Y:S01]  /*11070*/  LDL R14, [R1+0x644] ;  /* 0x00064400010e7983 */ /* 0x000ea20000100800 */
[----:B------:R-:W-:Y:S01]  /*11080*/  PRMT R27, RZ, 0x7610, R27 ;  /* 0x00007610ff1b7816 */ /* 0x000fe2000000001b */
[----:B---3--:R-:W-:Y:S04]  /*11090*/  STL [R1+0x1a74], R19 ;  /* 0x001a741301007387 */ /* 0x008fe80000100800 */
[----:B------:R-:W-:Y:S01]  /*110a0*/  STL [R1+0x1a78], R18 ;  /* 0x001a781201007387 */ /* 0x000fe20000100800 */
[----:B------:R-:W3:Y:S02]  /*110b0*/  LDL R29, [R1+0xd18] ;  /* 0x000d1800011d7983 */ /* 0x000ee40000100800 */
[----:B------:R-:W3:Y:S02]  /*110c0*/  LDL R26, [R1+0xd34] ;  /* 0x000d3400011a7983 */ /* 0x000ee40000100800 */
[----:B------:R-:W3:Y:S01]  /*110d0*/  LDL R25, [R1+0xd30] ;  /* 0x000d300001197983 */ /* 0x000ee20000100800 */
[----:B------:R-:W3:Y:S04]  /*110e0*/  LDL R21, [R1+0xd40] ;  /* 0x000d400001157983 */ /* 0x000ee80000100800 */
[----:B----4-:R-:W-:Y:S01]  /*110f0*/  STL [R1+0x1a7c], R17 ;  /* 0x001a7c1101007387 */ /* 0x010fe20000100800 */
[----:B--2---:R-:W-:-:S02]  /*11100*/  @P1 IMAD.MOV.U32 R5, RZ, RZ, R15 ;  /* 0x000000ffff051224 */ /* 0x004fc400078e000f */
[----:B------:R-:W-:Y:S01]  /*11110*/  @P1 IMAD.MOV.U32 R4, RZ, RZ, R14 ;  /* 0x000000ffff041224 */ /* 0x000fe200078e000e */
[----:B------:R-:W-:Y:S02]  /*11120*/  ISETP.GT.AND P2, PT, R2, 0x3b, PT ;  /* 0x0000003b0200780c */ /* 0x000fe40003f44270 */
[----:B------:R-:W-:Y:S02]  /*11130*/  PRMT R16, RZ, 0x7610, R16 ;  /* 0x00007610ff107816 */ /* 0x000fe40000000010 */
[----:B------:R-:W-:Y:S02]  /*11140*/  PRMT R13, RZ, 0x7610, R13 ;  /* 0x00007610ff0d7816 */ /* 0x000fe4000000000d */
[----:B------:R-:W-:Y:S01]  /*11150*/  PRMT R12, RZ, 0x7610, R12 ;  /* 0x00007610ff0c7816 */ /* 0x000fe2000000000c */
[----:B------:R0:W2:Y:S04]  /*11160*/  @P1 LDG.E.U16 R27, [R4.64] ;  /* 0x00000006041b1981 */ /* 0x0000a8000c1e1500 */
[----:B------:R-:W4:Y:S04]  /*11170*/  LDL R15, [R1+0xd3c] ;  /* 0x000d3c00010f7983 */ /* 0x000f280000100800 */
[----:B------:R-:W2:Y:S04]  /*11180*/  LDL R14, [R1+0xd48] ;  /* 0x000d4800010e7983 */ /* 0x000ea80000100800 */
[----:B0-----:R-:W2:Y:S04]  /*11190*/  LDL R4, [R1+0xd24] ;  /* 0x000d240001047983 */ /* 0x001ea80000100800 */
[----:B------:R-:W2:Y:S02]  /*111a0*/  LDL R5, [R1+0xd2c] ;  /* 0x000d2c0001057983 */ /* 0x000ea40000100800 */
[----:B--2---:R-:W-:-:S04]  /*111b0*/  @P2 LOP3.LUT R5, R5, R4, RZ, 0x3c, !PT ;  /* 0x0000000405052212 */ /* 0x004fc800078e3cff */
[----:B------:R-:W-:-:S04]  /*111c0*/  @P2 LOP3.LUT R4, R5, R4, RZ, 0x3c, !PT ;  /* 0x0000000405042212 */ /* 0x000fc800078e3cff */
[----:B------:R-:W-:-:S05]  /*111d0*/  @P2 LOP3.LUT R5, R5, R4, RZ, 0x3c, !PT ;  /* 0x0000000405052212 */ /* 0x000fca00078e3cff */
[----:B------:R3:W2:Y:S02]  /*111e0*/  @P2 LDG.E.U16 R16, [R4.64] ;  /* 0x0000000604102981 */ /* 0x0006a4000c1e1500 */
[----:B---3--:R-:W-:Y:S02]  /*111f0*/  @P2 IMAD.MOV.U32 R4, RZ, RZ, R26 ;  /* 0x000000ffff042224 */ /* 0x008fe400078e001a */
[----:B------:R-:W-:-:S05]  /*11200*/  @P2 IMAD.MOV.U32 R5, RZ, RZ, R29 ;  /* 0x000000ffff052224 */ /* 0x000fca00078e001d */
[----:B------:R0:W3:Y:S02]  /*11210*/  @P2 LDG.E.U16 R13, [R4.64] ;  /* 0x00000006040d2981 */ /* 0x0000e4000c1e1500 */
[----:B0-----:R-:W-:Y:S02]  /*11220*/  @P2 IMAD.MOV.U32 R4, RZ, RZ, R21 ;  /* 0x000000ffff042224 */ /* 0x001fe400078e0015 */
[----:B------:R-:W-:-:S05]  /*11230*/  @P2 IMAD.MOV.U32 R5, RZ, RZ, R25 ;  /* 0x000000ffff052224 */ /* 0x000fca00078e0019 */
[----:B------:R4:W3:Y:S04]  /*11240*/  @P2 LDG.E.U16 R12, [R4.64] ;  /* 0x00000006040c2981 */ /* 0x0008e8000c1e1500 */
[----:B------:R0:W-:Y:S01]  /*11250*/  STL [R1+0x1a0c], R27 ;  /* 0x001a0c1b01007387 */ /* 0x0001e20000100800 */
[----:B----4-:R-:W-:-:S03]  /*11260*/  @P2 IMAD.MOV.U32 R5, RZ, RZ, R15 ;  /* 0x000000ffff052224 */ /* 0x010fc600078e000f */
[----:B--2---:R-:W-:Y:S01]  /*11270*/  STL [R1+0x1a5c], R16 ;  /* 0x001a5c1001007387 */ /* 0x004fe20000100800 */
[----:B------:R-:W2:Y:S02]  /*11280*/  LDL R29, [R1+0x638] ;  /* 0x00063800011d7983 */ /* 0x000ea40000100800 */
[----:B0-----:R-:W4:Y:S01]  /*11290*/  LDL R27, [R1+0x63c] ;  /* 0x00063c00011b7983 */ /* 0x001f220000100800 */
[----:B---3--:R-:W-:Y:S01]  /*112a0*/  STL [R1+0x1a60], R13 ;  /* 0x001a600d01007387 */ /* 0x008fe20000100800 */
[----:B------:R-:W3:Y:S02]  /*112b0*/  LDL R25, [R1+0xd44] ;  /* 0x000d440001197983 */ /* 0x000ee40000100800 */
[----:B------:R-:W3:Y:S01]  /*112c0*/  LDL R21, [R1+0xd4c] ;  /* 0x000d4c0001157983 */ /* 0x000ee20000100800 */
[----:B------:R0:W-:Y:S01]  /*112d0*/  STL [R1+0x1a64], R12 ;  /* 0x001a640c01007387 */ /* 0x0001e20000100800 */
[----:B------:R-:W3:Y:S02]  /*112e0*/  LDL R26, [R1+0xd38] ;  /* 0x000d3800011a7983 */ /* 0x000ee40000100800 */
[----:B------:R-:W3:Y:S01]  /*112f0*/  LDL R15, [R1+0xd54] ;  /* 0x000d5400010f7983 */ /* 0x000ee20000100800 */
[----:B------:R-:W-:Y:S01]  /*11300*/  PRMT R11, RZ, 0x7610, R11 ;  /* 0x00007610ff0b7816 */ /* 0x000fe2000000000b */
[----:B------:R-:W-:Y:S01]  /*11310*/  @P2 IMAD.MOV.U32 R4, RZ, RZ, R14 ;  /* 0x000000ffff042224 */ /* 0x000fe200078e000e */
[----:B------:R-:W-:-:S02]  /*11320*/  PRMT R23, RZ, 0x7610, R23 ;  /* 0x00007610ff177816 */ /* 0x000fc40000000017 */
[----:B------:R-:W-:Y:S02]  /*11330*/  PRMT R10, RZ, 0x7610, R10 ;  /* 0x00007610ff0a7816 */ /* 0x000fe4000000000a */
[----:B------:R-:W-:Y:S01]  /*11340*/  PRMT R9, RZ, 0x7610, R9 ;  /* 0x00007610ff097816 */ /* 0x000fe20000000009 */
[----:B------:R-:W3:Y:S04]  /*11350*/  LDL R14, [R1+0xd50] ;  /* 0x000d5000010e7983 */ /* 0x000ee80000100800 */
[----:B------:R2:W3:Y:S01]  /*11360*/  @P2 LDG.E.U16 R11, [R4.64] ;  /* 0x00000006040b2981 */ /* 0x0004e2000c1e1500 */
[----:B------:R-:W-:-:S03]  /*11370*/  ISETP.GT.AND P2, PT, R2, 0x3c, PT ;  /* 0x0000003c0200780c */ /* 0x000fc60003f44270 */
[----:B0-----:R-:W3:Y:S01]  /*11380*/  LDL R12, [R1+0xd60] ;  /* 0x000d6000010c7983 */ /* 0x001ee20000100800 */
[----:B--2---:R-:W-:Y:S02]  /*11390*/  @P1 IMAD.MOV.U32 R5, RZ, RZ, R29 ;  /* 0x000000ffff051224 */ /* 0x004fe400078e001d */
[----:B----4-:R-:W-:-:S05]  /*113a0*/  @P1 IMAD.MOV.U32 R4, RZ, RZ, R27 ;  /* 0x000000ffff041224 */ /* 0x010fca00078e001b */
[----:B------:R3:W2:Y:S02]  /*113b0*/  @P1 LDG.E.U16 R23, [R4.64] ;  /* 0x0000000604171981 */ /* 0x0006a4000c1e1500 */
[----:B---3--:R-:W-:Y:S02]  /*113c0*/  @P2 IMAD.MOV.U32 R5, RZ, RZ, R25 ;  /* 0x000000ffff052224 */ /* 0x008fe400078e0019 */
[----:B------:R-:W-:-:S05]  /*113d0*/  @P2 IMAD.MOV.U32 R4, RZ, RZ, R21 ;  /* 0x000000ffff042224 */ /* 0x000fca00078e0015 */
[----:B------:R0:W3:Y:S02]  /*113e0*/  @P2 LDG.E.U16 R10, [R4.64] ;  /* 0x00000006040a2981 */ /* 0x0000e4000c1e1500 */
[----:B0-----:R-:W-:Y:S02]  /*113f0*/  @P2 IMAD.MOV.U32 R5, RZ, RZ, R26 ;  /* 0x000000ffff052224 */ /* 0x001fe400078e001a */
[----:B------:R-:W-:-:S05]  /*11400*/  @P2 IMAD.MOV.U32 R4, RZ, RZ, R15 ;  /* 0x000000ffff042224 */ /* 0x000fca00078e000f */
[----:B------:R0:W4:Y:S04]  /*11410*/  @P2 LDG.E.U16 R9, [R4.64] ;  /* 0x0000000604092981 */ /* 0x000128000c1e1500 */
[----:B------:R-:W-:Y:S01]  /*11420*/  STL [R1+0x1a68], R11 ;  /* 0x001a680b01007387 */ /* 0x000fe20000100800 */
[----:B0-----:R-:W-:-:S03]  /*11430*/  @P2 IMAD.MOV.U32 R5, RZ, RZ, R14 ;  /* 0x000000ffff052224 */ /* 0x001fc600078e000e */
[----:B--2---:R-:W-:Y:S01]  /*11440*/  STL [R1+0x1a10], R23 ;  /* 0x001a101701007387 */ /* 0x004fe20000100800 */
[----:B------:R-:W2:Y:S02]  /*11450*/  LDL R25, [R1+0xd5c] ;  /* 0x000d5c0001197983 */ /* 0x000ea40000100800 */
[----:B------:R-:W2:Y:S01]  /*11460*/  LDL R21, [R1+0xd68] ;  /* 0x000d680001157983 */ /* 0x000ea20000100800 */
[----:B---3--:R-:W-:Y:S01]  /*11470*/  STL [R1+0x1a40], R10 ;  /* 0x001a400a01007387 */ /* 0x008fe20000100800 */
[----:B------:R-:W3:Y:S02]  /*11480*/  LDL R29, [R1+0xd64] ;  /* 0x000d6400011d7983 */ /* 0x000ee40000100800 */
[----:B------:R-:W3:Y:S01]  /*11490*/  LDL R27, [R1+0xd6c] ;  /* 0x000d6c00011b7983 */ /* 0x000ee20000100800 */
[----:B----4-:R-:W-:Y:S01]  /*114a0*/  STL [R1+0x1a44], R9 ;  /* 0x001a440901007387 */ /* 0x010fe20000100800 */
[----:B------:R-:W4:Y:S02]  /*114b0*/  LDL R15, [R1+0xd58] ;  /* 0x000d5800010f7983 */ /* 0x000f240000100800 */
[----:B------:R-:W4:Y:S01]  /*114c0*/  LDL R14, [R1+0xd74] ;  /* 0x000d7400010e7983 */ /* 0x000f220000100800 */
[----:B------:R-:W-:-:S02]  /*114d0*/  PRMT R8, RZ, 0x7610, R8 ;  /* 0x00007610ff087816 */ /* 0x000fc40000000008 */
[----:B------:R-:W-:Y:S01]  /*114e0*/  ISETP.GT.AND P1, PT, R2, 0x3d, PT ;  /* 0x0000003d0200780c */ /* 0x000fe20003f24270 */
[----:B------:R-:W-:Y:S01]  /*114f0*/  @P2 IMAD.MOV.U32 R4, RZ, RZ, R12 ;  /* 0x000000ffff042224 */ /* 0x000fe200078e000c */
[----:B------:R-:W-:Y:S01]  /*11500*/  PRMT R7, RZ, 0x7610, R7 ;  /* 0x00007610ff077816 */ /* 0x000fe20000000007 */
[----:B------:R-:W4:Y:S04]  /*11510*/  LDL R26, [R1+0xd70] ;  /* 0x000d7000011a7983 */ /* 0x000f280000100800 */
[----:B------:R2:W4:Y:S04]  /*11520*/  @P2 LDG.E.U16 R8, [R4.64] ;  /* 0x0000000604082981 */ /* 0x000528000c1e1500 */
[----:B------:R-:W4:Y:S01]  /*11530*/  LDL R12, [R1+0xd80] ;  /* 0x000d8000010c7983 */ /* 0x000f220000100800 */
[----:B------:R-:W-:Y:S01]  /*11540*/  PRMT R6, RZ, 0x7610, R6 ;  /* 0x00007610ff067816 */ /* 0x000fe20000000006 */
[----:B--2---:R-:W-:-:S02]  /*11550*/  @P2 IMAD.MOV.U32 R5, RZ, RZ, R25 ;  /* 0x000000ffff052224 */ /* 0x004fc400078e0019 */
[----:B------:R-:W-:-:S05]  /*11560*/  @P2 IMAD.MOV.U32 R4, RZ, RZ, R21 ;  /* 0x000000ffff042224 */ /* 0x000fca00078e0015 */
[----:B------:R3:W2:Y:S02]  /*11570*/  @P2 LDG.E.U16 R7, [R4.64] ;  /* 0x0000000604072981 */ /* 0x0006a4000c1e1500 */
[----:B---3--:R-:W-:Y:S02]  /*11580*/  @P1 IMAD.MOV.U32 R5, RZ, RZ, R29 ;  /* 0x000000ffff051224 */ /* 0x008fe400078e001d */
[----:B------:R-:W-:-:S05]  /*11590*/  @P1 IMAD.MOV.U32 R4, RZ, RZ, R27 ;  /* 0x000000ffff041224 */ /* 0x000fca00078e001b */
[----:B------:R0:W3:Y:S02]  /*115a0*/  @P1 LDG.E.U16 R6, [R4.64] ;  /* 0x0000000604061981 */ /* 0x0000e4000c1e1500 */
[----:B0-----:R-:W-:-:S06]  /*115b0*/  PRMT R5, RZ, 0x7610, R5 ;  /* 0x00007610ff057816 */ /* 0x001fcc0000000005 */
[----:B----4-:R0:W4:Y:S01]  /*115c0*/  @P1 LDG.E.U16 R5, [R14.64] ;  /* 0x000000060e051981 */ /* 0x010122000c1e1500 */
[----:B------:R-:W-:-:S03]  /*115d0*/  PRMT R4, RZ, 0x7610, R4 ;  /* 0x00007610ff047816 */ /* 0x000fc60000000004 */
[----:B------:R-:W-:Y:S01]  /*115e0*/  STL [R1+0x1a48], R8 ;  /* 0x001a480801007387 */ /* 0x000fe20000100800 */
[----:B------:R-:W4:Y:S02]  /*115f0*/  LDL R25, [R1+0xd7c] ;  /* 0x000d7c0001197983 */ /* 0x000f240000100800 */
[----:B------:R-:W4:Y:S02]  /*11600*/  LDL R21, [R1+0xd88] ;  /* 0x000d880001157983 */ /* 0x000f240000100800 */
[----:B0-----:R-:W-:Y:S02]  /*11610*/  @P1 IMAD.MOV.U32 R14, RZ, RZ, R12 ;  /* 0x000000ffff0e1224 */ /* 0x001fe400078e000c */
[----:B------:R-:W-:-:S05]  /*11620*/  @P1 IMAD.MOV.U32 R15, RZ, RZ, R26 ;  /* 0x000000ffff0f1224 */ /* 0x000fca00078e001a */
[----:B------:R0:W4:Y:S04]  /*11630*/  @P1 LDG.E.U16 R4, [R14.64] ;  /* 0x000000060e041981 */ /* 0x000128000c1e1500 */
[----:B--2---:R-:W-:Y:S04]  /*11640*/  STL [R1+0x1a4c], R7 ;  /* 0x001a4c0701007387 */ /* 0x004fe80000100800 */
[----:B---3--:R-:W-:Y:S01]  /*11650*/  STL [R1+0x1a14], R6 ;  /* 0x001a140601007387 */ /* 0x008fe20000100800 */
[----:B------:R-:W2:Y:S03]  /*11660*/  LDL R29, [R1+0x6fc] ;  /* 0x0006fc00011d7983 */ /* 0x000ea60000100800 */
[----:B----4-:R1:W-:Y:S01]  /*11670*/  STL [R1+0x1a18], R5 ;  /* 0x001a180501007387 */ /* 0x0103e20000100800 */
[----:B------:R-:W3:Y:S02]  /*11680*/  LDL R27, [R1+0x630] ;  /* 0x00063000011b7983 */ /* 0x000ee40000100800 */
[----:B------:R-:W4:Y:S01]  /*11690*/  LDL R12, [R1+0x634] ;  /* 0x00063400010c7983 */ /* 0x000f220000100800 */
[----:B-1----:R-:W3:Y:S01]  /*116a0*/  LDL R5, [R1+0x6f8] ;  /* 0x0006f80001057983 */ /* 0x002ee20000100800 */
[----:B------:R-:W-:Y:S01]  /*116b0*/  PRMT R3, RZ, 0x7610, R3 ;  /* 0x00007610ff037816 */ /* 0x000fe20000000003 */
[----:B0-----:R-:W-:-:S02]  /*116c0*/  @P1 IMAD.MOV.U32 R14, RZ, RZ, R21 ;  /* 0x000000ffff0e1224 */ /* 0x001fc400078e0015 */
[----:B------:R-:W-:Y:S01]  /*116d0*/  @P1 IMAD.MOV.U32 R15, RZ, RZ, R25 ;  /* 0x000000ffff0f1224 */ /* 0x000fe200078e0019 */
[----:B------:R0:W-:Y:S01]  /*116e0*/  STL [R1+0x1a1c], R4 ;  /* 0x001a1c0401007387 */ /* 0x0001e20000100800 */
[----:B------:R-:W4:Y:S02]  /*116f0*/  LDL R26, [R1+0x628] ;  /* 0x00062800011a7983 */ /* 0x000f240000100800 */
[----:B------:R-:W4:Y:S01]  /*11700*/  LDL R7, [R1+0x62c] ;  /* 0x00062c0001077983 */ /* 0x000f220000100800 */
[----:B------:R2:W4:Y:S01]  /*11710*/  @P1 LDG.E.U16 R3, [R14.64] ;  /* 0x000000060e031981 */ /* 0x000522000c1e1500 */
[----:B------:R-:W-:Y:S01]  /*11720*/  ISETP.GT.AND P1, PT, R2, 0x36, PT ;  /* 0x000000360200780c */ /* 0x000fe20003f24270 */
[----:B------:R-:W4:Y:S02]  /*11730*/  LDL R25, [R1+0x620] ;  /* 0x0006200001197983 */ /* 0x000f240000100800 */
[----:B------:R-:W4:Y:S01]  /*11740*/  LDL R21, [R1+0x624] ;  /* 0x0006240001157983 */ /* 0x000f220000100800 */
[----:B0-----:R-:W-:-:S02]  /*11750*/  PRMT R4, RZ, 0x7610, R4 ;  /* 0x00007610ff047816 */ /* 0x001fc40000000004 */
[----:B------:R-:W-:Y:S01]  /*11760*/  PRMT R10, RZ, 0x7610, R10 ;  /* 0x00007610ff0a7816 */ /* 0x000fe2000000000a */
[----:B--2---:R-:W-:Y:S02]  /*11770*/  @P0 IMAD.MOV.U32 R14, RZ, RZ, R29 ;  /* 0x000000ffff0e0224 */ /* 0x004fe400078e001d */
[----:B---3--:R-:W-:-:S05]  /*11780*/  @P0 IMAD.MOV.U32 R15, RZ, RZ, R5 ;  /* 0x000000ffff0f0224 */ /* 0x008fca00078e0005 */
[----:B------:R4:W2:Y:S02]  /*11790*/  @P0 LDG.E.U16 R4, [R14.64] ;  /* 0x000000060e040981 */ /* 0x0008a4000c1e1500 */
[----:B----4-:R-:W-:Y:S02]  /*117a0*/  @P1 IMAD.MOV.U32 R14, RZ, RZ, R12 ;  /* 0x000000ffff0e1224 */ /* 0x010fe400078e000c */
[----:B------:R-:W-:-:S05]  /*117b0*/  @P1 IMAD.MOV.U32 R15, RZ, RZ, R27 ;  /* 0x000000ffff0f1224 */ /* 0x000fca00078e001b */
[----:B------:R0:W3:Y:S01]  /*117c0*/  @P1 LDG.E.U16 R10, [R14.64] ;  /* 0x000000060e0a1981 */ /* 0x0000e2000c1e1500 */
[----:B------:R-:W-:Y:S02]  /*117d0*/  PRMT R6, RZ, 0x7610, R6 ;  /* 0x00007610ff067816 */ /* 0x000fe40000000006 */
[----:B------:R-:W-:Y:S01]  /*117e0*/  PRMT R18, RZ, 0x7610, R18 ;  /* 0x00007610ff127816 */ /* 0x000fe20000000012 */
[----:B0-----:R-:W-:Y:S02]  /*117f0*/  @P1 IMAD.MOV.U32 R14, RZ, RZ, R7 ;  /* 0x000000ffff0e1224 */ /* 0x001fe400078e0007 */
[----:B------:R-:W-:-:S05]  /*11800*/  @P1 IMAD.MOV.U32 R15, RZ, RZ, R26 ;  /* 0x000000ffff0f1224 */ /* 0x000fca00078e001a */
[----:B------:R0:W4:Y:S04]  /*11810*/  @P1 LDG.E.U16 R6, [R14.64] ;  /* 0x000000060e061981 */ /* 0x000128000c1e1500 */
[----:B------:R-:W-:Y:S01]  /*11820*/  STL [R1+0x1a20], R3 ;  /* 0x001a200301007387 */ /* 0x000fe20000100800 */
[----:B------:R-:W4:Y:S02]  /*11830*/  LDL R5, [R1+0x618] ;  /* 0x0006180001057983 */ /* 0x000f240000100800 */
[----:B0-----:R-:W-:Y:S02]  /*11840*/  @P1 IMAD.MOV.U32 R14, RZ, RZ, R21 ;  /* 0x000000ffff0e1224 */ /* 0x001fe400078e0015 */
[----:B------:R-:W-:-:S05]  /*11850*/  @P1 IMAD.MOV.U32 R15, RZ, RZ, R25 ;  /* 0x000000ffff0f1224 */ /* 0x000fca00078e0019 */
[----:B------:R-:W4:Y:S04]  /*11860*/  @P1 LDG.E.U16 R18, [R14.64] ;  /* 0x000000060e121981 */ /* 0x000f28000c1e1500 */
[----:B--2---:R0:W-:Y:S01]  /*11870*/  STL [R1+0xac], R4 ;  /* 0x0000ac0401007387 */ /* 0x0041e20000100800 */
[----:B------:R-:W2:Y:S03]  /*11880*/  LDL R12, [R1+0x610] ;  /* 0x00061000010c7983 */ /* 0x000ea60000100800 */
[----:B0-----:R-:W2:Y:S04]  /*11890*/  LDL R4, [R1+0x61c] ;  /* 0x00061c0001047983 */ /* 0x001ea80000100800 */
[----:B---3--:R0:W-:Y:S01]  /*118a0*/  STL [R1+0xa0], R10 ;  /* 0x0000a00a01007387 */ /* 0x0081e20000100800 */
[----:B------:R-:W3:Y:S03]  /*118b0*/  LDL R7, [R1+0x608] ;  /* 0x0006080001077983 */ /* 0x000ee60000100800 */
[----:B0-----:R-:W3:Y:S01]  /*118c0*/  LDL R10, [R1+0x614] ;  /* 0x00061400010a7983 */ /* 0x001ee20000100800 */
[----:B------:R-:W-:-:S03]  /*118d0*/  ISETP.GT.AND P0, PT, R2, 0x37, PT ;  /* 0x000000370200780c */ /* 0x000fc60003f04270 */
[----:B----4-:R0:W-:Y:S01]  /*118e0*/  STL [R1+0x88], R6 ;  /* 0x0000880601007387 */ /* 0x0101e20000100800 */
[----:B------:R-:W4:Y:S03]  /*118f0*/  LDL R21, [R1+0x600] ;  /* 0x0006000001157983 */ /* 0x000f260000100800 */
[----:B0-----:R-:W4:Y:S01]  /*11900*/  LDL R6, [R1+0x60c] ;  /* 0x00060c0001067983 */ /* 0x001f220000100800 */
[----:B------:R-:W-:-:S03]  /*11910*/  PRMT R24, RZ, 0x7610, R24 ;  /* 0x00007610ff187816 */ /* 0x000fc60000000018 */
[----:B------:R0:W-:Y:S01]  /*11920*/  STL [R1+0x80], R18 ;  /* 0x0000801201007387 */ /* 0x0001e20000100800 */
[----:B------:R-:W-:Y:S02]  /*11930*/  @P1 IMAD.MOV.U32 R15, RZ, RZ, R5 ;  /* 0x000000ffff0f1224 */ /* 0x000fe400078e0005 */
[----:B------:R-:W4:Y:S01]  /*11940*/  LDL R5, [R1+0x5f8] ;  /* 0x0005f80001057983 */ /* 0x000f220000100800 */
[----:B0-----:R-:W4:Y:S01]  /*11950*/  LDL R18, [R1+0x604] ;  /* 0x0006040001127983 */ /* 0x001f220000100800 */
[----:B--2---:R-:W-:-:S03]  /*11960*/  @P1 IMAD.MOV.U32 R14, RZ, RZ, R4 ;  /* 0x000000ffff0e1224 */ /* 0x004fc600078e0004 */
[----:B------:R-:W2:Y:S04]  /*11970*/  LDL R4, [R1+0x5fc] ;  /* 0x0005fc0001047983 */ /* 0x000ea80000100800 */
[----:B------:R0:W2:Y:S02]  /*11980*/  @P1 LDG.E.U16 R24, [R14.64] ;  /* 0x000000060e181981 */ /* 0x0000a4000c1e1500 */
[----:B0-----:R-:W-:Y:S02]  /*11990*/  @P0 IMAD.MOV.U32 R15, RZ, RZ, R12 ;  /* 0x000000ffff0f0224 */ /* 0x001fe400078e000c */
[----:B------:R-:W2:Y:S01]  /*119a0*/  LDL R12, [R1+0xd84] ;  /* 0x000d8400010c7983 */ /* 0x000ea20000100800 */
[----:B---3--:R-:W-:Y:S02]  /*119b0*/  @P0 IMAD.MOV.U32 R14, RZ, RZ, R10 ;  /* 0x000000ffff0e0224 */ /* 0x008fe400078e000a */
[----:B------:R-:W3:Y:S01]  /*119c0*/  LDL R10, [R1+0xd8c] ;  /* 0x000d8c00010a7983 */ /* 0x000ee20000100800 */
[----:B------:R-:W-:-:S02]  /*119d0*/  PRMT R23, RZ, 0x7610, R23 ;  /* 0x00007610ff177816 */ /* 0x000fc40000000017 */
[----:B------:R-:W-:-:S04]  /*119e0*/  PRMT R22, RZ, 0x7610, R22 ;  /* 0x00007610ff167816 */ /* 0x000fc80000000016 */
[----:B------:R4:W3:Y:S01]  /*119f0*/  @P0 LDG.E.U16 R23, [R14.64] ;  /* 0x000000060e170981 */ /* 0x0008e2000c1e1500 */
[----:B------:R-:W-:Y:S02]  /*11a00*/  PRMT R17, RZ, 0x7610, R17 ;  /* 0x00007610ff117816 */ /* 0x000fe40000000011 */
[----:B------:R-:W-:Y:S01]  /*11a10*/  ISETP.GT.AND P1, PT, R2, 0x3e, PT ;  /* 0x0000003e0200780c */ /* 0x000fe20003f24270 */
[----:B----4-:R-:W-:Y:S02]  /*11a20*/  @P0 IMAD.MOV.U32 R14, RZ, RZ, R6 ;  /* 0x000000ffff0e0224 */ /* 0x010fe400078e0006 */
[----:B------:R-:W-:Y:S01]  /*11a30*/  @P0 IMAD.MOV.U32 R15, RZ, RZ, R7 ;  /* 0x000000ffff0f0224 */ /* 0x000fe200078e0007 */
[----:B------:R-:W-:Y:S02]  /*11a40*/  PRMT R13, RZ, 0x7610, R13 ;  /* 0x00007610ff0d7816 */ /* 0x000fe4000000000d */
[----:B------:R-:W-:Y:S01]  /*11a50*/  PRMT R9, RZ, 0x7610, R9 ;  /* 0x00007610ff097816 */ /* 0x000fe20000000009 */
[----:B------:R-:W4:Y:S04]  /*11a60*/  LDL R7, [R1+0xd78] ;  /* 0x000d780001077983 */ /* 0x000f280000100800 */
[----:B------:R0:W4:Y:S04]  /*11a70*/  @P0 LDG.E.U16 R22, [R14.64] ;  /* 0x000000060e160981 */ /* 0x000128000c1e1500 */
[----:B------:R-:W4:Y:S01]  /*11a80*/  LDL R6, [R1+0xd94] ;  /* 0x000d940001067983 */ /* 0x000f220000100800 */
[----:B0-----:R-:W-:-:S02]  /*11a90*/  @P0 IMAD.MOV.U32 R14, RZ, RZ, R18 ;  /* 0x000000ffff0e0224 */ /* 0x001fc400078e0012 */
[----:B------:R-:W-:Y:S01]  /*11aa0*/  @P0 IMAD.MOV.U32 R15, RZ, RZ, R21 ;  /* 0x000000ffff0f0224 */ /* 0x000fe200078e0015 */
[----:B------:R-:W4:Y:S04]  /*11ab0*/  LDL R18, [R1+0xd9c] ;  /* 0x000d9c0001127983 */ /* 0x000f280000100800 */
[----:B------:R0:W4:Y:S02]  /*11ac0*/  @P0 LDG.E.U16 R17, [R14.64] ;  /* 0x000000060e110981 */ /* 0x000124000c1e1500 */
[----:B0-----:R-:W-:Y:S02]  /*11ad0*/  @P0 IMAD.MOV.U32 R15, RZ, RZ, R5 ;  /* 0x000000ffff0f0224 */ /* 0x001fe400078e0005 */
[----:B------:R-:W4:Y:S01]  /*11ae0*/  LDL R5, [R1+0xd90] ;  /* 0x000d900001057983 */ /* 0x000f220000100800 */
[----:B--2---:R-:W-:-:S03]  /*11af0*/  @P0 IMAD.MOV.U32 R14, RZ, RZ, R4 ;  /* 0x000000ffff0e0224 */ /* 0x004fc600078e0004 */
[----:B------:R-:W2:Y:S04]  /*11b00*/  LDL R4, [R1+0xda0] ;  /* 0x000da00001047983 */ /* 0x000ea80000100800 */
[----:B------:R0:W2:Y:S02]  /*11b10*/  @P0 LDG.E.U16 R13, [R14.64] ;  /* 0x000000060e0d0981 */ /* 0x0000a4000c1e1500 */
[----:B0-----:R-:W-:Y:S02]  /*11b20*/  @P1 IMAD.MOV.U32 R15, RZ, RZ, R12 ;  /* 0x000000ffff0f1224 */ /* 0x001fe400078e000c */
[----:B---3--:R-:W-:-:S05]  /*11b30*/  @P1 IMAD.MOV.U32 R14, RZ, RZ, R10 ;  /* 0x000000ffff0e1224 */ /* 0x008fca00078e000a */
[----:B------:R0:W3:Y:S04]  /*11b40*/  @P1 LDG.E.U16 R9, [R14.64] ;  /* 0x000000060e091981 */ /* 0x0000e8000c1e1500 */
[----:B----4-:R1:W-:Y:S04]  /*11b50*/  STL [R1+0x60], R17 ;  /* 0x0000601101007387 */ /* 0x0103e80000100800 */
[----:B-1----:R-:W4:Y:S01]  /*11b60*/  LDL R17, [R1+0xda8] ;  /* 0x000da80001117983 */ /* 0x002f220000100800 */
[----:B0-----:R-:W-:Y:S02]  /*11b70*/  @P1 IMAD.MOV.U32 R14, RZ, RZ, R6 ;  /* 0x000000ffff0e1224 */ /* 0x001fe400078e0006 */
[----:B------:R-:W-:Y:S01]  /*11b80*/  @P1 IMAD.MOV.U32 R15, RZ, RZ, R7 ;  /* 0x000000ffff0f1224 */ /* 0x000fe200078e0007 */
[----:B--2---:R0:W-:Y:S01]  /*11b90*/  STL [R1+0x5c], R13 ;  /* 0x00005c0d01007387 */ /* 0x0041e20000100800 */
[----:B------:R-:W2:Y:S02]  /*11ba0*/  LDL R12, [R1+0xdac] ;  /* 0x000dac00010c7983 */ /* 0x000ea40000100800 */
[----:B------:R-:W2:Y:S01]  /*11bb0*/  LDL R10, [R1+0xd98] ;  /* 0x000d9800010a7983 */ /* 0x000ea20000100800 */
[----:B0-----:R-:W2:Y:S01]  /*11bc0*/  LDL R13, [R1+0xda4] ;  /* 0x000da400010d7983 */ /* 0x001ea20000100800 */
[----:B------:R-:W-:Y:S03]  /*11bd0*/  STL [R1+0x78], R24 ;  /* 0x0000781801007387 */ /* 0x000fe60000100800 */
[----:B---3--:R0:W-:Y:S01]  /*11be0*/  STL [R1+0x54], R9 ;  /* 0x0000540901007387 */ /* 0x0081e20000100800 */
[----:B------:R-:W3:Y:S02]  /*11bf0*/  LDL R7, [R1+0x5dc] ;  /* 0x0005dc0001077983 */ /* 0x000ee40000100800 */
[----:B------:R-:W3:Y:S01]  /*11c00*/  LDL R6, [R1+0x5e0] ;  /* 0x0005e00001067983 */ /* 0x000ee20000100800 */
[----:B0-----:R-:W3:Y:S01]  /*11c10*/  LDL R9, [R1+0xdb0] ;  /* 0x000db00001097983 */ /* 0x001ee20000100800 */
[----:B------:R-:W-:-:S02]  /*11c20*/  PRMT R20, RZ, 0x7610, R20 ;  /* 0x00007610ff147816 */ /* 0x000fc40000000014 */
[----:B------:R-:W-:Y:S02]  /*11c30*/  PRMT R19, RZ, 0x7610, R19 ;  /* 0x00007610ff137816 */ /* 0x000fe40000000013 */
[----:B------:R-:W-:Y:S02]  /*11c40*/  ISETP.GT.AND P0, PT, R2, 0x3f, PT ;  /* 0x0000003f0200780c */ /* 0x000fe40003f04270 */
[----:B------:R0:W3:Y:S01]  /*11c50*/  @P1 LDG.E.U16 R20, [R14.64] ;  /* 0x000000060e141981 */ /* 0x0000e2000c1e1500 */
[----:B------:R-:W-:Y:S01]  /*11c60*/  PRMT R16, RZ, 0x7610, R16 ;  /* 0x00007610ff107816 */ /* 0x000fe20000000010 */
[----:B0-----:R-:W-:Y:S02]  /*11c70*/  @P1 IMAD.MOV.U32 R14, RZ, RZ, R4 ;  /* 0x000000ffff0e1224 */ /* 0x001fe400078e0004 */
[----:B------:R-:W-:-:S05]  /*11c80*/  @P1 IMAD.MOV.U32 R15, RZ, RZ, R5 ;  /* 0x000000ffff0f1224 */ /* 0x000fca00078e0005 */
[----:B------:R4:W3:Y:S01]  /*11c90*/  @P1 LDG.E.U16 R19, [R14.64] ;  /* 0x000000060e131981 */ /* 0x0008e2000c1e1500 */
[----:B------:R-:W-:Y:S01]  /*11ca0*/  PRMT R11, RZ, 0x7610, R11 ;  /* 0x00007610ff0b7816 */ /* 0x000fe2000000000b */
[----:B----4-:R-:W-:Y:S02]  /*11cb0*/  @P1 IMAD.MOV.U32 R14, RZ, RZ, R17 ;  /* 0x000000ffff0e1224 */ /* 0x010fe400078e0011 */
[----:B------:R-:W-:-:S05]  /*11cc0*/  @P1 IMAD.MOV.U32 R15, RZ, RZ, R18 ;  /* 0x000000ffff0f1224 */ /* 0x000fca00078e0012 */
[----:B------:R2:W4:Y:S01]  /*11cd0*/  @P1 LDG.E.U16 R16, [R14.64] ;  /* 0x000000060e101981 */ /* 0x000522000c1e1500 */
[----:B------:R-:W-:Y:S02]  /*11ce0*/  PRMT R8, RZ, 0x7610, R8 ;  /* 0x00007610ff087816 */ /* 0x000fe40000000008 */
[----:B------:R-:W-:Y:S01]  /*11cf0*/  PRMT R0, RZ, 0x7610, R0 ;  /* 0x00007610ff007816 */ /* 0x000fe20000000000 */
[----:B--2---:R-:W-:Y:S02]  /*11d00*/  @P0 IMAD.MOV.U32 R14, RZ, RZ, R12 ;  /* 0x000000ffff0e0224 */ /* 0x004fe400078e000c */
[----:B------:R-:W-:-:S05]  /*11d10*/  @P0 IMAD.MOV.U32 R15, RZ, RZ, R13 ;  /* 0x000000ffff0f0224 */ /* 0x000fca00078e000d */
[----:B------:R0:W2:Y:S02]  /*11d20*/  @P0 LDG.E.U16 R11, [R14.64] ;  /* 0x000000060e0b0981 */ /* 0x0000a4000c1e1500 */
[----:B0-----:R-:W-:Y:S02]  /*11d30*/  @P0 IMAD.MOV.U32 R15, RZ, RZ, R10 ;  /* 0x000000ffff0f0224 */ /* 0x001fe400078e000a */
[----:B---3--:R-:W-:-:S05]  /*11d40*/  @P0 IMAD.MOV.U32 R14, RZ, RZ, R9 ;  /* 0x000000ffff0e0224 */ /* 0x008fca00078e0009 */
[----:B------:R0:W3:Y:S02]  /*11d50*/  @P0 LDG.E.U16 R8, [R14.64] ;  /* 0x000000060e080981 */ /* 0x0000e4000c1e1500 */
[----:B0-----:R-:W-:Y:S02]  /*11d60*/  @P0 IMAD.MOV.U32 R14, RZ, RZ, R6 ;  /* 0x000000ffff0e0224 */ /* 0x001fe400078e0006 */
[----:B------:R-:W-:-:S05]  /*11d70*/  @P0 IMAD.MOV.U32 R15, RZ, RZ, R7 ;  /* 0x000000ffff0f0224 */ /* 0x000fca00078e0007 */
[----:B------:R-:W2:Y:S04]  /*11d80*/  @P0 LDG.E.U16 R0, [R14.64] ;  /* 0x000000060e000981 */ /* 0x000ea8000c1e1500 */
[----:B------:R-:W-:Y:S01]  /*11d90*/  STL [R1+0x70], R23 ;  /* 0x0000701701007387 */ /* 0x000fe20000100800 */
[----:B------:R-:W3:Y:S02]  /*11da0*/  LDL R5, [R1+0x5d4] ;  /* 0x0005d40001057983 */ /* 0x000ee40000100800 */
[----:B------:R-:W3:Y:S02]  /*11db0*/  LDL R4, [R1+0x5d8] ;  /* 0x0005d80001047983 */ /* 0x000ee40000100800 */
[----:B------:R-:W-:Y:S01]  /*11dc0*/  STL [R1+0x68], R22 ;  /* 0x0000681601007387 */ /* 0x000fe20000100800 */
[----:B--2---:R-:W-:Y:S01]  /*11dd0*/  STL [R1+0x2c], R0 ;  /* 0x00002c0001007387 */ /* 0x004fe20000100800 */
[----:B------:R-:W2:Y:S01]  /*11de0*/  LDL.LU R26, [R1+0x5ac] ;  /* 0x0005ac00011a7983 */ /* 0x000ea20000300800 */
[----:B------:R-:W-:Y:S01]  /*11df0*/  PRMT R3, RZ, 0x7610, R3 ;  /* 0x00007610ff037816 */ /* 0x000fe20000000003 */
[----:B---3--:R-:W-:-:S02]  /*11e00*/  @P0 IMAD.MOV.U32 R14, RZ, RZ, R4 ;  /* 0x000000ffff0e0224 */ /* 0x008fc400078e0004 */
[----:B------:R-:W-:-:S05]  /*11e10*/  @P0 IMAD.MOV.U32 R15, RZ, RZ, R5 ;  /* 0x000000ffff0f0224 */ /* 0x000fca00078e0005 */
[----:B------:R0:W3:Y:S04]  /*11e20*/  @P0 LDG.E.U16 R3, [R14.64] ;  /* 0x000000060e030981 */ /* 0x0000e8000c1e1500 */
[----:B------:R-:W1:Y:S04]  /*11e30*/  S2R R29, SR_TID.X ;  /* 0x00000000001d7919 */ /* 0x000e680000002100 */
[----:B------:R-:W0:Y:S01]  /*11e40*/  S2R R28, SR_TID.X ;  /* 0x00000000001c7919 */ /* 0x000e220000002100 */
[----:B------:R-:W-:Y:S06]  /*11e50*/  BAR.SYNC.DEFER_BLOCKING 0x0 ;  /* 0x0000000000007b1d */ /* 0x000fec0000010000 */
[----:B--2---:R2:W-:Y:S04]  /*11e60*/  STL [R1+0x1a9c], R26 ;  /* 0x001a9c1a01007387 */ /* 0x0045e80000100800 */
[----:B--2---:R-:W2:Y:S01]  /*11e70*/  LDL.LU R26, [R1+0x5b0] ;  /* 0x0005b000011a7983 */ /* 0x004ea20000300800 */
[----:B-1----:R-:W-:-:S04]  /*11e80*/  LOP3.LUT R0, R29, 0x3f, RZ, 0xc0, !PT ;  /* 0x0000003f1d007812 */ /* 0x002fc800078ec0ff */
[----:B------:R-:W-:Y:S02]  /*11e90*/  ISETP.GE.AND P0, PT, R0, R2, PT ;  /* 0x000000020000720c */ /* 0x000fe40003f06270 */
[----:B0-----:R-:W-:Y:S01]  /*11ea0*/  LOP3.LUT R28, R28, 0x3f, RZ, 0xc0, !PT ;  /* 0x0000003f1c1c7812 */ /* 0x001fe200078ec0ff */
[----:B--2---:R0:W-:Y:S04]  /*11eb0*/  STL [R1+0x1aa0], R26 ;  /* 0x001aa01a01007387 */ /* 0x0041e80000100800 */
[----:B0-----:R-:W2:Y:S01]  /*11ec0*/  LDL.LU R26, [R1+0x5b4] ;  /* 0x0005b400011a7983 */ /* 0x001ea20000300800 */
[----:B------:R-:W2:Y:S02]  /*11ed0*/  LDL.LU R29, [R1+0x5a8] ;  /* 0x0005a800011d7983 */ /* 0x000ea40000300800 */
[----:B------:R-:W-:Y:S02]  /*11ee0*/  STL [R1+0x4c], R20 ;  /* 0x00004c1401007387 */ /* 0x000fe40000100800 */
[----:B------:R-:W2:Y:S01]  /*11ef0*/  LDL.LU R2, [R1+0x534] ;  /* 0x0005340001027983 */ /* 0x000ea20000300800 */
[----:B------:R-:W2:Y:S01]  /*11f00*/  LDL.LU R14, [R1+0x530] ;  /* 0x00053000010e7983 */ /* 0x000ea20000300800 */
[----:B------:R-:W2:Y:S02]  /*11f10*/  LDL.LU R15, [R1+0x52c] ;  /* 0x00052c00010f7983 */ /* 0x000ea40000300800 */
[----:B---3--:R0:W-:Y:S02]  /*11f20*/  STL [R1+0x20], R3 ;  /* 0x0000200301007387 */ /* 0x0081e40000100800 */
[----:B0-----:R-:W3:Y:S01]  /*11f30*/  LDL.LU R3, [R1+0x528] ;  /* 0x0005280001037983 */ /* 0x001ee20000300800 */
[----:B------:R-:W-:Y:S02]  /*11f40*/  STL [R1+0x44], R19 ;  /* 0x0000441301007387 */ /* 0x000fe40000100800 */
[----:B------:R-:W3:Y:S02]  /*11f50*/  LDL.LU R4, [R1+0x4a4] ;  /* 0x0004a40001047983 */ /* 0x000ee40000300800 */
[----:B------:R-:W3:Y:S01]  /*11f60*/  LDL.LU R5, [R1+0x4a0] ;  /* 0x0004a00001057983 */ /* 0x000ee20000300800 */
[----:B------:R-:W3:Y:S01]  /*11f70*/  LDL.LU R6, [R1+0x49c] ;  /* 0x00049c0001067983 */ /* 0x000ee20000300800 */
[----:B------:R-:W3:Y:S02]  /*11f80*/  LDL.LU R7, [R1+0x498] ;  /* 0x0004980001077983 */ /* 0x000ee40000300800 */
[----:B----4-:R-:W-:Y:S02]  /*11f90*/  STL [R1+0x3c], R16 ;  /* 0x00003c1001007387 */ /* 0x010fe40000100800 */
[----:B------:R0:W-:Y:S02]  /*11fa0*/  STL [R1+0x30], R8 ;  /* 0x0000300801007387 */ /* 0x0001e40000100800 */
[----:B0-----:R-:W4:Y:S01]  /*11fb0*/  LDL.LU R8, [R1+0x424] ;  /* 0x0004240001087983 */ /* 0x001f220000300800 */
[----:B------:R-:W3:Y:S02]  /*11fc0*/  LDL.LU R9, [R1+0x420] ;  /* 0x0004200001097983 */ /* 0x000ee40000300800 */
[----:B------:R0:W-:Y:S02]  /*11fd0*/  STL [R1+0x34], R11 ;  /* 0x0000340b01007387 */ /* 0x0001e40000100800 */
[----:B------:R-:W3:Y:S01]  /*11fe0*/  LDL.LU R10, [R1+0x41c] ;  /* 0x00041c00010a7983 */ /* 0x000ee20000300800 */
[----:B------:R-:W3:Y:S04]  /*11ff0*/  LDL.LU R23, [R1+0x418] ;  /* 0x0004180001177983 */ /* 0x000ee80000300800 */
[----:B0-----:R-:W3:Y:S01]  /*12000*/  LDL.LU R11, [R1+0x3a4] ;  /* 0x0003a400010b7983 */ /* 0x001ee20000300800 */
[----:B------:R-:W3:Y:S02]  /*12010*/  LDL.LU R12, [R1+0x3a0] ;  /* 0x0003a000010c7983 */ /* 0x000ee40000300800 */
[----:B------:R-:W3:Y:S02]  /*12020*/  LDL.LU R13, [R1+0x39c] ;  /* 0x00039c00010d7983 */ /* 0x000ee40000300800 */
[----:B------:R-:W3:Y:S01]  /*12030*/  LDL.LU R16, [R1+0x398] ;  /* 0x0003980001107983 */ /* 0x000ee20000300800 */
[----:B------:R-:W3:Y:S01]  /*12040*/  LDL.LU R27, [R1+0x110] ;  /* 0x00011000011b7983 */ /* 0x000ee20000300800 */
[----:B------:R-:W3:Y:S02]  /*12050*/  LDL.LU R17, [R1+0x10c] ;  /* 0x00010c0001117983 */ /* 0x000ee40000300800 */
[----:B------:R-:W3:Y:S02]  /*12060*/  LDL.LU R18, [R1+0x108] ;  /* 0x0001080001127983 */ /* 0x000ee40000300800 */
[----:B------:R-:W3:Y:S02]  /*12070*/  LDL.LU R19, [R1+0x104] ;  /* 0x0001040001137983 */ /* 0x000ee40000300800 */
[----:B------:R-:W-:Y:S01]  /*12080*/  IMAD.SHL.U32 R28, R28, 0x2, RZ ;  /* 0x000000021c1c7824 */ /* 0x000fe200078e00ff */
[----:B------:R-:W3:Y:S01]  /*12090*/  LDL.LU R20, [R1+0xb0] ;  /* 0x0000b00001147983 */ /* 0x000ee20000300800 */
[----:B------:R-:W3:Y:S02]  /*120a0*/  LDL.LU R0, [R1+0xa8] ;  /* 0x0000a80001007983 */ /* 0x000ee40000300800 */
[----:B------:R-:W3:Y:S02]  /*120b0*/  LDL.LU R21, [R1+0xa4] ;  /* 0x0000a40001157983 */ /* 0x000ee40000300800 */
[----:B------:R-:W3:Y:S01]  /*120c0*/  LDL.LU R22, [R1+0x8c] ;  /* 0x00008c0001167983 */ /* 0x000ee20000300800 */
[----:B------:R-:W3:Y:S01]  /*120d0*/  LDL.LU R24, [R1+0x4] ;  /* 0x0000040001187983 */ /* 0x000ee20000300800 */
[----:B------:R-:W3:Y:S03]  /*120e0*/  LDL.LU R25, [R1] ;  /* 0x0000000001197983 */ /* 0x000ee60000300800 */
[----:B--2---:R0:W-:Y:S04]  /*120f0*/  STS.U16 [R28], R26 ;  /* 0x0000001a1c007388 */ /* 0x0041e80000000400 */
[----:B0-----:R-:W2:Y:S04]  /*12100*/  LDL.LU R26, [R1+0x1aa0] ;  /* 0x001aa000011a7983 */ /* 0x001ea80000300800 */
[----:B--2---:R0:W-:Y:S04]  /*12110*/  STS.U16 [R28+0x80], R26 ;  /* 0x0000801a1c007388 */ /* 0x0041e80000000400 */
[----:B0-----:R-:W2:Y:S04]  /*12120*/  LDL.LU R26, [R1+0x1a9c] ;  /* 0x001a9c00011a7983 */ /* 0x001ea80000300800 */
[----:B------:R-:W-:Y:S04]  /*12130*/  STS.U16 [R28+0x180], R29 ;  /* 0x0001801d1c007388 */ /* 0x000fe80000000400 */
[----:B---3--:R-:W-:Y:S04]  /*12140*/  STS.U16 [R28+0x6100], R21 ;  /* 0x006100151c007388 */ /* 0x008fe80000000400 */
[----:B------:R-:W-:Y:S04]  /*12150*/  STS.U16 [R28+0x6180], R22 ;  /* 0x006180161c007388 */ /* 0x000fe80000000400 */
        /* <DEDUP_REMOVED lines=9> */
[----:B----4-:R-:W-:Y:S04]  /*121f0*/  STS.U16 [R28+0x3000], R8 ;  /* 0x003000081c007388 */ /* 0x010fe80000000400 */
[----:B--2---:R0:W-:Y:S04]  /*12200*/  STS.U16 [R28+0x100], R26 ;  /* 0x0001001a1c007388 */ /* 0x0041e80000000400 */
[----:B0-----:R-:W2:Y:S01]  /*12210*/  LDL.LU R26, [R1+0x1a98] ;  /* 0x001a9800011a7983 */ /* 0x001ea20000300800 */
[----:B------:R-:W3:Y:S02]  /*12220*/  LDL.LU R29, [R1+0x1a94] ;  /* 0x001a9400011d7983 */ /* 0x000ee40000300800 */
[----:B------:R-:W4:Y:S02]  /*12230*/  LDL.LU R21, [R1+0x5a4] ;  /* 0x0005a40001157983 */ /* 0x000f240000300800 */
[----:B------:R-:W4:Y:S01]  /*12240*/  LDL.LU R22, [R1+0x5a0] ;  /* 0x0005a00001167983 */ /* 0x000f220000300800 */
[----:B------:R-:W4:Y:S01]  /*12250*/  LDL.LU R24, [R1+0x59c] ;  /* 0x00059c0001187983 */ /* 0x000f220000300800 */
[----:B------:R-:W4:Y:S02]  /*12260*/  LDL.LU R25, [R1+0x598] ;  /* 0x0005980001197983 */ /* 0x000f240000300800 */
[----:B------:R-:W4:Y:S02]  /*12270*/  LDL.LU R14, [R1+0x518] ;  /* 0x00051800010e7983 */ /* 0x000f240000300800 */
[----:B------:R-:W4:Y:S01]  /*12280*/  LDL.LU R15, [R1+0x494] ;  /* 0x00049400010f7983 */ /* 0x000f220000300800 */
[----:B------:R-:W4:Y:S01]  /*12290*/  LDL.LU R3, [R1+0x490] ;  /* 0x0004900001037983 */ /* 0x000f220000300800 */
[----:B------:R-:W4:Y:S02]  /*122a0*/  LDL.LU R4, [R1+0x48c] ;  /* 0x00048c0001047983 */ /* 0x000f240000300800 */
[----:B------:R-:W4:Y:S02]  /*122b0*/  LDL.LU R5, [R1+0x488] ;  /* 0x0004880001057983 */ /* 0x000f240000300800 */
[----:B------:R-:W4:Y:S01]  /*122c0*/  LDL.LU R6, [R1+0x414] ;  /* 0x0004140001067983 */ /* 0x000f220000300800 */
[----:B------:R-:W4:Y:S04]  /*122d0*/  LDL.LU R7, [R1+0x410] ;  /* 0x0004100001077983 */ /* 0x000f280000300800 */
[----:B------:R0:W-:Y:S01]  /*122e0*/  STS.U16 [R28+0x3080], R9 ;  /* 0x003080091c007388 */ /* 0x0001e20000000400 */
[----:B------:R-:W4:Y:S03]  /*122f0*/  LDL.LU R8, [R1+0x40c] ;  /* 0x00040c0001087983 */ /* 0x000f260000300800 */
[----:B------:R1:W-:Y:S04]  /*12300*/  STS.U16 [R28+0x3100], R10 ;  /* 0x0031000a1c007388 */ /* 0x0003e80000000400 */
[----:B------:R1:W-:Y:S04]  /*12310*/  STS.U16 [R28+0x3180], R23 ;  /* 0x003180171c007388 */ /* 0x0003e80000000400 */
[----:B------:R1:W-:Y:S04]  /*12320*/  STS.U16 [R28+0x4000], R11 ;  /* 0x0040000b1c007388 */ /* 0x0003e80000000400 */
[----:B------:R1:W-:Y:S04]  /*12330*/  STS.U16 [R28+0x4080], R12 ;  /* 0x0040800c1c007388 */ /* 0x0003e80000000400 */
[----:B------:R1:W-:Y:S04]  /*12340*/  STS.U16 [R28+0x4100], R13 ;  /* 0x0041000d1c007388 */ /* 0x0003e80000000400 */
[----:B0-----:R-:W4:Y:S01]  /*12350*/  LDL.LU R9, [R1+0x408] ;  /* 0x0004080001097983 */ /* 0x001f220000300800 */
[----:B-1----:R-:W4:Y:S02]  /*12360*/  LDL.LU R10, [R1+0x394] ;  /* 0x00039400010a7983 */ /* 0x002f240000300800 */
[----:B------:R-:W4:Y:S01]  /*12370*/  LDL.LU R23, [R1+0x390] ;  /* 0x0003900001177983 */ /* 0x000f220000300800 */
[----:B------:R-:W4:Y:S01]  /*12380*/  LDL.LU R11, [R1+0x36c] ;  /* 0x00036c00010b7983 */ /* 0x000f220000300800 */
[----:B------:R-:W4:Y:S03]  /*12390*/  LDL.LU R12, [R1+0x368] ;  /* 0x00036800010c7983 */ /* 0x000f260000300800 */
        /* <DEDUP_REMOVED lines=15> */
[----:B0-----:R-:W4:Y:S01]  /*12490*/  LDL.LU R0, [R1+0x6c] ;  /* 0x00006c0001007983 */ /* 0x001f220000300800 */
[----:B-1----:R-:W-:-:S03]  /*124a0*/  LOP3.LUT R2, R28, 0x10, RZ, 0x3c, !PT ;  /* 0x000000101c027812 */ /* 0x002fc600078e3cff */
[----:B--2---:R-:W-:Y:S04]  /*124b0*/  STS.U16 [R28+0x7180], R26 ;  /* 0x0071801a1c007388 */ /* 0x004fe80000000400 */
[----:B---3--:R-:W-:Y:S04]  /*124c0*/  STS.U16 [R28+0x7100], R29 ;  /* 0x0071001d1c007388 */ /* 0x008fe80000000400 */
[----:B------:R0:W-:Y:S04]  /*124d0*/  STL [R1+0x19fc], R29 ;  /* 0x0019fc1d01007387 */ /* 0x0001e80000100800 */
[----:B0-----:R-:W2:Y:S01]  /*124e0*/  LDL.LU R29, [R1+0x51c] ;  /* 0x00051c00011d7983 */ /* 0x001ea20000300800 */
[----:B------:R-:W3:Y:S02]  /*124f0*/  LDL.LU R28, [R1+0x524] ;  /* 0x00052400011c7983 */ /* 0x000ee40000300800 */
[----:B------:R0:W-:Y:S02]  /*12500*/  STL [R1+0x1a00], R26 ;  /* 0x001a001a01007387 */ /* 0x0001e40000100800 */
[----:B0-----:R-:W2:Y:S01]  /*12510*/  LDL.LU R26, [R1+0x520] ;  /* 0x00052000011a7983 */ /* 0x001ea20000300800 */
[----:B----4-:R0:W-:Y:S03]  /*12520*/  STS.U16 [R2+0x200], R21 ;  /* 0x0002001502007388 */ /* 0x0101e60000000400 */
[----:B------:R1:W-:Y:S01]  /*12530*/  STS.U16 [R2+0x280], R22 ;  /* 0x0002801602007388 */ /* 0x0003e20000000400 */
[----:B------:R4:W-:Y:S03]  /*12540*/  STS.U16 [R2+0x300], R24 ;  /* 0x0003001802007388 */ /* 0x0009e60000000400 */
[----:B------:R4:W-:Y:S04]  /*12550*/  STS.U16 [R2+0x380], R25 ;  /* 0x0003801902007388 */ /* 0x0009e80000000400 */
[----:B0-----:R-:W2:Y:S01]  /*12560*/  LDL.LU R21, [R1+0x1a90] ;  /* 0x001a900001157983 */ /* 0x001ea20000300800 */
[----:B-1----:R-:W2:Y:S02]  /*12570*/  LDL.LU R22, [R1+0x1a8c] ;  /* 0x001a8c0001167983 */ /* 0x002ea40000300800 */
[----:B----4-:R-:W4:Y:S02]  /*12580*/  LDL.LU R24, [R1+0x1a88] ;  /* 0x001a880001187983 */ /* 0x010f240000300800 */
[----:B------:R-:W4:Y:S01]  /*12590*/  LDL.LU R25, [R1+0x1a84] ;  /* 0x001a840001197983 */ /* 0x000f220000300800 */
[----:B---3--:R-:W-:Y:S04]  /*125a0*/  STS.U16 [R2+0x1200], R28 ;  /* 0x0012001c02007388 */ /* 0x008fe80000000400 */
[----:B--2---:R-:W-:Y:S01]  /*125b0*/  STS.U16 [R2+0x1280], R26 ;  /* 0x0012801a02007388 */ /* 0x004fe20000000400 */
[----:B------:R-:W-:Y:S02]  /*125c0*/  STS.U16 [R2+0x1300], R29 ;  /* 0x0013001d02007388 */ /* 0x000fe40000000400 */
[----:B------:R-:W-:Y:S02]  /*125d0*/  STS.U16 [R2+0x1380], R14 ;  /* 0x0013800e02007388 */ /* 0x000fe40000000400 */
[----:B------:R-:W-:Y:S01]  /*125e0*/  STS.U16 [R2+0x2200], R15 ;  /* 0x0022000f02007388 */ /* 0x000fe20000000400 */
[----:B------:R-:W-:Y:S01]  /*125f0*/  STS.U16 [R2+0x2280], R3 ;  /* 0x0022800302007388 */ /* 0x000fe20000000400 */
        /* <DEDUP_REMOVED lines=13> */
[----:B------:R0:W-:Y:S02]  /*126d0*/  STS.U16 [R2+0x5380], R17 ;  /* 0x0053801102007388 */ /* 0x0001e40000000400 */
[----:B0-----:R-:W2:Y:S04]  /*126e0*/  LDL.LU R17, [R1+0x594] ;  /* 0x0005940001117983 */ /* 0x001ea80000300800 */
[----:B------:R-:W0:Y:S01]  /*126f0*/  S2R R28, SR_TID.X ;  /* 0x00000000001c7919 */ /* 0x000e220000002100 */
[----:B------:R-:W-:Y:S02]  /*12700*/  STS.U16 [R2+0x6200], R18 ;  /* 0x0062001202007388 */ /* 0x000fe40000000400 */
[----:B------:R-:W-:Y:S02]  /*12710*/  STS.U16 [R2+0x6280], R19 ;  /* 0x0062801302007388 */ /* 0x000fe40000000400 */
[----:B------:R-:W-:Y:S01]  /*12720*/  STS.U16 [R2+0x6300], R20 ;  /* 0x0063001402007388 */ /* 0x000fe20000000400 */
[----:B------:R1:W-:Y:S01]  /*12730*/  STS.U16 [R2+0x6380], R0 ;  /* 0x0063800002007388 */ /* 0x0003e20000000400 */
[----:B0-----:R-:W-:-:S05]  /*12740*/  LOP3.LUT R28, R28, 0x3f, RZ, 0xc0, !PT ;  /* 0x0000003f1c1c7812 */ /* 0x001fca00078ec0ff */
[----:B------:R-:W-:-:S05]  /*12750*/  IMAD.SHL.U32 R28, R28, 0x2, RZ ;  /* 0x000000021c1c7824 */ /* 0x000fca00078e00ff */
[C---:B-1----:R-:W-:Y:S01]  /*12760*/  LOP3.LUT R2, R28.reuse, 0x20, RZ, 0x3c, !PT ;  /* 0x000000201c027812 */ /* 0x042fe200078e3cff */
[----:B--2---:R0:W-:Y:S01]  /*12770*/  STL [R1+0x1a80], R17 ;  /* 0x001a801101007387 */ /* 0x0041e20000100800 */
[----:B------:R-:W2:Y:S02]  /*12780*/  LDL.LU R18, [R1+0x590] ;  /* 0x0005900001127983 */ /* 0x000ea40000300800 */
[----:B------:R-:W3:Y:S02]  /*12790*/  LDL.LU R19, [R1+0x58c] ;  /* 0x00058c0001137983 */ /* 0x000ee40000300800 */
[----:B------:R-:W2:Y:S01]  /*127a0*/  LDL.LU R20, [R1+0x588] ;  /* 0x0005880001147983 */ /* 0x000ea20000300800 */
[----:B------:R-:W2:Y:S01]  /*127b0*/  LDL.LU R26, [R1+0x47c] ;  /* 0x00047c00011a7983 */ /* 0x000ea20000300800 */
[----:B------:R-:W2:Y:S02]  /*127c0*/  LDL.LU R29, [R1+0x474] ;  /* 0x00047400011d7983 */ /* 0x000ea40000300800 */
[----:B------:R-:W2:Y:S02]  /*127d0*/  LDL.LU R14, [R1+0x46c] ;  /* 0x00046c00010e7983 */ /* 0x000ea40000300800 */
        /* <DEDUP_REMOVED lines=11> */
[----:B------:R-:W2:Y:S01]  /*12890*/  LDL.LU R12, [R1+0xe4] ;  /* 0x0000e400010c7983 */ /* 0x000ea20000300800 */
[----:B0-----:R-:W-:Y:S01]  /*128a0*/  LOP3.LUT R17, R28, 0x10, RZ, 0x3c, !PT ;  /* 0x000000101c117812 */ /* 0x001fe200078e3cff */
[----:B------:R-:W2:Y:S01]  /*128b0*/  LDL.LU R13, [R1+0x64] ;  /* 0x00006400010d7983 */ /* 0x000ea20000300800 */
[----:B------:R-:W2:Y:S02]  /*128c0*/  LDL.LU R16, [R1+0x58] ;  /* 0x0000580001107983 */ /* 0x000ea40000300800 */
[----:B------:R-:W2:Y:S02]  /*128d0*/  LDL.LU R27, [R1+0x50] ;  /* 0x00005000011b7983 */ /* 0x000ea40000300800 */
[----:B------:R-:W2:Y:S01]  /*128e0*/  LDL.LU R0, [R1+0x48] ;  /* 0x0000480001007983 */ /* 0x000ea20000300800 */
[----:B----4-:R-:W-:Y:S04]  /*128f0*/  STS.U16 [R17+0x7200], R25 ;  /* 0x0072001911007388 */ /* 0x010fe80000000400 */
[----:B------:R0:W-:Y:S01]  /*12900*/  STL [R1+0x1a04], R25 ;  /* 0x001a041901007387 */ /* 0x0001e20000100800 */
[----:B------:R-:W-:Y:S02]  /*12910*/  STS.U16 [R17+0x7280], R24 ;  /* 0x0072801811007388 */ /* 0x000fe40000000400 */
[----:B------:R-:W-:Y:S02]  /*12920*/  STS.U16 [R17+0x7300], R22 ;  /* 0x0073001611007388 */ /* 0x000fe40000000400 */
[----:B------:R-:W-:Y:S01]  /*12930*/  STS.U16 [R17+0x7380], R21 ;  /* 0x0073801511007388 */ /* 0x000fe20000000400 */
[----:B0-----:R-:W4:Y:S01]  /*12940*/  LDL.LU R25, [R1+0x484] ;  /* 0x0004840001197983 */ /* 0x001f220000300800 */
[----:B------:R0:W-:Y:S03]  /*12950*/  STL [R1+0x1a24], R24 ;  /* 0x001a241801007387 */ /* 0x0001e60000100800 */
[----:B0-----:R-:W2:Y:S01]  /*12960*/  LDL.LU R24, [R1+0x4fc] ;  /* 0x0004fc0001187983 */ /* 0x001ea20000300800 */
[----:B------:R-:W2:Y:S02]  /*12970*/  LDL.LU R28, [R1+0x514] ;  /* 0x00051400011c7983 */ /* 0x000ea40000300800 */
[----:B------:R0:W-:Y:S02]  /*12980*/  STL [R1+0x1a28], R22 ;  /* 0x001a281601007387 */ /* 0x0001e40000100800 */
[----:B0-----:R-:W2:Y:S01]  /*12990*/  LDL.LU R22, [R1+0x504] ;  /* 0x0005040001167983 */ /* 0x001ea20000300800 */
[----:B------:R-:W2:Y:S02]  /*129a0*/  LDL.LU R17, [R1+0x1a80] ;  /* 0x001a800001117983 */ /* 0x000ea40000300800 */
[----:B------:R0:W-:Y:S02]  /*129b0*/  STL [R1+0x1a2c], R21 ;  /* 0x001a2c1501007387 */ /* 0x0001e40000100800 */
[----:B0-----:R-:W4:Y:S04]  /*129c0*/  LDL.LU R21, [R1+0x50c] ;  /* 0x00050c0001157983 */ /* 0x001f280000300800 */
[----:B--2---:R0:W-:Y:S01]  /*129d0*/  STS.U16 [R2+0x400], R17 ;  /* 0x0004001102007388 */ /* 0x0041e20000000400 */
[----:B------:R1:W-:Y:S02]  /*129e0*/  STS.U16 [R2+0x480], R18 ;  /* 0x0004801202007388 */ /* 0x0003e40000000400 */
[----:B---3--:R2:W-:Y:S02]  /*129f0*/  STS.U16 [R2+0x500], R19 ;  /* 0x0005001302007388 */ /* 0x0085e40000000400 */
[----:B------:R2:W-:Y:S01]  /*12a00*/  STS.U16 [R2+0x580], R20 ;  /* 0x0005801402007388 */ /* 0x0005e20000000400 */
[----:B------:R-:W-:Y:S04]  /*12a10*/  STS.U16 [R2+0x1400], R28 ;  /* 0x0014001c02007388 */ /* 0x000fe80000000400 */
[----:B0-----:R-:W3:Y:S04]  /*12a20*/  LDL.LU R17, [R1+0x1a7c] ;  /* 0x001a7c0001117983 */ /* 0x001ee80000300800 */
[----:B----4-:R-:W-:Y:S01]  /*12a30*/  STS.U16 [R2+0x1480], R21 ;  /* 0x0014801502007388 */ /* 0x010fe20000000400 */
        /* <DEDUP_REMOVED lines=13> */
[----:B------:R-:W-:Y:S01]  /*12b10*/  STS.U16 [R2+0x4580], R9 ;  /* 0x0045800902007388 */ /* 0x000fe20000000400 */
[----:B-1----:R-:W4:Y:S01]  /*12b20*/  LDL.LU R18, [R1+0x1a78] ;  /* 0x001a780001127983 */ /* 0x002f220000300800 */
[----:B------:R-:W-:Y:S02]  /*12b30*/  STS.U16 [R2+0x5400], R10 ;  /* 0x0054000a02007388 */ /* 0x000fe40000000400 */
[----:B--2---:R-:W2:Y:S02]  /*12b40*/  LDL.LU R19, [R1+0x1a74] ;  /* 0x001a740001137983 */ /* 0x004ea40000300800 */
[----:B------:R-:W-:Y:S01]  /*12b50*/  STS.U16 [R2+0x5480], R23 ;  /* 0x0054801702007388 */ /* 0x000fe20000000400 */
[----:B------:R-:W2:Y:S04]  /*12b60*/  LDL.LU R20, [R1+0x1a70] ;  /* 0x001a700001147983 */ /* 0x000ea80000300800 */
[----:B------:R0:W-:Y:S04]  /*12b70*/  STS.U16 [R2+0x5500], R11 ;  /* 0x0055000b02007388 */ /* 0x0001e80000000400 */
[----:B0-----:R-:W2:Y:S04]  /*12b80*/  LDL.LU R11, [R1+0x584] ;  /* 0x00058400010b7983 */ /* 0x001ea80000300800 */
[----:B------:R-:W0:Y:S01]  /*12b90*/  S2R R28, SR_TID.X ;  /* 0x00000000001c7919 */ /* 0x000e220000002100 */
[----:B------:R-:W-:Y:S02]  /*12ba0*/  STS.U16 [R2+0x5580], R12 ;  /* 0x0055800c02007388 */ /* 0x000fe40000000400 */
[----:B------:R-:W-:Y:S02]  /*12bb0*/  STS.U16 [R2+0x6400], R13 ;  /* 0x0064000d02007388 */ /* 0x000fe40000000400 */
[----:B------:R-:W-:Y:S01]  /*12bc0*/  STS.U16 [R2+0x6480], R16 ;  /* 0x0064801002007388 */ /* 0x000fe20000000400 */
[----:B------:R-:W-:Y:S01]  /*12bd0*/  STS.U16 [R2+0x6500], R27 ;  /* 0x0065001b02007388 */ /* 0x000fe20000000400 */
[----:B------:R1:W-:Y:S01]  /*12be0*/  STS.U16 [R2+0x6580], R0 ;  /* 0x0065800002007388 */ /* 0x0003e20000000400 */
[----:B0-----:R-:W-:-:S05]  /*12bf0*/  LOP3.LUT R28, R28, 0x3f, RZ, 0xc0, !PT ;  /* 0x0000003f1c1c7812 */ /* 0x001fca00078ec0ff */
[----:B------:R-:W-:-:S05]  /*12c00*/  IMAD.SHL.U32 R28, R28, 0x2, RZ ;  /* 0x000000021c1c7824 */ /* 0x000fca00078e00ff */
[C---:B-1----:R-:W-:Y:S01]  /*12c10*/  LOP3.LUT R2, R28.reuse, 0x30, RZ, 0x3c, !PT ;  /* 0x000000301c027812 */ /* 0x042fe200078e3cff */
[----:B--2---:R0:W-:Y:S01]  /*12c20*/  STL [R1+0x1a6c], R11 ;  /* 0x001a6c0b01007387 */ /* 0x0041e20000100800 */
        /* <DEDUP_REMOVED lines=23> */
[----:B------:R-:W-:Y:S04]  /*12da0*/  STS.U16 [R11+0x7400], R20 ;  /* 0x007400140b007388 */ /* 0x000fe80000000400 */
[----:B------:R0:W-:Y:S01]  /*12db0*/  STL [R1+0x1a30], R20 ;  /* 0x001a301401007387 */ /* 0x0001e20000100800 */
[----:B------:R-:W-:Y:S02]  /*12dc0*/  STS.U16 [R11+0x7480], R19 ;  /* 0x007480130b007388 */ /* 0x000fe40000000400 */
[----:B----4-:R-:W-:Y:S02]  /*12dd0*/  STS.U16 [R11+0x7500], R18 ;  /* 0x007500120b007388 */ /* 0x010fe40000000400 */
[----:B---3--:R-:W-:Y:S01]  /*12de0*/  STS.U16 [R11+0x7580], R17 ;  /* 0x007580110b007388 */ /* 0x008fe20000000400 */
[----:B0-----:R-:W3:Y:S01]  /*12df0*/  LDL.LU R20, [R1+0x464] ;  /* 0x0004640001147983 */ /* 0x001ee20000300800 */
[----:B------:R0:W-:Y:S03]  /*12e00*/  STL [R1+0x1a34], R19 ;  /* 0x001a341301007387 */ /* 0x0001e60000100800 */
[----:B0-----:R-:W4:Y:S01]  /*12e10*/  LDL.LU R19, [R1+0x4dc] ;  /* 0x0004dc0001137983 */ /* 0x001f220000300800 */
[----:B------:R-:W2:Y:S02]  /*12e20*/  LDL.LU R28, [R1+0x4f4] ;  /* 0x0004f400011c7983 */ /* 0x000ea40000300800 */
[----:B------:R0:W-:Y:S02]  /*12e30*/  STL [R1+0x1a38], R18 ;  /* 0x001a381201007387 */ /* 0x0001e40000100800 */
[----:B0-----:R-:W2:Y:S01]  /*12e40*/  LDL.LU R18, [R1+0x4e4] ;  /* 0x0004e40001127983 */ /* 0x001ea20000300800 */
[----:B------:R-:W2:Y:S02]  /*12e50*/  LDL.LU R11, [R1+0x1a6c] ;  /* 0x001a6c00010b7983 */ /* 0x000ea40000300800 */
[----:B------:R0:W-:Y:S02]  /*12e60*/  STL [R1+0x1a3c], R17 ;  /* 0x001a3c1101007387 */ /* 0x0001e40000100800 */
[----:B0-----:R-:W3:Y:S04]  /*12e70*/  LDL.LU R17, [R1+0x4ec] ;  /* 0x0004ec0001117983 */ /* 0x001ee80000300800 */
[----:B--2---:R0:W-:Y:S01]  /*12e80*/  STS.U16 [R2+0x600], R11 ;  /* 0x0006000b02007388 */ /* 0x0041e20000000400 */
[----:B------:R1:W-:Y:S02]  /*12e90*/  STS.U16 [R2+0x680], R12 ;  /* 0x0006800c02007388 */ /* 0x0003e40000000400 */
[----:B------:R4:W-:Y:S02]  /*12ea0*/  STS.U16 [R2+0x700], R13 ;  /* 0x0007000d02007388 */ /* 0x0009e40000000400 */
[----:B------:R1:W-:Y:S01]  /*12eb0*/  STS.U16 [R2+0x780], R16 ;  /* 0x0007801002007388 */ /* 0x0003e20000000400 */
[----:B------:R-:W-:Y:S04]  /*12ec0*/  STS.U16 [R2+0x1600], R28 ;  /* 0x0016001c02007388 */ /* 0x000fe80000000400 */
[----:B0-----:R-:W2:Y:S04]  /*12ed0*/  LDL.LU R11, [R1+0x1a68] ;  /* 0x001a6800010b7983 */ /* 0x001ea80000300800 */
[----:B---3--:R-:W-:Y:S01]  /*12ee0*/  STS.U16 [R2+0x1680], R17 ;  /* 0x0016801102007388 */ /* 0x008fe20000000400 */
[----:B------:R-:W-:Y:S02]  /*12ef0*/  STS.U16 [R2+0x1700], R18 ;  /* 0x0017001202007388 */ /* 0x000fe40000000400 */
[----:B----4-:R-:W-:Y:S02]  /*12f00*/  STS.U16 [R2+0x1780], R19 ;  /* 0x0017801302007388 */ /* 0x010fe40000000400 */
        /* <DEDUP_REMOVED lines=10> */
[----:B------:R-:W-:Y:S03]  /*12fb0*/  STS.U16 [R2+0x4700], R4 ;  /* 0x0047000402007388 */ /* 0x000fe60000000400 */
[----:B-1----:R-:W3:Y:S01]  /*12fc0*/  LDL.LU R12, [R1+0x1a64] ;  /* 0x001a6400010c7983 */ /* 0x002ee20000300800 */
[----:B------:R-:W-:Y:S02]  /*12fd0*/  STS.U16 [R2+0x4780], R5 ;  /* 0x0047800502007388 */ /* 0x000fe40000000400 */
[----:B------:R-:W4:Y:S02]  /*12fe0*/  LDL.LU R13, [R1+0x1a60] ;  /* 0x001a6000010d7983 */ /* 0x000f240000300800 */
[----:B------:R-:W-:Y:S01]  /*12ff0*/  STS.U16 [R2+0x5600], R6 ;  /* 0x0056000602007388 */ /* 0x000fe20000000400 */
[----:B------:R-:W2:Y:S04]  /*13000*/  LDL.LU R16, [R1+0x1a5c] ;  /* 0x001a5c0001107983 */ /* 0x000ea80000300800 */
[----:B------:R0:W-:Y:S04]  /*13010*/  STS.U16 [R2+0x5680], R7 ;  /* 0x0056800702007388 */ /* 0x0001e80000000400 */
[----:B0-----:R-:W2:Y:S04]  /*13020*/  LDL.LU R7, [R1+0x55c] ;  /* 0x00055c0001077983 */ /* 0x001ea80000300800 */
[----:B--2---:R0:W-:Y:S04]  /*13030*/  STL [R1+0x1a50], R7 ;  /* 0x001a500701007387 */ /* 0x0041e80000100800 */
[----:B0-----:R-:W2:Y:S04]  /*13040*/  LDL.LU R7, [R1+0x560] ;  /* 0x0005600001077983 */ /* 0x001ea80000300800 */
[----:B------:R-:W0:Y:S04]  /*13050*/  S2R R28, SR_TID.X ;  /* 0x00000000001c7919 */ /* 0x000e280000002100 */
[----:B--2---:R1:W-:Y:S04]  /*13060*/  STL [R1+0x1a54], R7 ;  /* 0x001a540701007387 */ /* 0x0043e80000100800 */
[----:B-1----:R-:W2:Y:S01]  /*13070*/  LDL.LU R7, [R1+0x564] ;  /* 0x0005640001077983 */ /* 0x002ea20000300800 */
[----:B------:R-:W-:Y:S02]  /*13080*/  STS.U16 [R2+0x5700], R8 ;  /* 0x0057000802007388 */ /* 0x000fe40000000400 */
[----:B------:R-:W-:Y:S02]  /*13090*/  STS.U16 [R2+0x5780], R9 ;  /* 0x0057800902007388 */ /* 0x000fe40000000400 */
[----:B------:R-:W-:Y:S01]  /*130a0*/  STS.U16 [R2+0x6600], R10 ;  /* 0x0066000a02007388 */ /* 0x000fe20000000400 */
[----:B------:R-:W-:Y:S01]  /*130b0*/  STS.U16 [R2+0x6680], R23 ;  /* 0x0066801702007388 */ /* 0x000fe20000000400 */
[----:B------:R-:W-:Y:S01]  /*130c0*/  STS.U16 [R2+0x6700], R27 ;  /* 0x0067001b02007388 */ /* 0x000fe20000000400 */
[----:B0-----:R-:W-:Y:S01]  /*130d0*/  LOP3.LUT R28, R28, 0x3f, RZ, 0xc0, !PT ;  /* 0x0000003f1c1c7812 */ /* 0x001fe200078ec0ff */
[----:B------:R0:W-:Y:S04]  /*130e0*/  STS.U16 [R2+0x6780], R0 ;  /* 0x0067800002007388 */ /* 0x0001e80000000400 */
[----:B------:R-:W-:-:S05]  /*130f0*/  IMAD.SHL.U32 R28, R28, 0x2, RZ ;  /* 0x000000021c1c7824 */ /* 0x000fca00078e00ff */
[C---:B0-----:R-:W-:Y:S01]  /*13100*/  LOP3.LUT R2, R28.reuse, 0x40, RZ, 0x3c, !PT ;  /* 0x000000401c027812 */ /* 0x041fe200078e3cff */
        /* <DEDUP_REMOVED lines=17> */
[----:B0-----:R-:W-:Y:S01]  /*13220*/  LOP3.LUT R7, R28, 0x30, RZ, 0x3c, !PT ;  /* 0x000000301c077812 */ /* 0x001fe200078e3cff */
[----:B------:R-:W2:Y:S02]  /*13230*/  LDL.LU R15, [R1+0xcc] ;  /* 0x0000cc00010f7983 */ /* 0x000ea40000300800 */
[----:B------:R-:W2:Y:S01]  /*13240*/  LDL.LU R3, [R1+0xc8] ;  /* 0x0000c80001037983 */ /* 0x000ea20000300800 */
[----:B------:R-:W2:Y:S01]  /*13250*/  LDL.LU R4, [R1+0xc4] ;  /* 0x0000c40001047983 */ /* 0x000ea20000300800 */
[----:B------:R-:W2:Y:S02]  /*13260*/  LDL.LU R5, [R1+0x1c] ;  /* 0x00001c0001057983 */ /* 0x000ea40000300800 */
[----:B------:R-:W2:Y:S01]  /*13270*/  LDL.LU R6, [R1+0x18] ;  /* 0x0000180001067983 */ /* 0x000ea20000300800 */
[----:B------:R-:W-:Y:S01]  /*13280*/  STS.U16 [R7+0x7600], R16 ;  /* 0x0076001007007388 */ /* 0x000fe20000000400 */
[----:B------:R-:W2:Y:S02]  /*13290*/  LDL.LU R23, [R1+0x14] ;  /* 0x0000140001177983 */ /* 0x000ea40000300800 */
[----:B----4-:R-:W-:Y:S02]  /*132a0*/  STS.U16 [R7+0x7680], R13 ;  /* 0x0076800d07007388 */ /* 0x010fe40000000400 */
[----:B------:R-:W4:Y:S01]  /*132b0*/  LDL.LU R28, [R1+0x4cc] ;  /* 0x0004cc00011c7983 */ /* 0x000f220000300800 */
[----:B---3--:R0:W-:Y:S01]  /*132c0*/  STS.U16 [R7+0x7700], R12 ;  /* 0x0077000c07007388 */ /* 0x0081e20000000400 */
[----:B------:R1:W-:Y:S03]  /*132d0*/  STS.U16 [R7+0x7780], R11 ;  /* 0x0077800b07007388 */ /* 0x0003e60000000400 */
[----:B0-----:R-:W3:Y:S01]  /*132e0*/  LDL.LU R12, [R1+0x444] ;  /* 0x00044400010c7983 */ /* 0x001ee20000300800 */
[----:B-1----:R-:W2:Y:S03]  /*132f0*/  LDL.LU R7, [R1+0x1a58] ;  /* 0x001a580001077983 */ /* 0x002ea60000300800 */
[----:B--2---:R0:W-:Y:S04]  /*13300*/  STS.U16 [R2+0x800], R7 ;  /* 0x0008000702007388 */ /* 0x0041e80000000400 */
[----:B0-----:R-:W2:Y:S04]  /*13310*/  LDL.LU R7, [R1+0x1a54] ;  /* 0x001a540001077983 */ /* 0x001ea80000300800 */
[----:B--2---:R0:W-:Y:S04]  /*13320*/  STS.U16 [R2+0x880], R7 ;  /* 0x0008800702007388 */ /* 0x0041e80000000400 */
[----:B0-----:R-:W2:Y:S04]  /*13330*/  LDL.LU R7, [R1+0x1a50] ;  /* 0x001a500001077983 */ /* 0x001ea80000300800 */
[----:B--2---:R0:W-:Y:S01]  /*13340*/  STS.U16 [R2+0x900], R7 ;  /* 0x0009000702007388 */ /* 0x0041e20000000400 */
[----:B------:R1:W-:Y:S02]  /*13350*/  STS.U16 [R2+0x980], R8 ;  /* 0x0009800802007388 */ /* 0x0003e40000000400 */
[----:B------:R2:W-:Y:S02]  /*13360*/  STS.U16 [R2+0x1800], R9 ;  /* 0x0018000902007388 */ /* 0x0005e40000000400 */
[----:B------:R3:W-:Y:S01]  /*13370*/  STS.U16 [R2+0x1880], R10 ;  /* 0x0018800a02007388 */ /* 0x0007e20000000400 */
[----:B----4-:R-:W-:Y:S01]  /*13380*/  STS.U16 [R2+0x1900], R28 ;  /* 0x0019001c02007388 */ /* 0x010fe20000000400 */
[----:B------:R3:W-:Y:S03]  /*13390*/  STS.U16 [R2+0x1980], R27 ;  /* 0x0019801b02007388 */ /* 0x0007e60000000400 */
[----:B0-----:R-:W4:Y:S01]  /*133a0*/  LDL.LU R7, [R1+0x1a4c] ;  /* 0x001a4c0001077983 */ /* 0x001f220000300800 */
[----:B-1----:R-:W4:Y:S02]  /*133b0*/  LDL.LU R8, [R1+0x1a48] ;  /* 0x001a480001087983 */ /* 0x002f240000300800 */
[----:B--2---:R-:W2:Y:S02]  /*133c0*/  LDL.LU R9, [R1+0x1a44] ;  /* 0x001a440001097983 */ /* 0x004ea40000300800 */
[----:B---3--:R-:W3:Y:S01]  /*133d0*/  LDL.LU R10, [R1+0x1a40] ;  /* 0x001a4000010a7983 */ /* 0x008ee20000300800 */
[----:B------:R-:W2:Y:S04]  /*133e0*/  LDL.LU R27, [R1+0x10] ;  /* 0x00001000011b7983 */ /* 0x000ea80000300800 */
        /* <DEDUP_REMOVED lines=8> */
[----:B------:R0:W-:Y:S04]  /*13470*/  STS.U16 [R2+0x4800], R0 ;  /* 0x0048000002007388 */ /* 0x0001e80000000400 */
[----:B0-----:R-:W4:Y:S04]  /*13480*/  LDL.LU R0, [R1+0x554] ;  /* 0x0005540001007983 */ /* 0x001f280000300800 */
[----:B------:R-:W0:Y:S01]  /*13490*/  S2R R28, SR_TID.X ;  /* 0x00000000001c7919 */ /* 0x000e220000002100 */
[----:B------:R1:W-:Y:S02]  /*134a0*/  STS.U16 [R2+0x4880], R25 ;  /* 0x0048801902007388 */ /* 0x0003e40000000400 */
[----:B------:R1:W-:Y:S02]  /*134b0*/  STS.U16 [R2+0x4900], R26 ;  /* 0x0049001a02007388 */ /* 0x0003e40000000400 */
[----:B------:R-:W4:Y:S01]  /*134c0*/  LDL.LU R17, [R1+0x550] ;  /* 0x0005500001117983 */ /* 0x000f220000300800 */
[----:B------:R1:W-:Y:S04]  /*134d0*/  STS.U16 [R2+0x4980], R29 ;  /* 0x0049801d02007388 */ /* 0x0003e80000000400 */
[----:B------:R-:W4:Y:S01]  /*134e0*/  LDL.LU R18, [R1+0x54c] ;  /* 0x00054c0001127983 */ /* 0x000f220000300800 */
[----:B------:R1:W-:Y:S02]  /*134f0*/  STS.U16 [R2+0x5800], R14 ;  /* 0x0058000e02007388 */ /* 0x0003e40000000400 */
[----:B------:R-:W4:Y:S02]  /*13500*/  LDL.LU R19, [R1+0x548] ;  /* 0x0005480001137983 */ /* 0x000f240000300800 */
[----:B------:R-:W-:Y:S01]  /*13510*/  STS.U16 [R2+0x5880], R15 ;  /* 0x0058800f02007388 */ /* 0x000fe20000000400 */
[----:B------:R-:W4:Y:S04]  /*13520*/  LDL.LU R20, [R1+0x4c4] ;  /* 0x0004c40001147983 */ /* 0x000f280000300800 */
[----:B------:R-:W-:Y:S01]  /*13530*/  STS.U16 [R2+0x5900], R3 ;  /* 0x0059000302007388 */ /* 0x000fe20000000400 */
[----:B------:R-:W4:Y:S02]  /*13540*/  LDL.LU R21, [R1+0x4c0] ;  /* 0x0004c00001157983 */ /* 0x000f240000300800 */
[----:B------:R-:W-:Y:S02]  /*13550*/  STS.U16 [R2+0x5980], R4 ;  /* 0x0059800402007388 */ /* 0x000fe40000000400 */
[----:B------:R-:W4:Y:S01]  /*13560*/  LDL.LU R22, [R1+0x4bc] ;  /* 0x0004bc0001167983 */ /* 0x000f220000300800 */
[----:B------:R-:W-:Y:S04]  /*13570*/  STS.U16 [R2+0x6800], R5 ;  /* 0x0068000502007388 */ /* 0x000fe80000000400 */
[----:B------:R-:W4:Y:S01]  /*13580*/  LDL.LU R24, [R1+0x4b8] ;  /* 0x0004b80001187983 */ /* 0x000f220000300800 */
[----:B------:R-:W-:Y:S02]  /*13590*/  STS.U16 [R2+0x6880], R6 ;  /* 0x0068800602007388 */ /* 0x000fe40000000400 */
[----:B------:R-:W4:Y:S02]  /*135a0*/  LDL.LU R12, [R1+0x430] ;  /* 0x00043000010c7983 */ /* 0x000f240000300800 */
[----:B------:R-:W-:Y:S01]  /*135b0*/  STS.U16 [R2+0x6900], R23 ;  /* 0x0069001702007388 */ /* 0x000fe20000000400 */
[----:B-1----:R-:W4:Y:S01]  /*135c0*/  LDL.LU R25, [R1+0x42c] ;  /* 0x00042c0001197983 */ /* 0x002f220000300800 */
[----:B------:R-:W4:Y:S02]  /*135d0*/  LDL.LU R26, [R1+0x428] ;  /* 0x00042800011a7983 */ /* 0x000f240000300800 */
[----:B------:R-:W4:Y:S02]  /*135e0*/  LDL.LU R29, [R1+0x3b4] ;  /* 0x0003b400011d7983 */ /* 0x000f240000300800 */
[----:B------:R-:W4:Y:S01]  /*135f0*/  LDL.LU R14, [R1+0x3b0] ;  /* 0x0003b000010e7983 */ /* 0x000f220000300800 */
[----:B0-----:R-:W-:-:S05]  /*13600*/  LOP3.LUT R28, R28, 0x3f, RZ, 0xc0, !PT ;  /* 0x0000003f1c1c7812 */ /* 0x001fca00078ec0ff */
[----:B------:R-:W-:Y:S01]  /*13610*/  IMAD.SHL.U32 R28, R28, 0x2, RZ ;  /* 0x000000021c1c7824 */ /* 0x000fe200078e00ff */
[----:B--2---:R-:W-:Y:S01]  /*13620*/  STS.U16 [R2+0x6980], R27 ;  /* 0x0069801b02007388 */ /* 0x004fe20000000400 */
[----:B---3--:R-:W-:Y:S02]  /*13630*/  STS.U16 [R2+0x7800], R10 ;  /* 0x0078000a02007388 */ /* 0x008fe40000000400 */
[----:B------:R0:W-:Y:S02]  /*13640*/  STS.U16 [R2+0x7880], R9 ;  /* 0x0078800902007388 */ /* 0x0001e40000000400 */
[----:B0-----:R-:W2:Y:S01]  /*13650*/  LDL.LU R9, [R1+0x434] ;  /* 0x0004340001097983 */ /* 0x001ea20000300800 */
[----:B------:R-:W3:Y:S01]  /*13660*/  LDL.LU R15, [R1+0x3ac] ;  /* 0x0003ac00010f7983 */ /* 0x000ee20000300800 */
[----:B------:R-:W-:Y:S01]  /*13670*/  LOP3.LUT R10, R28, 0x50, RZ, 0x3c, !PT ;  /* 0x000000501c0a7812 */ /* 0x000fe200078e3cff */
[----:B------:R-:W3:Y:S01]  /*13680*/  LDL.LU R3, [R1+0x3a8] ;  /* 0x0003a80001037983 */ /* 0x000ee20000300800 */
[----:B------:R-:W3:Y:S01]  /*13690*/  LDL.LU R4, [R1+0x120] ;  /* 0x0001200001047983 */ /* 0x000ee20000300800 */
[----:B------:R-:W3:Y:S03]  /*136a0*/  LDL.LU R5, [R1+0x11c] ;  /* 0x00011c0001057983 */ /* 0x000ee60000300800 */
[----:B----4-:R-:W-:Y:S01]  /*136b0*/  STS.U16 [R2+0x7900], R8 ;  /* 0x0079000802007388 */ /* 0x010fe20000000400 */
[----:B------:R-:W3:Y:S02]  /*136c0*/  LDL.LU R6, [R1+0x118] ;  /* 0x0001180001067983 */ /* 0x000ee40000300800 */
[----:B------:R-:W-:Y:S02]  /*136d0*/  STS.U16 [R2+0x7980], R7 ;  /* 0x0079800702007388 */ /* 0x000fe40000000400 */
[----:B------:R-:W3:Y:S01]  /*136e0*/  LDL.LU R23, [R1+0x114] ;  /* 0x0001140001177983 */ /* 0x000ee20000300800 */
[----:B------:R0:W-:Y:S04]  /*136f0*/  STS.U16 [R10+0xa00], R0 ;  /* 0x000a00000a007388 */ /* 0x0001e80000000400 */
[----:B------:R-:W3:Y:S04]  /*13700*/  LDL.LU R27, [R1+0xc0] ;  /* 0x0000c000011b7983 */ /* 0x000ee80000300800 */
[----:B0-----:R-:W3:Y:S01]  /*13710*/  LDL.LU R0, [R1+0xbc] ;  /* 0x0000bc0001007983 */ /* 0x001ee20000300800 */
[----:B------:R-:W3:Y:S02]  /*13720*/  LDL.LU R28, [R1+0xb8] ;  /* 0x0000b800011c7983 */ /* 0x000ee40000300800 */
[----:B------:R-:W3:Y:S02]  /*13730*/  LDL.LU R7, [R1+0xb4] ;  /* 0x0000b40001077983 */ /* 0x000ee40000300800 */
[----:B------:R0:W-:Y:S01]  /*13740*/  STS.U16 [R10+0xa80], R17 ;  /* 0x000a80110a007388 */ /* 0x0001e20000000400 */
[----:B------:R-:W3:Y:S04]  /*13750*/  LDL.LU R2, [R1+0xc] ;  /* 0x00000c0001027983 */ /* 0x000ee80000300800 */
[----:B------:R1:W-:Y:S01]  /*13760*/  STS.U16 [R10+0xb00], R18 ;  /* 0x000b00120a007388 */ /* 0x0003e20000000400 */
[----:B------:R1:W-:Y:S02]  /*13770*/  STS.U16 [R10+0xb80], R19 ;  /* 0x000b80130a007388 */ /* 0x0003e40000000400 */
[----:B------:R1:W-:Y:S02]  /*13780*/  STS.U16 [R10+0x1a00], R20 ;  /* 0x001a00140a007388 */ /* 0x0003e40000000400 */
[----:B------:R1:W-:Y:S01]  /*13790*/  STS.U16 [R10+0x1a80], R21 ;  /* 0x001a80150a007388 */ /* 0x0003e20000000400 */
[----:B------:R1:W-:Y:S04]  /*137a0*/  STS.U16 [R10+0x1b00], R22 ;  /* 0x001b00160a007388 */ /* 0x0003e80000000400 */
[----:B0-----:R-:W3:Y:S01]  /*137b0*/  LDL.LU R17, [R1+0x1a3c] ;  /* 0x001a3c0001117983 */ /* 0x001ee20000300800 */
[----:B-1----:R-:W3:Y:S03]  /*137c0*/  LDL.LU R18, [R1+0x1a38] ;  /* 0x001a380001127983 */ /* 0x002ee60000300800 */
[----:B------:R-:W3:Y:S01]  /*137d0*/  LDL.LU R19, [R1+0x1a34] ;  /* 0x001a340001137983 */ /* 0x000ee20000300800 */
[----:B------:R0:W-:Y:S03]  /*137e0*/  STS.U16 [R10+0x1b80], R24 ;  /* 0x001b80180a007388 */ /* 0x0001e60000000400 */
[----:B------:R-:W3:Y:S01]  /*137f0*/  LDL.LU R20, [R1+0x1a30] ;  /* 0x001a300001147983 */ /* 0x000ee20000300800 */
[----:B------:R-:W3:Y:S02]  /*13800*/  LDL.LU R21, [R1+0x1a2c] ;  /* 0x001a2c0001157983 */ /* 0x000ee40000300800 */
[----:B------:R-:W3:Y:S01]  /*13810*/  LDL.LU R22, [R1+0x1a28] ;  /* 0x001a280001167983 */ /* 0x000ee20000300800 */
[----:B0-----:R-:W3:Y:S04]  /*13820*/  LDL.LU R24, [R1+0x1a24] ;  /* 0x001a240001187983 */ /* 0x001ee80000300800 */
[----:B--2---:R-:W-:Y:S01]  /*13830*/  STS.U16 [R10+0x2a00], R9 ;  /* 0x002a00090a007388 */ /* 0x004fe20000000400 */
[----:B------:R0:W-:Y:S02]  /*13840*/  STS.U16 [R10+0x2a80], R12 ;  /* 0x002a800c0a007388 */ /* 0x0001e40000000400 */
[----:B------:R1:W-:Y:S02]  /*13850*/  STS.U16 [R10+0x2b00], R25 ;  /* 0x002b00190a007388 */ /* 0x0003e40000000400 */
[----:B------:R2:W-:Y:S01]  /*13860*/  STS.U16 [R10+0x2b80], R26 ;  /* 0x002b801a0a007388 */ /* 0x0005e20000000400 */
[----:B------:R2:W-:Y:S01]  /*13870*/  STS.U16 [R10+0x3a00], R29 ;  /* 0x003a001d0a007388 */ /* 0x0005e20000000400 */
[----:B------:R2:W-:Y:S02]  /*13880*/  STS.U16 [R10+0x3a80], R14 ;  /* 0x003a800e0a007388 */ /* 0x0005e40000000400 */
[----:B---3--:R3:W-:Y:S01]  /*13890*/  STS.U16 [R10+0x3b00], R15 ;  /* 0x003b000f0a007388 */ /* 0x0087e20000000400 */
[----:B0-----:R-:W4:Y:S01]  /*138a0*/  LDL.LU R12, [R1+0x544] ;  /* 0x00054400010c7983 */ /* 0x001f220000300800 */
[----:B-1----:R-:W4:Y:S02]  /*138b0*/  LDL.LU R25, [R1+0x540] ;  /* 0x0005400001197983 */ /* 0x002f240000300800 */
[----:B--2---:R-:W2:Y:S02]  /*138c0*/  LDL.LU R26, [R1+0x53c] ;  /* 0x00053c00011a7983 */ /* 0x004ea40000300800 */
[----:B------:R-:W2:Y:S01]  /*138d0*/  LDL.LU R29, [R1+0x538] ;  /* 0x00053800011d7983 */ /* 0x000ea20000300800 */
[----:B------:R-:W2:Y:S01]  /*138e0*/  LDL.LU R9, [R1+0x4b0] ;  /* 0x0004b00001097983 */ /* 0x000ea20000300800 */
[----:B------:R-:W2:Y:S03]  /*138f0*/  LDL.LU R14, [R1+0x4ac] ;  /* 0x0004ac00010e7983 */ /* 0x000ea60000300800 */
[----:B---3--:R-:W3:Y:S04]  /*13900*/  LDL.LU R15, [R1+0x4a8] ;  /* 0x0004a800010f7983 */ /* 0x008ee80000300800 */
[----:B------:R0:W-:Y:S01]  /*13910*/  STS.U16 [R10+0x3b80], R3 ;  /* 0x003b80030a007388 */ /* 0x0001e20000000400 */
[----:B------:R1:W-:Y:S02]  /*13920*/  STS.U16 [R10+0x4a00], R4 ;  /* 0x004a00040a007388 */ /* 0x0003e40000000400 */
[----:B------:R1:W-:Y:S02]  /*13930*/  STS.U16 [R10+0x4a80], R5 ;  /* 0x004a80050a007388 */ /* 0x0003e40000000400 */
[----:B------:R1:W-:Y:S01]  /*13940*/  STS.U16 [R10+0x4b00], R6 ;  /* 0x004b00060a007388 */ /* 0x0003e20000000400 */
[----:B------:R1:W-:Y:S01]  /*13950*/  STS.U16 [R10+0x4b80], R23 ;  /* 0x004b80170a007388 */ /* 0x0003e20000000400 */
[----:B------:R1:W-:Y:S03]  /*13960*/  STS.U16 [R10+0x5a00], R27 ;  /* 0x005a001b0a007388 */ /* 0x0003e60000000400 */
[----:B0-----:R-:W2:Y:S01]  /*13970*/  LDL.LU R3, [R1+0x1a20] ;  /* 0x001a200001037983 */ /* 0x001ea20000300800 */
[----:B-1----:R-:W2:Y:S03]  /*13980*/  LDL.LU R4, [R1+0x1a1c] ;  /* 0x001a1c0001047983 */ /* 0x002ea60000300800 */
[----:B------:R-:W2:Y:S01]  /*13990*/  LDL.LU R5, [R1+0x1a18] ;  /* 0x001a180001057983 */ /* 0x000ea20000300800 */
[----:B------:R-:W2:Y:S03]  /*139a0*/  LDL.LU R6, [R1+0x1a14] ;  /* 0x001a140001067983 */ /* 0x000ea60000300800 */
[----:B------:R-:W2:Y:S01]  /*139b0*/  LDL.LU R23, [R1+0x1a10] ;  /* 0x001a100001177983 */ /* 0x000ea20000300800 */
[----:B------:R-:W2:Y:S03]  /*139c0*/  LDL.LU R27, [R1+0x1a0c] ;  /* 0x001a0c00011b7983 */ /* 0x000ea60000300800 */
[----:B------:R0:W-:Y:S04]  /*139d0*/  STS.U16 [R10+0x5a80], R0 ;  /* 0x005a80000a007388 */ /* 0x0001e80000000400 */
[----:B0-----:R-:W2:Y:S01]  /*139e0*/  LDL.LU R0, [R1+0x1a08] ;  /* 0x001a080001007983 */ /* 0x001ea20000300800 */
[----:B------:R0:W-:Y:S03]  /*139f0*/  STS.U16 [R10+0x5b00], R28 ;  /* 0x005b001c0a007388 */ /* 0x0001e60000000400 */
[----:B0-----:R-:W0:Y:S01]  /*13a00*/  S2R R28, SR_TID.X ;  /* 0x00000000001c7919 */ /* 0x001e220000002100 */
[----:B------:R1:W-:Y:S02]  /*13a10*/  STS.U16 [R10+0x5b80], R7 ;  /* 0x005b80070a007388 */ /* 0x0003e40000000400 */
[----:B------:R1:W-:Y:S02]  /*13a20*/  STS.U16 [R10+0x6a00], R2 ;  /* 0x006a00020a007388 */ /* 0x0003e40000000400 */
[----:B-1----:R-:W3:Y:S04]  /*13a30*/  LDL R7, [R1+0x5d0] ;  /* 0x0005d00001077983 */ /* 0x002ee80000100800 */
[----:B------:R-:W3:Y:S01]  /*13a40*/  LDL R2, [R1+0xdc8] ;  /* 0x000dc80001027983 */ /* 0x000ee20000100800 */
[----:B0-----:R-:W-:-:S05]  /*13a50*/  LOP3.LUT R28, R28, 0x3f, RZ, 0xc0, !PT ;  /* 0x0000003f1c1c7812 */ /* 0x001fca00078ec0ff */
[----:B------:R-:W-:Y:S01]  /*13a60*/  IMAD.SHL.U32 R28, R28, 0x2, RZ ;  /* 0x000000021c1c7824 */ /* 0x000fe200078e00ff */
[----:B--2---:R0:W-:Y:S01]  /*13a70*/  STS.U16 [R10+0x6a80], R0 ;  /* 0x006a80000a007388 */ /* 0x0041e20000000400 */
[----:B------:R-:W-:Y:S02]  /*13a80*/  STS.U16 [R10+0x6b00], R27 ;  /* 0x006b001b0a007388 */ /* 0x000fe40000000400 */
[----:B------:R-:W-:Y:S02]  /*13a90*/  STS.U16 [R10+0x6b80], R23 ;  /* 0x006b80170a007388 */ /* 0x000fe40000000400 */
[----:B------:R-:W-:Y:S01]  /*13aa0*/  STS.U16 [R10+0x7a00], R6 ;  /* 0x007a00060a007388 */ /* 0x000fe20000000400 */
[----:B------:R-:W-:Y:S01]  /*13ab0*/  STS.U16 [R10+0x7a80], R5 ;  /* 0x007a80050a007388 */ /* 0x000fe20000000400 */
[----:B------:R-:W-:Y:S02]  /*13ac0*/  STS.U16 [R10+0x7b00], R4 ;  /* 0x007b00040a007388 */ /* 0x000fe40000000400 */
[----:B------:R1:W-:Y:S01]  /*13ad0*/  STS.U16 [R10+0x7b80], R3 ;  /* 0x007b80030a007388 */ /* 0x0003e20000000400 */
[----:B0-----:R-:W-:Y:S01]  /*13ae0*/  LOP3.LUT R0, R28, 0x60, RZ, 0x3c, !PT ;  /* 0x000000601c007812 */ /* 0x001fe200078e3cff */
[----:B-1----:R-:W2:Y:S04]  /*13af0*/  LDL.LU R3, [R1+0x4b4] ;  /* 0x0004b40001037983 */ /* 0x002ea80000300800 */
[----:B----4-:R0:W-:Y:S01]  /*13b00*/  STS.U16 [R0+0xc00], R12 ;  /* 0x000c000c00007388 */ /* 0x0101e20000000400 */
[----:B------:R-:W4:Y:S03]  /*13b10*/  LDL R10, [R1+0xe28] ;  /* 0x000e2800010a7983 */ /* 0x000f260000100800 */
[----:B0-----:R-:W4:Y:S01]  /*13b20*/  LDL R12, [R1+0xdc4] ;  /* 0x000dc400010c7983 */ /* 0x001f220000100800 */
[----:B------:R0:W-:Y:S02]  /*13b30*/  STS.U16 [R0+0xc80], R25 ;  /* 0x000c801900007388 */ /* 0x0001e40000000400 */
[----:B------:R1:W-:Y:S02]  /*13b40*/  STS.U16 [R0+0xd00], R26 ;  /* 0x000d001a00007388 */ /* 0x0003e40000000400 */
[----:B------:R3:W-:Y:S01]  /*13b50*/  STS.U16 [R0+0xd80], R29 ;  /* 0x000d801d00007388 */ /* 0x0007e20000000400 */
[----:B------:R-:W-:-:S02]  /*13b60*/  PRMT R13, RZ, 0x7610, R13 ;  /* 0x00007610ff0d7816 */ /* 0x000fc4000000000d */
[----:B------:R-:W-:Y:S01]  /*13b70*/  PRMT R4, RZ, 0x7610, R4 ;  /* 0x00007610ff047816 */ /* 0x000fe20000000004 */
[----:B0-----:R-:W4:Y:S01]  /*13b80*/  LDL.LU R25, [R1+0x1a04] ;  /* 0x001a040001197983 */ /* 0x001f220000300800 */
[----:B-1----:R-:W4:Y:S02]  /*13b90*/  LDL.LU R26, [R1+0x1a00] ;  /* 0x001a0000011a7983 */ /* 0x002f240000300800 */
[----:B---3--:R-:W3:Y:S01]  /*13ba0*/  LDL.LU R29, [R1+0x19fc] ;  /* 0x0019fc00011d7983 */ /* 0x008ee20000300800 */
[----:B--2---:R0:W-:Y:S02]  /*13bb0*/  STS.U16 [R0+0x1c00], R3 ;  /* 0x001c000300007388 */ /* 0x0041e40000000400 */
[----:B0-----:R-:W-:Y:S02]  /*13bc0*/  @!P0 IMAD.MOV.U32 R3, RZ, RZ, R7 ;  /* 0x000000ffff038224 */ /* 0x001fe400078e0007 */
[----:B------:R0:W-:Y:S04]  /*13bd0*/  STS.U16 [R0+0x1c80], R9 ;  /* 0x001c800900007388 */ /* 0x0001e80000000400 */
[----:B------:R-:W2:Y:S04]  /*13be0*/  LDL R7, [R1+0xe1c] ;  /* 0x000e1c0001077983 */ /* 0x000ea80000100800 */
[----:B------:R4:W2:Y:S04]  /*13bf0*/  @!P0 LDG.E.U16 R13, [R2.64] ;  /* 0x00000006020d8981 */ /* 0x0008a8000c1e1500 */
[----:B0-----:R-:W3:Y:S01]  /*13c00*/  LDL R9, [R1+0xe20] ;  /* 0x000e200001097983 */ /* 0x001ee20000100800 */
[----:B----4-:R-:W-:-:S02]  /*13c10*/  @!P0 IMAD.MOV.U32 R2, RZ, RZ, R10 ;  /* 0x000000ffff028224 */ /* 0x010fc400078e000a */
[----:B------:R-:W-:-:S05]  /*13c20*/  @!P0 IMAD.MOV.U32 R3, RZ, RZ, R12 ;  /* 0x000000ffff038224 */ /* 0x000fca00078e000c */
[----:B------:R0:W4:Y:S04]  /*13c30*/  @!P0 LDG.E.U16 R4, [R2.64] ;  /* 0x0000000602048981 */ /* 0x000128000c1e1500 */
[----:B0-----:R-:W3:Y:S04]  /*13c40*/  LDL R2, [R1+0xdc0] ;  /* 0x000dc00001027983 */ /* 0x001ee80000100800 */
[----:B------:R-:W3:Y:S04]  /*13c50*/  LDL R3, [R1+0xe24] ;  /* 0x000e240001037983 */ /* 0x000ee80000100800 */
[----:B------:R0:W-:Y:S01]  /*13c60*/  STS.U16 [R0+0x1d00], R14 ;  /* 0x001d000e00007388 */ /* 0x0001e20000000400 */
[----:B------:R1:W-:Y:S03]  /*13c70*/  STS.U16 [R0+0x1d80], R15 ;  /* 0x001d800f00007388 */ /* 0x0003e60000000400 */
[----:B0-----:R-:W3:Y:S04]  /*13c80*/  LDL R14, [R1+0xdb8] ;  /* 0x000db800010e7983 */ /* 0x001ee80000100800 */
[----:B-1----:R-:W3:Y:S01]  /*13c90*/  LDL R15, [R1+0xdbc] ;  /* 0x000dbc00010f7983 */ /* 0x002ee20000100800 */
[----:B------:R-:W-:-:S02]  /*13ca0*/  PRMT R28, RZ, 0x7610, R28 ;  /* 0x00007610ff1c7816 */ /* 0x000fc4000000001c */
[----:B------:R-:W-:Y:S01]  /*13cb0*/  PRMT R8, RZ, 0x7610, R8 ;  /* 0x00007610ff087816 */ /* 0x000fe20000000008 */
[----:B--2---:R0:W-:Y:S01]  /*13cc0*/  STL [R1+0x18], R13 ;  /* 0x0000180d01007387 */ /* 0x0041e20000100800 */
[----:B------:R-:W2:Y:S02]  /*13cd0*/  LDL R12, [R1+0xe18] ;  /* 0x000e1800010c7983 */ /* 0x000ea40000100800 */
[----:B------:R-:W2:Y:S01]  /*13ce0*/  LDL R10, [R1+0xe10] ;  /* 0x000e1000010a7983 */ /* 0x000ea20000100800 */
[----:B0-----:R-:W2:Y:S04]  /*13cf0*/  LDL R13, [R1+0xdb4] ;  /* 0x000db400010d7983 */ /* 0x001ea80000100800 */
[----:B----4-:R0:W-:Y:S04]  /*13d00*/  STL [R1+0x14], R4 ;  /* 0x0000140401007387 */ /* 0x0101e80000100800 */
[----:B0-----:R-:W4:Y:S01]  /*13d10*/  LDL R4, [R1+0xe14] ;  /* 0x000e140001047983 */ /* 0x001f220000100800 */
[----:B---3--:R-:W-:-:S04]  /*13d20*/  @!P0 LOP3.LUT R3, R3, R2, RZ, 0x3c, !PT ;  /* 0x0000000203038212 */ /* 0x008fc800078e3cff */
[----:B------:R-:W-:-:S04]  /*13d30*/  @!P0 LOP3.LUT R2, R3, R2, RZ, 0x3c, !PT ;  /* 0x0000000203028212 */ /* 0x000fc800078e3cff */
[----:B------:R-:W-:-:S05]  /*13d40*/  @!P0 LOP3.LUT R3, R3, R2, RZ, 0x3c, !PT ;  /* 0x0000000203038212 */ /* 0x000fca00078e3cff */
[----:B------:R0:W3:Y:S02]  /*13d50*/  @!P0 LDG.E.U16 R28, [R2.64] ;  /* 0x00000006021c8981 */ /* 0x0000e4000c1e1500 */
[----:B0-----:R-:W-:Y:S02]  /*13d60*/  @!P0 IMAD.MOV.U32 R2, RZ, RZ, R9 ;  /* 0x000000ffff028224 */ /* 0x001fe400078e0009 */
[----:B------:R-:W-:-:S05]  /*13d70*/  @!P0 IMAD.MOV.U32 R3, RZ, RZ, R15 ;  /* 0x000000ffff038224 */ /* 0x000fca00078e000f */
[----:B------:R0:W3:Y:S01]  /*13d80*/  @!P0 LDG.E.U16 R8, [R2.64] ;  /* 0x0000000602088981 */ /* 0x0000e2000c1e1500 */
[----:B------:R-:W-:Y:S02]  /*13d90*/  PRMT R6, RZ, 0x7610, R6 ;  /* 0x00007610ff067816 */ /* 0x000fe40000000006 */
[----:B------:R-:W-:Y:S01]  /*13da0*/  PRMT R11, RZ, 0x7610, R11 ;  /* 0x00007610ff0b7816 */ /* 0x000fe2000000000b */
[----:B0-----:R-:W-:Y:S02]  /*13db0*/  @!P0 IMAD.MOV.U32 R2, RZ, RZ, R7 ;  /* 0x000000ffff028224 */ /* 0x001fe400078e0007 */
[----:B------:R-:W-:-:S05]  /*13dc0*/  @!P0 IMAD.MOV.U32 R3, RZ, RZ, R14 ;  /* 0x000000ffff038224 */ /* 0x000fca00078e000e */
[----:B------:R2:W3:Y:S01]  /*13dd0*/  @!P0 LDG.E.U16 R6, [R2.64] ;  /* 0x0000000602068981 */ /* 0x0004e2000c1e1500 */
[----:B------:R-:W-:Y:S01]  /*13de0*/  PRMT R5, RZ, 0x7610, R5 ;  /* 0x00007610ff057816 */ /* 0x000fe20000000005 */
[----:B--2---:R-:W-:Y:S02]  /*13df0*/  @!P0 IMAD.MOV.U32 R2, RZ, RZ, R12 ;  /* 0x000000ffff028224 */ /* 0x004fe400078e000c */
[----:B------:R-:W-:-:S05]  /*13e00*/  @!P0 IMAD.MOV.U32 R3, RZ, RZ, R13 ;  /* 0x000000ffff038224 */ /* 0x000fca00078e000d */
[----:B------:R0:W2:Y:S02]  /*13e10*/  @!P0 LDG.E.U16 R11, [R2.64] ;  /* 0x00000006020b8981 */ /* 0x0000a4000c1e1500 */
[----:B0-----:R-:W-:Y:S02]  /*13e20*/  @!P0 IMAD.MOV.U32 R3, RZ, RZ, R10 ;  /* 0x000000ffff038224 */ /* 0x001fe400078e000a */
[----:B----4-:R-:W-:-:S05]  /*13e30*/  @!P0 IMAD.MOV.U32 R2, RZ, RZ, R4 ;  /* 0x000000ffff028224 */ /* 0x010fca00078e0004 */
[----:B------:R-:W4:Y:S04]  /*13e40*/  @!P0 LDG.E.U16 R5, [R2.64] ;  /* 0x0000000602058981 */ /* 0x000f28000c1e1500 */
[----:B---3--:R-:W-:Y:S01]  /*13e50*/  STL [R1+0x10], R28 ;  /* 0x0000101c01007387 */ /* 0x008fe20000100800 */
[----:B------:R-:W3:Y:S03]  /*13e60*/  LDL R9, [R1+0xe08] ;  /* 0x000e080001097983 */ /* 0x000ee60000100800 */
[----:B------:R0:W-:Y:S01]  /*13e70*/  STL [R1+0xc], R8 ;  /* 0x00000c0801007387 */ /* 0x0001e20000100800 */
[----:B------:R-:W3:Y:S03]  /*13e80*/  LDL R7, [R1+0xe00] ;  /* 0x000e000001077983 */ /* 0x000ee60000100800 */
[----:B0-----:R-:W3:Y:S04]  /*13e90*/  LDL R8, [R1+0xe0c] ;  /* 0x000e0c0001087983 */ /* 0x001ee80000100800 */
[----:B------:R0:W-:Y:S04]  /*13ea0*/  STL [R1+0x8], R6 ;  /* 0x0000080601007387 */ /* 0x0001e80000100800 */
[----:B0-----:R-:W3:Y:S01]  /*13eb0*/  LDL R6, [R1+0xe04] ;  /* 0x000e040001067983 */ /* 0x001ee20000100800 */
[----:B------:R-:W-:-:S03]  /*13ec0*/  PRMT R29, RZ, 0x7610, R29 ;  /* 0x00007610ff1d7816 */ /* 0x000fc6000000001d */
[----:B--2---:R0:W-:Y:S01]  /*13ed0*/  STL [R1+0x4], R11 ;  /* 0x0000040b01007387 */ /* 0x0041e20000100800 */
[----:B------:R-:W2:Y:S02]  /*13ee0*/  LDL R10, [R1+0xdfc] ;  /* 0x000dfc00010a7983 */ /* 0x000ea40000100800 */
[----:B------:R-:W2:Y:S01]  /*13ef0*/  LDL R4, [R1+0xdf4] ;  /* 0x000df40001047983 */ /* 0x000ea20000100800 */
[----:B0-----:R-:W2:Y:S04]  /*13f00*/  LDL R11, [R1+0xdf8] ;  /* 0x000df800010b7983 */ /* 0x001ea80000100800 */
[----:B----4-:R0:W-:Y:S04]  /*13f10*/  STL [R1], R5 ;  /* 0x0000000501007387 */ /* 0x0101e80000100800 */
[----:B0-----:R-:W4:Y:S01]  /*13f20*/  LDL R5, [R1+0xdf0] ;  /* 0x000df00001057983 */ /* 0x001f220000100800 */
[----:B---3--:R-:W-:-:S03]  /*13f30*/  @!P0 IMAD.MOV.U32 R3, RZ, RZ, R9 ;  /* 0x000000ffff038224 */ /* 0x008fc600078e0009 */
[----:B------:R-:W3:Y:S01]  /*13f40*/  LDL R9, [R1+0xde8] ;  /* 0x000de80001097983 */ /* 0x000ee20000100800 */
[----:B------:R-:W-:-:S03]  /*13f50*/  @!P0 IMAD.MOV.U32 R2, RZ, RZ, R8 ;  /* 0x000000ffff028224 */ /* 0x000fc600078e0008 */
[----:B------:R-:W3:Y:S04]  /*13f60*/  LDL R8, [R1+0xdec] ;  /* 0x000dec0001087983 */ /* 0x000ee80000100800 */
[----:B------:R0:W3:Y:S01]  /*13f70*/  @!P0 LDG.E.U16 R29, [R2.64] ;  /* 0x00000006021d8981 */ /* 0x0000e2000c1e1500 */
[----:B------:R-:W-:Y:S02]  /*13f80*/  PRMT R27, RZ, 0x7610, R27 ;  /* 0x00007610ff1b7816 */ /* 0x000fe4000000001b */
[----:B------:R-:W-:Y:S01]  /*13f90*/  PRMT R26, RZ, 0x7610, R26 ;  /* 0x00007610ff1a7816 */ /* 0x000fe2000000001a */
[----:B0-----:R-:W-:Y:S02]  /*13fa0*/  @!P0 IMAD.MOV.U32 R3, RZ, RZ, R7 ;  /* 0x000000ffff038224 */ /* 0x001fe400078e0007 */
[----:B------:R-:W-:-:S05]  /*13fb0*/  @!P0 IMAD.MOV.U32 R2, RZ, RZ, R6 ;  /* 0x000000ffff028224 */ /* 0x000fca00078e0006 */
[----:B------:R2:W3:Y:S01]  /*13fc0*/  @!P0 LDG.E.U16 R27, [R2.64] ;  /* 0x00000006021b8981 */ /* 0x0004e2000c1e1500 */
[----:B------:R-:W-:Y:S02]  /*13fd0*/  PRMT R25, RZ, 0x7610, R25 ;  /* 0x00007610ff197816 */ /* 0x000fe40000000019 */
[----:B------:R-:W-:Y:S01]  /*13fe0*/  PRMT R21, RZ, 0x7610, R21 ;  /* 0x00007610ff157816 */ /* 0x000fe20000000015 */
[----:B--2---:R-:W-:Y:S02]  /*13ff0*/  @!P0 IMAD.MOV.U32 R2, RZ, RZ, R10 ;  /* 0x000000ffff028224 */ /* 0x004fe400078e000a */
[----:B------:R-:W-:-:S05]  /*14000*/  @!P0 IMAD.MOV.U32 R3, RZ, RZ, R11 ;  /* 0x000000ffff038224 */ /* 0x000fca00078e000b */
[----:B------:R0:W2:Y:S02]  /*14010*/  @!P0 LDG.E.U16 R26, [R2.64] ;  /* 0x00000006021a8981 */ /* 0x0000a4000c1e1500 */
[----:B0-----:R-:W-:Y:S02]  /*14020*/  @!P0 IMAD.MOV.U32 R2, RZ, RZ, R4 ;  /* 0x000000ffff028224 */ /* 0x001fe400078e0004 */
[----:B----4-:R-:W-:-:S05]  /*14030*/  @!P0 IMAD.MOV.U32 R3, RZ, RZ, R5 ;  /* 0x000000ffff038224 */ /* 0x010fca00078e0005 */
[----:B------:R3:W4:Y:S02]  /*14040*/  @!P0 LDG.E.U16 R25, [R2.64] ;  /* 0x0000000602198981 */ /* 0x000724000c1e1500 */
[----:B---3--:R-:W-:Y:S02]  /*14050*/  @!P0 IMAD.MOV.U32 R3, RZ, RZ, R9 ;  /* 0x000000ffff038224 */ /* 0x008fe400078e0009 */
[----:B------:R-:W-:Y:S01]  /*14060*/  @!P0 IMAD.MOV.U32 R2, RZ, RZ, R8 ;  /* 0x000000ffff028224 */ /* 0x000fe200078e0008 */
[----:B------:R-:W-:Y:S01]  /*14070*/  STL [R1+0x1990], R29 ;  /* 0x0019901d01007387 */ /* 0x000fe20000100800 */
[----:B------:R-:W3:Y:S02]  /*14080*/  LDL R7, [R1+0xde4] ;  /* 0x000de40001077983 */ /* 0x000ee40000100800 */
[----:B------:R-:W3:Y:S01]  /*14090*/  LDL R6, [R1+0xe30] ;  /* 0x000e300001067983 */ /* 0x000ee20000100800 */
[----:B------:R3:W3:Y:S04]  /*140a0*/  @!P0 LDG.E.U16 R21, [R2.64] ;  /* 0x0000000602158981 */ /* 0x0006e8000c1e1500 */
[----:B------:R-:W-:Y:S04]  /*140b0*/  STL [R1+0x1998], R27 ;  /* 0x0019981b01007387 */ /* 0x000fe80000100800 */
[----:B--2---:R-:W-:Y:S01]  /*140c0*/  STL [R1+0x1994], R26 ;  /* 0x0019941a01007387 */ /* 0x004fe20000100800 */
[----:B------:R-:W2:Y:S02]  /*140d0*/  LDL R5, [R1+0xde0] ;  /* 0x000de00001057983 */ /* 0x000ea40000100800 */
[----:B------:R-:W2:Y:S01]  /*140e0*/  LDL R4, [R1+0xe38] ;  /* 0x000e380001047983 */ /* 0x000ea20000100800 */
[----:B----4-:R-:W-:Y:S01]  /*140f0*/  STL [R1+0x199c], R25 ;  /* 0x00199c1901007387 */ /* 0x010fe20000100800 */
[----:B------:R-:W4:Y:S02]  /*14100*/  LDL R13, [R1+0xddc] ;  /* 0x000ddc00010d7983 */ /* 0x000f240000100800 */
[----:B------:R-:W4:Y:S02]  /*14110*/  LDL R12, [R1+0xe40] ;  /* 0x000e4000010c7983 */ /* 0x000f240000100800 */
[----:B---3--:R-:W-:-:S02]  /*14120*/  @!P0 IMAD.MOV.U32 R3, RZ, RZ, R7 ;  /* 0x000000ffff038224 */ /* 0x008fc400078e0007 */
[----:B------:R-:W-:Y:S01]  /*14130*/  @!P0 IMAD.MOV.U32 R2, RZ, RZ, R6 ;  /* 0x000000ffff028224 */ /* 0x000fe200078e0006 */
[----:B------:R-:W-:Y:S01]  /*14140*/  STL [R1+0x19a0], R21 ;  /* 0x0019a01501007387 */ /* 0x000fe20000100800 */
[----:B------:R-:W3:Y:S02]  /*14150*/  LDL R7, [R1+0xdd8] ;  /* 0x000dd80001077983 */ /* 0x000ee40000100800 */
[----:B------:R-:W3:Y:S01]  /*14160*/  LDL R6, [R1+0xe48] ;  /* 0x000e480001067983 */ /* 0x000ee20000100800 */
[----:B------:R-:W-:Y:S02]  /*14170*/  PRMT R19, RZ, 0x7610, R19 ;  /* 0x00007610ff137816 */ /* 0x000fe40000000013 */
[----:B------:R-:W-:Y:S01]  /*14180*/  PRMT R17, RZ, 0x7610, R17 ;  /* 0x00007610ff117816 */ /* 0x000fe20000000011 */
[----:B------:R-:W3:Y:S04]  /*14190*/  LDL R11, [R1+0xdd4] ;  /* 0x000dd400010b7983 */ /* 0x000ee80000100800 */
[----:B------:R-:W3:Y:S04]  /*141a0*/  LDL R10, [R1+0xe50] ;  /* 0x000e5000010a7983 */ /* 0x000ee80000100800 */
[----:B------:R0:W3:Y:S02]  /*141b0*/  @!P0 LDG.E.U16 R19, [R2.64] ;  /* 0x0000000602138981 */ /* 0x0000e4000c1e1500 */
[----:B0-----:R-:W-:-:S02]  /*141c0*/  PRMT R2, RZ, 0x7610, R2 ;  /* 0x00007610ff027816 */ /* 0x001fc40000000002 */
[----:B------:R-:W-:Y:S01]  /*141d0*/  PRMT R3, RZ, 0x7610, R3 ;  /* 0x00007610ff037816 */ /* 0x000fe20000000003 */
[----:B--2---:R4:W2:Y:S02]  /*141e0*/  @!P0 LDG.E.U16 R17, [R4.64] ;  /* 0x0000000604118981 */ /* 0x0048a4000c1e1500 */
[----:B----4-:R-:W-:Y:S02]  /*141f0*/  @!P0 IMAD.MOV.U32 R5, RZ, RZ, R13 ;  /* 0x000000ffff058224 */ /* 0x010fe400078e000d */
[----:B------:R-:W-:-:S05]  /*14200*/  @!P0 IMAD.MOV.U32 R4, RZ, RZ, R12 ;  /* 0x000000ffff048224 */ /* 0x000fca00078e000c */
[----:B------:R0:W4:Y:S04]  /*14210*/  @!P0 LDG.E.U16 R2, [R4.64] ;  /* 0x0000000604028981 */ /* 0x000128000c1e1500 */
[----:B---3--:R1:W3:Y:S04]  /*14220*/  @!P0 LDG.E.U16 R3, [R6.64] ;  /* 0x0000000606038981 */ /* 0x0082e8000c1e1500 */
[----:B------:R-:W-:Y:S01]  /*14230*/  STL [R1+0x19a4], R19 ;  /* 0x0019a41301007387 */ /* 0x000fe20000100800 */
[----:B------:R-:W3:Y:S02]  /*14240*/  LDL R9, [R1+0xdd0] ;  /* 0x000dd00001097983 */ /* 0x000ee40000100800 */
[----:B------:R-:W3:Y:S01]  /*14250*/  LDL R8, [R1+0xe58] ;  /* 0x000e580001087983 */ /* 0x000ee20000100800 */
[----:B0-----:R-:W-:Y:S01]  /*14260*/  PRMT R4, RZ, 0x7610, R4 ;  /* 0x00007610ff047816 */ /* 0x001fe20000000004 */
[----:B-1----:R-:W-:-:S02]  /*14270*/  @!P0 IMAD.MOV.U32 R6, RZ, RZ, R10 ;  /* 0x000000ffff068224 */ /* 0x002fc400078e000a */
[----:B------:R-:W-:-:S05]  /*14280*/  @!P0 IMAD.MOV.U32 R7, RZ, RZ, R11 ;  /* 0x000000ffff078224 */ /* 0x000fca00078e000b */
[----:B------:R0:W3:Y:S04]  /*14290*/  @!P0 LDG.E.U16 R4, [R6.64] ;  /* 0x0000000606048981 */ /* 0x0000e8000c1e1500 */
[----:B--2---:R-:W-:Y:S01]  /*142a0*/  STL [R1+0x19a8], R17 ;  /* 0x0019a81101007387 */ /* 0x004fe20000100800 */
[----:B------:R-:W2:Y:S02]  /*142b0*/  LDL R13, [R1+0xdcc] ;  /* 0x000dcc00010d7983 */ /* 0x000ea40000100800 */
[----:B------:R-:W2:Y:S01]  /*142c0*/  LDL R12, [R1+0xe60] ;  /* 0x000e6000010c7983 */ /* 0x000ea20000100800 */
[----:B----4-:R-:W-:Y:S04]  /*142d0*/  STL [R1+0x19ac], R2 ;  /* 0x0019ac0201007387 */ /* 0x010fe80000100800 */
[----:B---3--:R-:W-:Y:S01]  /*142e0*/  STL [R1+0x19b0], R3 ;  /* 0x0019b00301007387 */ /* 0x008fe20000100800 */
[----:B------:R-:W3:Y:S02]  /*142f0*/  LDL R11, [R1+0xe2c] ;  /* 0x000e2c00010b7983 */ /* 0x000ee40000100800 */
[----:B------:R-:W3:Y:S01]  /*14300*/  LDL R10, [R1+0xe68] ;  /* 0x000e6800010a7983 */ /* 0x000ee20000100800 */
[----:B------:R-:W-:-:S02]  /*14310*/  PRMT R5, RZ, 0x7610, R5 ;  /* 0x00007610ff057816 */ /* 0x000fc40000000005 */
[----:B0-----:R-:W-:-:S04]  /*14320*/  PRMT R6, RZ, 0x7610, R6 ;  /* 0x00007610ff067816 */ /* 0x001fc80000000006 */
[----:B------:R2:W4:Y:S01]  /*14330*/  @!P0 LDG.E.U16 R5, [R8.64] ;  /* 0x0000000608058981 */ /* 0x000522000c1e1500 */
[----:B------:R-:W-:-:S03]  /*14340*/  PRMT R7, RZ, 0x7610, R7 ;  /* 0x00007610ff077816 */ /* 0x000fc60000000007 */
[----:B------:R0:W-:Y:S01]  /*14350*/  STL [R1+0x19b4], R4 ;  /* 0x0019b40401007387 */ /* 0x0001e20000100800 */
[----:B------:R-:W4:Y:S03]  /*14360*/  LDL R15, [R1+0xe34] ;  /* 0x000e3400010f7983 */ /* 0x000f260000100800 */
[----:B0-----:R-:W4:Y:S01]  /*14370*/  LDL R4, [R1+0xe70] ;  /* 0x000e700001047983 */ /* 0x001f220000100800 */
[----:B--2---:R-:W-:Y:S02]  /*14380*/  @!P0 IMAD.MOV.U32 R9, RZ, RZ, R13 ;  /* 0x000000ffff098224 */ /* 0x004fe400078e000d */
[----:B------:R-:W-:-:S05]  /*14390*/  @!P0 IMAD.MOV.U32 R8, RZ, RZ, R12 ;  /* 0x000000ffff088224 */ /* 0x000fca00078e000c */
[----:B------:R-:W2:Y:S04]  /*143a0*/  @!P0 LDG.E.U16 R6, [R8.64] ;  /* 0x0000000608068981 */ /* 0x000ea8000c1e1500 */
[----:B---3--:R0:W3:Y:S04]  /*143b0*/  @!P0 LDG.E.U16 R7, [R10.64] ;  /* 0x000000060a078981 */ /* 0x0080e8000c1e1500 */
[----:B----4-:R-:W-:Y:S01]  /*143c0*/  STL [R1+0x19b8], R5 ;  /* 0x0019b80501007387 */ /* 0x010fe20000100800 */
[----:B------:R-:W4:Y:S02]  /*143d0*/  LDL R13, [R1+0xe54] ;  /* 0x000e5400010d7983 */ /* 0x000f240000100800 */
[----:B------:R-:W4:Y:S02]  /*143e0*/  LDL R12, [R1+0xe90] ;  /* 0x000e9000010c7983 */ /* 0x000f240000100800 */
[----:B------:R-:W4:Y:S01]  /*143f0*/  LDL R3, [R1+0xe5c] ;  /* 0x000e5c0001037983 */ /* 0x000f220000100800 */
[----:B------:R-:W4:Y:S01]  /*14400*/  LDL R2, [R1+0xeac] ;  /* 0x000eac0001027983 */ /* 0x000f220000100800 */
[----:B0-----:R-:W-:-:S03]  /*14410*/  @!P0 IMAD.MOV.U32 R10, RZ, RZ, R4 ;  /* 0x000000ffff0a8224 */ /* 0x001fc600078e0004 */
[----:B--2---:R0:W-:Y:S01]  /*14420*/  STL [R1+0x19bc], R6 ;  /* 0x0019bc0601007387 */ /* 0x0041e20000100800 */
[----:B------:R-:W2:Y:S03]  /*14430*/  LDL R14, [R1+0xe3c] ;  /* 0x000e3c00010e7983 */ /* 0x000ea60000100800 */
[----:B0-----:R-:W2:Y:S04]  /*14440*/  LDL R6, [R1+0xe78] ;  /* 0x000e780001067983 */ /* 0x001ea80000100800 */
[----:B---3--:R-:W-:Y:S01]  /*14450*/  STL [R1+0x19c0], R7 ;  /* 0x0019c00701007387 */ /* 0x008fe20000100800 */
[----:B------:R-:W3:Y:S02]  /*14460*/  LDL R5, [R1+0xe64] ;  /* 0x000e640001057983 */ /* 0x000ee40000100800 */
[----:B------:R-:W3:Y:S01]  /*14470*/  LDL R4, [R1+0xea8] ;  /* 0x000ea80001047983 */ /* 0x000ee20000100800 */
[----:B------:R-:W-:-:S02]  /*14480*/  PRMT R8, RZ, 0x7610, R8 ;  /* 0x00007610ff087816 */ /* 0x000fc40000000008 */
[----:B------:R-:W-:Y:S01]  /*14490*/  PRMT R9, RZ, 0x7610, R9 ;  /* 0x00007610ff097816 */ /* 0x000fe20000000009 */
[----:B------:R-:W-:-:S05]  /*144a0*/  @!P0 IMAD.MOV.U32 R11, RZ, RZ, R15 ;  /* 0x000000ffff0b8224 */ /* 0x000fca00078e000f */
[----:B------:R0:W3:Y:S04]  /*144b0*/  @!P0 LDG.E.U16 R8, [R10.64] ;  /* 0x000000060a088981 */ /* 0x0000e8000c1e1500 */
[----:B----4-:R1:W4:Y:S01]  /*144c0*/  @!P0 LDG.E.U16 R9, [R12.64] ;  /* 0x000000060c098981 */ /* 0x010322000c1e1500 */
[----:B0-----:R-:W-:Y:S01]  /*144d0*/  PRMT R10, RZ, 0x7610, R10 ;  /* 0x00007610ff0a7816 */ /* 0x001fe2000000000a */
[----:B-1----:R-:W-:Y:S02]  /*144e0*/  @!P0 IMAD.MOV.U32 R12, RZ, RZ, R2 ;  /* 0x000000ffff0c8224 */ /* 0x002fe400078e0002 */
[----:B------:R-:W-:Y:S01]  /*144f0*/  @!P0 IMAD.MOV.U32 R13, RZ, RZ, R3 ;  /* 0x000000ffff0d8224 */ /* 0x000fe200078e0003 */
[----:B------:R-:W-:-:S04]  /*14500*/  PRMT R11, RZ, 0x7610, R11 ;  /* 0x00007610ff0b7816 */ /* 0x000fc8000000000b */
[----:B------:R0:W4:Y:S02]  /*14510*/  @!P0 LDG.E.U16 R10, [R12.64] ;  /* 0x000000060c0a8981 */ /* 0x000124000c1e1500 */
[----:B0-----:R-:W-:Y:S01]  /*14520*/  PRMT R12, RZ, 0x7610, R12 ;  /* 0x00007610ff0c7816 */ /* 0x001fe2000000000c */
[----:B--2---:R-:W-:Y:S02]  /*14530*/  @!P0 IMAD.MOV.U32 R15, RZ, RZ, R14 ;  /* 0x000000ffff0f8224 */ /* 0x004fe400078e000e */
[----:B------:R-:W-:-:S05]  /*14540*/  @!P0 IMAD.MOV.U32 R14, RZ, RZ, R6 ;  /* 0x000000ffff0e8224 */ /* 0x000fca00078e0006 */
[----:B------:R3:W2:Y:S02]  /*14550*/  @!P0 LDG.E.U16 R11, [R14.64] ;  /* 0x000000060e0b8981 */ /* 0x0006a4000c1e1500 */
[----:B---3--:R-:W-:Y:S02]  /*14560*/  @!P0 IMAD.MOV.U32 R15, RZ, RZ, R5 ;  /* 0x000000ffff0f8224 */ /* 0x008fe400078e0005 */
[----:B------:R-:W-:-:S05]  /*14570*/  @!P0 IMAD.MOV.U32 R14, RZ, RZ, R4 ;  /* 0x000000ffff0e8224 */ /* 0x000fca00078e0004 */
[----:B------:R-:W3:Y:S04]  /*14580*/  @!P0 LDG.E.U16 R12, [R14.64] ;  /* 0x000000060e0c8981 */ /* 0x000ee8000c1e1500 */
[----:B------:R-:W-:Y:S04]  /*14590*/  STL [R1+0x19c4], R8 ;  /* 0x0019c40801007387 */ /* 0x000fe80000100800 */
[----:B----4-:R-:W-:Y:S01]  /*145a0*/  STL [R1+0x19c8], R9 ;  /* 0x0019c80901007387 */ /* 0x010fe20000100800 */
[----:B------:R-:W4:Y:S02]  /*145b0*/  LDL R3, [R1+0xe6c] ;  /* 0x000e6c0001037983 */ /* 0x000f240000100800 */
[----:B------:R-:W4:Y:S01]  /*145c0*/  LDL R2, [R1+0xea4] ;  /* 0x000ea40001027983 */ /* 0x000f220000100800 */
[----:B------:R0:W-:Y:S01]  /*145d0*/  STL [R1+0x19cc], R10 ;  /* 0x0019cc0a01007387 */ /* 0x0001e20000100800 */
[----:B------:R-:W4:Y:S03]  /*145e0*/  LDL R17, [R1+0xe74] ;  /* 0x000e740001117983 */ /* 0x000f260000100800 */
[----:B0-----:R-:W4:Y:S04]  /*145f0*/  LDL R10, [R1+0xea0] ;  /* 0x000ea000010a7983 */ /* 0x001f280000100800 */
[----:B--2---:R-:W-:Y:S01]  /*14600*/  STL [R1+0x19d0], R11 ;  /* 0x0019d00b01007387 */ /* 0x004fe20000100800 */
[----:B------:R-:W2:Y:S02]  /*14610*/  LDL R9, [R1+0xe44] ;  /* 0x000e440001097983 */ /* 0x000ea40000100800 */
[----:B------:R-:W2:Y:S02]  /*14620*/  LDL R8, [R1+0xe80] ;  /* 0x000e800001087983 */ /* 0x000ea40000100800 */
[----:B------:R-:W2:Y:S01]  /*14630*/  LDL R7, [R1+0xe7c] ;  /* 0x000e7c0001077983 */ /* 0x000ea20000100800 */
[----:B------:R-:W2:Y:S04]  /*14640*/  LDL R6, [R1+0xe9c] ;  /* 0x000e9c0001067983 */ /* 0x000ea80000100800 */
[----:B---3--:R-:W-:Y:S01]  /*14650*/  STL [R1+0x19d4], R12 ;  /* 0x0019d40c01007387 */ /* 0x008fe20000100800 */
[----:B------:R-:W3:Y:S02]  /*14660*/  LDL R5, [R1+0xe84] ;  /* 0x000e840001057983 */ /* 0x000ee40000100800 */
[----:B------:R-:W3:Y:S01]  /*14670*/  LDL R4, [R1+0xe98] ;  /* 0x000e980001047983 */ /* 0x000ee20000100800 */
[----:B------:R-:W-:Y:S01]  /*14680*/  PRMT R13, RZ, 0x7610, R13 ;  /* 0x00007610ff0d7816 */ /* 0x000fe2000000000d */
[----:B----4-:R-:W-:-:S02]  /*14690*/  @!P0 IMAD.MOV.U32 R14, RZ, RZ, R2 ;  /* 0x000000ffff0e8224 */ /* 0x010fc400078e0002 */
[----:B------:R-:W-:Y:S01]  /*146a0*/  @!P0 IMAD.MOV.U32 R15, RZ, RZ, R3 ;  /* 0x000000ffff0f8224 */ /* 0x000fe200078e0003 */
[----:B------:R-:W-:Y:S02]  /*146b0*/  PRMT R16, RZ, 0x7610, R16 ;  /* 0x00007610ff107816 */ /* 0x000fe40000000010 */
[----:B------:R-:W-:Y:S02]  /*146c0*/  PRMT R18, RZ, 0x7610, R18 ;  /* 0x00007610ff127816 */ /* 0x000fe40000000012 */
[----:B------:R-:W-:Y:S02]  /*146d0*/  PRMT R20, RZ, 0x7610, R20 ;  /* 0x00007610ff147816 */ /* 0x000fe40000000014 */
[----:B------:R-:W-:Y:S01]  /*146e0*/  PRMT R22, RZ, 0x7610, R22 ;  /* 0x00007610ff167816 */ /* 0x000fe20000000016 */
[----:B------:R0:W4:Y:S04]  /*146f0*/  @!P0 LDG.E.U16 R13, [R14.64] ;  /* 0x000000060e0d8981 */ /* 0x000128000c1e1500 */
[----:B------:R-:W4:Y:S04]  /*14700*/  LDL R3, [R1+0xe4c] ;  /* 0x000e4c0001037983 */ /* 0x000f280000100800 */
[----:B------:R-:W4:Y:S01]  /*14710*/  LDL R2, [R1+0xe88] ;  /* 0x000e880001027983 */ /* 0x000f220000100800 */
[----:B0-----:R-:W-:-:S02]  /*14720*/  @!P0 IMAD.MOV.U32 R15, RZ, RZ, R17 ;  /* 0x000000ffff0f8224 */ /* 0x001fc400078e0011 */
[----:B------:R-:W-:-:S05]  /*14730*/  @!P0 IMAD.MOV.U32 R14, RZ, RZ, R10 ;  /* 0x000000ffff0e8224 */ /* 0x000fca00078e000a */
[----:B------:R2:W4:Y:S02]  /*14740*/  @!P0 LDG.E.U16 R16, [R14.64] ;  /* 0x000000060e108981 */ /* 0x000524000c1e1500 */
[----:B--2---:R-:W-:Y:S02]  /*14750*/  @!P0 IMAD.MOV.U32 R15, RZ, RZ, R9 ;  /* 0x000000ffff0f8224 */ /* 0x004fe400078e0009 */
[----:B------:R-:W-:-:S05]  /*14760*/  @!P0 IMAD.MOV.U32 R14, RZ, RZ, R8 ;  /* 0x000000ffff0e8224 */ /* 0x000fca00078e0008 */
[----:B------:R0:W2:Y:S02]  /*14770*/  @!P0 LDG.E.U16 R18, [R14.64] ;  /* 0x000000060e128981 */ /* 0x0000a4000c1e1500 */
[----:B0-----:R-:W-:Y:S02]  /*14780*/  @!P0 IMAD.MOV.U32 R14, RZ, RZ, R6 ;  /* 0x000000ffff0e8224 */ /* 0x001fe400078e0006 */
[----:B------:R-:W-:-:S05]  /*14790*/  @!P0 IMAD.MOV.U32 R15, RZ, RZ, R7 ;  /* 0x000000ffff0f8224 */ /* 0x000fca00078e0007 */
[----:B------:R3:W2:Y:S02]  /*147a0*/  @!P0 LDG.E.U16 R20, [R14.64] ;  /* 0x000000060e148981 */ /* 0x0006a4000c1e1500 */
[----:B---3--:R-:W-:Y:S02]  /*147b0*/  @!P0 IMAD.MOV.U32 R14, RZ, RZ, R4 ;  /* 0x000000ffff0e8224 */ /* 0x008fe400078e0004 */
[----:B------:R-:W-:-:S05]  /*147c0*/  @!P0 IMAD.MOV.U32 R15, RZ, RZ, R5 ;  /* 0x000000ffff0f8224 */ /* 0x000fca00078e0005 */
[----:B------:R0:W3:Y:S01]  /*147d0*/  @!P0 LDG.E.U16 R22, [R14.64] ;  /* 0x000000060e168981 */ /* 0x0000e2000c1e1500 */
[----:B------:R-:W-:-:S03]  /*147e0*/  PRMT R23, RZ, 0x7610, R23 ;  /* 0x00007610ff177816 */ /* 0x000fc60000000017 */
[----:B----4-:R-:W-:Y:S01]  /*147f0*/  STL [R1+0x19d8], R13 ;  /* 0x0019d80d01007387 */ /* 0x010fe20000100800 */
[----:B0-----:R-:W-:Y:S02]  /*14800*/  @!P0 IMAD.MOV.U32 R14, RZ, RZ, R2 ;  /* 0x000000ffff0e8224 */ /* 0x001fe400078e0002 */
[----:B------:R-:W-:-:S05]  /*14810*/  @!P0 IMAD.MOV.U32 R15, RZ, RZ, R3 ;  /* 0x000000ffff0f8224 */ /* 0x000fca00078e0003 */
[----:B------:R-:W4:Y:S04]  /*14820*/  @!P0 LDG.E.U16 R23, [R14.64] ;  /* 0x000000060e178981 */ /* 0x000f28000c1e1500 */
[----:B------:R-:W-:Y:S04]  /*14830*/  STL [R1+0x19dc], R16 ;  /* 0x0019dc1001007387 */ /* 0x000fe80000100800 */
[----:B--2---:R-:W-:Y:S04]  /*14840*/  STL [R1+0x19e0], R18 ;  /* 0x0019e01201007387 */ /* 0x004fe80000100800 */
[----:B------:R-:W-:Y:S04]  /*14850*/  STL [R1+0x19e4], R20 ;  /* 0x0019e41401007387 */ /* 0x000fe80000100800 */
[----:B---3--:R0:W-:Y:S01]  /*14860*/  STL [R1+0x19e8], R22 ;  /* 0x0019e81601007387 */ /* 0x0081e20000100800 */
[----:B------:R-:W2:Y:S02]  /*14870*/  LDL R21, [R1+0xe8c] ;  /* 0x000e8c0001157983 */ /* 0x000ea40000100800 */
[----:B------:R-:W3:Y:S01]  /*14880*/  LDL R19, [R1+0xe94] ;  /* 0x000e940001137983 */ /* 0x000ee20000100800 */
[----:B0-----:R-:W3:Y:S01]  /*14890*/  LDL.LU R22, [R1+0x4f8] ;  /* 0x0004f80001167983 */ /* 0x001ee20000300800 */
[----:B------:R-:W3:Y:S02]  /*148a0*/  LDL.LU R20, [R1+0x480] ;  /* 0x0004800001147983 */ /* 0x000ee40000300800 */
[----:B------:R-:W3:Y:S02]  /*148b0*/  LDL.LU R18, [R1+0x478] ;  /* 0x0004780001127983 */ /* 0x000ee40000300800 */
[----:B------:R-:W3:Y:S01]  /*148c0*/  LDL.LU R16, [R1+0x470] ;  /* 0x0004700001107983 */ /* 0x000ee20000300800 */
[----:B------:R-:W3:Y:S01]  /*148d0*/  LDL.LU R27, [R1+0x468] ;  /* 0x00046800011b7983 */ /* 0x000ee20000300800 */
        /* <DEDUP_REMOVED lines=12> */
[----:B------:R-:W3:Y:S01]  /*149a0*/  LDL.LU R17, [R1+0x54] ;  /* 0x0000540001117983 */ /* 0x000ee20000300800 */
[----:B------:R-:W-:Y:S01]  /*149b0*/  PRMT R24, RZ, 0x7610, R24 ;  /* 0x00007610ff187816 */ /* 0x000fe20000000018 */
[----:B------:R-:W3:Y:S01]  /*149c0*/  LDL.LU R29, [R1+0x4c] ;  /* 0x00004c00011d7983 */ /* 0x000ee20000300800 */
[----:B----4-:R0:W-:Y:S04]  /*149d0*/  STL [R1+0x19ec], R23 ;  /* 0x0019ec1701007387 */ /* 0x0101e80000100800 */
[----:B0-----:R-:W4:Y:S01]  /*149e0*/  LDL.LU R23, [R1+0x500] ;  /* 0x0005000001177983 */ /* 0x001f220000300800 */
[----:B--2---:R-:W-:-:S02]  /*149f0*/  @!P0 IMAD.MOV.U32 R15, RZ, RZ, R21 ;  /* 0x000000ffff0f8224 */ /* 0x004fc400078e0015 */
[----:B---3--:R-:W-:Y:S02]  /*14a00*/  @!P0 IMAD.MOV.U32 R14, RZ, RZ, R19 ;  /* 0x000000ffff0e8224 */ /* 0x008fe400078e0013 */
[----:B------:R-:W2:Y:S01]  /*14a10*/  LDL.LU R19, [R1+0x44] ;  /* 0x0000440001137983 */ /* 0x000ea20000300800 */
[----:B------:R-:W3:Y:S02]  /*14a20*/  LDL.LU R21, [R1+0x3c] ;  /* 0x00003c0001157983 */ /* 0x000ee40000300800 */
[----:B------:R-:W2:Y:S02]  /*14a30*/  LDL.LU R25, [R1+0x5c4] ;  /* 0x0005c40001197983 */ /* 0x000ea40000300800 */
[----:B------:R-:W2:Y:S01]  /*14a40*/  LDL.LU R26, [R1+0x5c0] ;  /* 0x0005c000011a7983 */ /* 0x000ea20000300800 */
[----:B------:R0:W2:Y:S04]  /*14a50*/  @!P0 LDG.E.U16 R24, [R14.64] ;  /* 0x000000060e188981 */ /* 0x0000a8000c1e1500 */
[----:B0-----:R-:W2:Y:S01]  /*14a60*/  LDL.LU R14, [R1+0x510] ;  /* 0x00051000010e7983 */ /* 0x001ea20000300800 */
[----:B------:R-:W3:Y:S03]  /*14a70*/  LDL.LU R15, [R1+0x508] ;  /* 0x00050800010f7983 */ /* 0x000ee60000300800 */
[----:B--2---:R-:W-:Y:S01]  /*14a80*/  STS.U16 [R0+0x2c00], R14 ;  /* 0x002c000e00007388 */ /* 0x004fe20000000400 */
[----:B---3--:R-:W-:Y:S02]  /*14a90*/  STS.U16 [R0+0x2c80], R15 ;  /* 0x002c800f00007388 */ /* 0x008fe40000000400 */
[----:B----4-:R-:W-:Y:S02]  /*14aa0*/  STS.U16 [R0+0x2d00], R23 ;  /* 0x002d001700007388 */ /* 0x010fe40000000400 */
[----:B------:R-:W-:Y:S01]  /*14ab0*/  STS.U16 [R0+0x2d80], R22 ;  /* 0x002d801600007388 */ /* 0x000fe20000000400 */
[----:B------:R-:W-:Y:S01]  /*14ac0*/  STS.U16 [R0+0x3c00], R20 ;  /* 0x003c001400007388 */ /* 0x000fe20000000400 */
[----:B------:R-:W-:Y:S02]  /*14ad0*/  STS.U16 [R0+0x3c80], R18 ;  /* 0x003c801200007388 */ /* 0x000fe40000000400 */
[----:B------:R-:W-:Y:S02]  /*14ae0*/  STS.U16 [R0+0x3d00], R16 ;  /* 0x003d001000007388 */ /* 0x000fe40000000400 */
[----:B------:R0:W-:Y:S01]  /*14af0*/  STS.U16 [R0+0x3d80], R27 ;  /* 0x003d801b00007388 */ /* 0x0001e20000000400 */
        /* <DEDUP_REMOVED lines=12> */
[----:B------:R-:W-:Y:S04]  /*14bc0*/  STL [R1+0x19f0], R24 ;  /* 0x0019f01801007387 */ /* 0x000fe80000100800 */
[----:B------:R-:W-:Y:S01]  /*14bd0*/  STS.U16 [R0+0x7c00], R17 ;  /* 0x007c001100007388 */ /* 0x000fe20000000400 */
[----:B0-----:R-:W2:Y:S02]  /*14be0*/  LDL.LU R27, [R1+0x5bc] ;  /* 0x0005bc00011b7983 */ /* 0x001ea40000300800 */
[----:B------:R0:W-:Y:S02]  /*14bf0*/  STS.U16 [R0+0x7c80], R29 ;  /* 0x007c801d00007388 */ /* 0x0001e40000000400 */
[----:B------:R-:W-:Y:S01]  /*14c00*/  STS.U16 [R0+0x7d00], R19 ;  /* 0x007d001300007388 */ /* 0x000fe20000000400 */
[----:B------:R-:W-:Y:S04]  /*14c10*/  STS.U16 [R0+0x7d80], R21 ;  /* 0x007d801500007388 */ /* 0x000fe80000000400 */
[----:B0-----:R-:W3:Y:S01]  /*14c20*/  LDL.LU R29, [R1+0x5b8] ;  /* 0x0005b800011d7983 */ /* 0x001ee20000300800 */
[----:B------:R0:W-:Y:S03]  /*14c30*/  STL [R1+0x19f4], R0 ;  /* 0x0019f40001007387 */ /* 0x0001e60000100800 */
[----:B0-----:R-:W4:Y:S04]  /*14c40*/  LDL.LU R0, [R1+0x578] ;  /* 0x0005780001007983 */ /* 0x001f280000300800 */
[----:B------:R-:W0:Y:S02]  /*14c50*/  S2R R28, SR_TID.X ;  /* 0x00000000001c7919 */ /* 0x000e240000002100 */
[----:B0-----:R-:W-:-:S05]  /*14c60*/  LOP3.LUT R28, R28, 0x3f, RZ, 0xc0, !PT ;  /* 0x0000003f1c1c7812 */ /* 0x001fca00078ec0ff */
[----:B------:R-:W-:Y:S01]  /*14c70*/  IMAD.SHL.U32 R28, R28, 0x2, RZ ;  /* 0x000000021c1c7824 */ /* 0x000fe200078e00ff */
[----:B----4-:R0:W-:Y:S04]  /*14c80*/  STL [R1+0x19f8], R0 ;  /* 0x0019f80001007387 */ /* 0x0101e80000100800 */
[----:B0-----:R-:W4:Y:S01]  /*14c90*/  LDL.LU R0, [R1+0x580] ;  /* 0x0005800001007983 */ /* 0x001f220000300800 */
[----:B------:R-:W-:Y:S01]  /*14ca0*/  LOP3.LUT R14, R28, 0x70, RZ, 0x3c, !PT ;  /* 0x000000701c0e7812 */ /* 0x000fe200078e3cff */
[----:B------:R-:W4:Y:S02]  /*14cb0*/  LDL.LU R24, [R1+0x570] ;  /* 0x0005700001187983 */ /* 0x000f240000300800 */
[----:B------:R-:W4:Y:S01]  /*14cc0*/  LDL.LU R23, [R1+0x568] ;  /* 0x0005680001177983 */ /* 0x000f220000300800 */
[----:B------:R-:W4:Y:S04]  /*14cd0*/  LDL.LU R22, [R1+0x4f0] ;  /* 0x0004f00001167983 */ /* 0x000f280000300800 */
[----:B------:R-:W-:Y:S01]  /*14ce0*/  STS.U16 [R14+0xe00], R25 ;  /* 0x000e00190e007388 */ /* 0x000fe20000000400 */
[----:B------:R-:W4:Y:S02]  /*14cf0*/  LDL.LU R20, [R1+0x4e8] ;  /* 0x0004e80001147983 */ /* 0x000f240000300800 */
[----:B------:R0:W-:Y:S02]  /*14d00*/  STS.U16 [R14+0xe80], R26 ;  /* 0x000e801a0e007388 */ /* 0x0001e40000000400 */
[----:B------:R-:W4:Y:S01]  /*14d10*/  LDL.LU R18, [R1+0x4e0] ;  /* 0x0004e00001127983 */ /* 0x000f220000300800 */
[----:B0-----:R-:W4:Y:S01]  /*14d20*/  LDL.LU R26, [R1+0x4d8] ;  /* 0x0004d800011a7983 */ /* 0x001f220000300800 */
[----:B------:R-:W4:Y:S02]  /*14d30*/  LDL.LU R16, [R1+0x460] ;  /* 0x0004600001107983 */ /* 0x000f240000300800 */
        /* <DEDUP_REMOVED lines=15> */
[----:B------:R-:W4:Y:S03]  /*14e30*/  LDL.LU R21, [R1+0x34] ;  /* 0x0000340001157983 */ /* 0x000f260000300800 */
[----:B--2---:R0:W-:Y:S01]  /*14e40*/  STS.U16 [R14+0xf00], R27 ;  /* 0x000f001b0e007388 */ /* 0x0041e20000000400 */
[----:B------:R-:W2:Y:S02]  /*14e50*/  LDL.LU R25, [R1+0x30] ;  /* 0x0000300001197983 */ /* 0x000ea40000300800 */
[----:B---3--:R1:W-:Y:S01]  /*14e60*/  STS.U16 [R14+0xf80], R29 ;  /* 0x000f801d0e007388 */ /* 0x0083e20000000400 */
[----:B0-----:R-:W2:Y:S01]  /*14e70*/  LDL.LU R27, [R1+0x2c] ;  /* 0x00002c00011b7983 */ /* 0x001ea20000300800 */
[----:B------:R-:W2:Y:S02]  /*14e80*/  LDL.LU R28, [R1+0x20] ;  /* 0x00002000011c7983 */ /* 0x000ea40000300800 */
[----:B-1----:R-:W2:Y:S01]  /*14e90*/  LDL.LU R29, [R1+0x18] ;  /* 0x00001800011d7983 */ /* 0x002ea20000300800 */
[----:B----4-:R0:W-:Y:S04]  /*14ea0*/  STS.U16 [R14+0x1e00], R0 ;  /* 0x001e00000e007388 */ /* 0x0101e80000000400 */
[----:B0-----:R-:W4:Y:S04]  /*14eb0*/  LDL.LU R0, [R1+0x19f8] ;  /* 0x0019f80001007983 */ /* 0x001f280000300800 */
[----:B----4-:R0:W-:Y:S01]  /*14ec0*/  STS.U16 [R14+0x1e80], R0 ;  /* 0x001e80000e007388 */ /* 0x0101e20000000400 */
[----:B------:R1:W-:Y:S02]  /*14ed0*/  STS.U16 [R14+0x1f00], R24 ;  /* 0x001f00180e007388 */ /* 0x0003e40000000400 */
[----:B------:R4:W-:Y:S02]  /*14ee0*/  STS.U16 [R14+0x1f80], R23 ;  /* 0x001f80170e007388 */ /* 0x0009e40000000400 */
[----:B------:R2:W-:Y:S01]  /*14ef0*/  STS.U16 [R14+0x2e00], R22 ;  /* 0x002e00160e007388 */ /* 0x0005e20000000400 */
[----:B------:R2:W-:Y:S01]  /*14f00*/  STS.U16 [R14+0x2e80], R20 ;  /* 0x002e80140e007388 */ /* 0x0005e20000000400 */
[----:B------:R2:W-:Y:S03]  /*14f10*/  STS.U16 [R14+0x2f00], R18 ;  /* 0x002f00120e007388 */ /* 0x0005e60000000400 */
[----:B0-----:R-:W3:Y:S01]  /*14f20*/  LDL.LU R0, [R1+0x19f4] ;  /* 0x0019f40001007983 */ /* 0x001ee20000300800 */
[----:B-1----:R-:W3:Y:S02]  /*14f30*/  LDL.LU R24, [R1+0x19f0] ;  /* 0x0019f00001187983 */ /* 0x002ee40000300800 */
[----:B----4-:R-:W4:Y:S02]  /*14f40*/  LDL.LU R23, [R1+0x19ec] ;  /* 0x0019ec0001177983 */ /* 0x010f240000300800 */
[----:B--2---:R-:W2:Y:S01]  /*14f50*/  LDL.LU R22, [R1+0x19e8] ;  /* 0x0019e80001167983 */ /* 0x004ea20000300800 */
[----:B------:R-:W2:Y:S01]  /*14f60*/  LDL.LU R20, [R1+0x19e4] ;  /* 0x0019e40001147983 */ /* 0x000ea20000300800 */
[----:B------:R-:W2:Y:S03]  /*14f70*/  LDL.LU R18, [R1+0x19e0] ;  /* 0x0019e00001127983 */ /* 0x000ea60000300800 */
        /* <DEDUP_REMOVED lines=19> */
[----:B-1----:R-:W3:Y:S03]  /*150b0*/  LDL.LU R8, [R1+0x19c4] ;  /* 0x0019c40001087983 */ /* 0x002ee60000300800 */
[----:B------:R-:W3:Y:S01]  /*150c0*/  LDL.LU R7, [R1+0x19c0] ;  /* 0x0019c00001077983 */ /* 0x000ee20000300800 */
[----:B------:R-:W3:Y:S03]  /*150d0*/  LDL.LU R6, [R1+0x19bc] ;  /* 0x0019bc0001067983 */ /* 0x000ee60000300800 */
[----:B------:R-:W3:Y:S01]  /*150e0*/  LDL.LU R5, [R1+0x19b8] ;  /* 0x0019b80001057983 */ /* 0x000ee20000300800 */
[----:B------:R-:W3:Y:S03]  /*150f0*/  LDL.LU R4, [R1+0x19b4] ;  /* 0x0019b40001047983 */ /* 0x000ee60000300800 */
[----:B------:R0:W-:Y:S01]  /*15100*/  STS.U16 [R14+0x5f80], R3 ;  /* 0x005f80030e007388 */ /* 0x0001e20000000400 */
[----:B------:R1:W-:Y:S02]  /*15110*/  STS.U16 [R14+0x6e00], R2 ;  /* 0x006e00020e007388 */ /* 0x0003e40000000400 */
[----:B------:R1:W-:Y:S02]  /*15120*/  STS.U16 [R14+0x6e80], R17 ;  /* 0x006e80110e007388 */ /* 0x0003e40000000400 */
[----:B------:R1:W-:Y:S01]  /*15130*/  STS.U16 [R14+0x6f00], R15 ;  /* 0x006f000f0e007388 */ /* 0x0003e20000000400 */
[----:B------:R1:W-:Y:S01]  /*15140*/  STS.U16 [R14+0x6f80], R19 ;  /* 0x006f80130e007388 */ /* 0x0003e20000000400 */
[----:B------:R1:W-:Y:S03]  /*15150*/  STS.U16 [R14+0x7e00], R21 ;  /* 0x007e00150e007388 */ /* 0x0003e60000000400 */
[----:B0-----:R-:W4:Y:S01]  /*15160*/  LDL.LU R3, [R1+0x19b0] ;  /* 0x0019b00001037983 */ /* 0x001f220000300800 */
[----:B-1----:R-:W4:Y:S03]  /*15170*/  LDL.LU R2, [R1+0x19ac] ;  /* 0x0019ac0001027983 */ /* 0x002f260000300800 */
[----:B------:R-:W4:Y:S01]  /*15180*/  LDL.LU R17, [R1+0x19a8] ;  /* 0x0019a80001117983 */ /* 0x000f220000300800 */
[----:B------:R-:W4:Y:S03]  /*15190*/  LDL.LU R15, [R1] ;  /* 0x00000000010f7983 */ /* 0x000f260000300800 */
[----:B------:R-:W4:Y:S01]  /*151a0*/  LDL.LU R19, [R1+0x19a4] ;  /* 0x0019a40001137983 */ /* 0x000f220000300800 */
[----:B------:R-:W4:Y:S03]  /*151b0*/  LDL.LU R21, [R1+0x19a0] ;  /* 0x0019a00001157983 */ /* 0x000f260000300800 */
[----:B------:R0:W-:Y:S01]  /*151c0*/  STS.U16 [R14+0x7e80], R25 ;  /* 0x007e80190e007388 */ /* 0x0001e20000000400 */
[----:B------:R1:W-:Y:S03]  /*151d0*/  STS.U16 [R14+0x7f00], R27 ;  /* 0x007f001b0e007388 */ /* 0x0003e60000000400 */
[----:B0-----:R-:W4:Y:S01]  /*151e0*/  LDL.LU R25, [R1+0x199c] ;  /* 0x00199c0001197983 */ /* 0x001f220000300800 */
[----:B-1----:R-:W4:Y:S02]  /*151f0*/  LDL.LU R27, [R1+0x1998] ;  /* 0x00199800011b7983 */ /* 0x002f240000300800 */
[----:B------:R0:W-:Y:S02]  /*15200*/  STS.U16 [R14+0x7f80], R28 ;  /* 0x007f801c0e007388 */ /* 0x0001e40000000400 */
[----:B0-----:R-:W0:Y:S02]  /*15210*/  S2R R28, SR_TID.X ;  /* 0x00000000001c7919 */ /* 0x001e240000002100 */
[----:B0-----:R-:W-:-:S05]  /*15220*/  LOP3.LUT R28, R28, 0x3f, RZ, 0xc0, !PT ;  /* 0x0000003f1c1c7812 */ /* 0x001fca00078ec0ff */
[----:B------:R-:W-:-:S05]  /*15230*/  IMAD.SHL.U32 R28, R28, 0x2, RZ ;  /* 0x000000021c1c7824 */ /* 0x000fca00078e00ff */
[----:B------:R0:W-:Y:S02]  /*15240*/  STS.U16 [R28+0x8000], R29 ;  /* 0x0080001d1c007388 */ /* 0x0001e40000000400 */
[----:B0-----:R-:W-:Y:S02]  /*15250*/  LOP3.LUT R29, R28, 0x10, RZ, 0x3c, !PT ;  /* 0x000000101c1d7812 */ /* 0x001fe400078e3cff */
[----:B--2---:R-:W-:Y:S04]  /*15260*/  STS.U16 [R28+0x8c00], R9 ;  /* 0x008c00091c007388 */ /* 0x004fe80000000400 */
[----:B---3--:R-:W-:Y:S04]  /*15270*/  STS.U16 [R28+0x8800], R4 ;  /* 0x008800041c007388 */ /* 0x008fe80000000400 */
[----:B----4-:R0:W-:Y:S01]  /*15280*/  STS.U16 [R28+0x8400], R27 ;  /* 0x0084001b1c007388 */ /* 0x0101e20000000400 */
[----:B------:R1:W-:Y:S03]  /*15290*/  STS.U16 [R29+0x8080], R26 ;  /* 0x0080801a1d007388 */ /* 0x0003e60000000400 */
[----:B0-----:R-:W2:Y:S01]  /*152a0*/  LDL.LU R27, [R1+0x10] ;  /* 0x00001000011b7983 */ /* 0x001ea20000300800 */
[----:B------:R-:W3:Y:S02]  /*152b0*/  LDL.LU R4, [R1+0x4] ;  /* 0x0000040001047983 */ /* 0x000ee40000300800 */
[----:B------:R-:W4:Y:S02]  /*152c0*/  LDL.LU R28, [R1+0xc] ;  /* 0x00000c00011c7983 */ /* 0x000f240000300800 */
[----:B------:R-:W2:Y:S01]  /*152d0*/  LDL.LU R9, [R1+0x8] ;  /* 0x0000080001097983 */ /* 0x000ea20000300800 */
[----:B-1----:R-:W2:Y:S04]  /*152e0*/  LDL.LU R26, [R1+0x1994] ;  /* 0x00199400011a7983 */ /* 0x002ea80000300800 */
[----:B--2---:R-:W-:Y:S01]  /*152f0*/  STS.U16 [R29+0x8480], R26 ;  /* 0x0084801a1d007388 */ /* 0x004fe20000000400 */
[----:B------:R-:W-:Y:S02]  /*15300*/  STS.U16 [R29+0x8880], R5 ;  /* 0x008880051d007388 */ /* 0x000fe40000000400 */
[----:B------:R0:W-:Y:S02]  /*15310*/  STS.U16 [R29+0x8c80], R10 ;  /* 0x008c800a1d007388 */ /* 0x0001e40000000400 */
[----:B0-----:R-:W2:Y:S04]  /*15320*/  LDL.LU R29, [R1+0x1990] ;  /* 0x00199000011d7983 */ /* 0x001ea80000300800 */
[----:B------:R-:W0:Y:S02]  /*15330*/  S2R R26, SR_TID.X ;  /* 0x00000000001a7919 */ /* 0x000e240000002100 */
[----:B0-----:R-:W-:-:S05]  /*15340*/  LOP3.LUT R26, R26, 0x3f, RZ, 0xc0, !PT ;  /* 0x0000003f1a1a7812 */ /* 0x001fca00078ec0ff */
[----:B------:R-:W-:-:S05]  /*15350*/  IMAD.SHL.U32 R5, R26, 0x2, RZ ;  /* 0x000000021a057824 */ /* 0x000fca00078e00ff */
[----:B------:R-:W-:-:S05]  /*15360*/  LOP3.LUT R5, R5, 0x20, RZ, 0x3c, !PT ;  /* 0x0000002005057812 */ /* 0x000fca00078e3cff */
[----:B------:R0:W-:Y:S04]  /*15370*/  STS.U16 [R5+0x8100], R27 ;  /* 0x0081001b05007388 */ /* 0x0001e80000000400 */
[----:B0-----:R-:W0:Y:S01]  /*15380*/  S2R R27, SR_TID.X ;  /* 0x00000000001b7919 */ /* 0x001e220000002100 */
[----:B------:R-:W-:Y:S02]  /*15390*/  IMAD.SHL.U32 R26, R26, 0x2, RZ ;  /* 0x000000021a1a7824 */ /* 0x000fe400078e00ff */
[----:B------:R-:W-:Y:S02]  /*153a0*/  STS.U16 [R5+0x8500], R25 ;  /* 0x0085001905007388 */ /* 0x000fe40000000400 */
[----:B------:R-:W-:Y:S01]  /*153b0*/  STS.U16 [R5+0x8900], R6 ;  /* 0x0089000605007388 */ /* 0x000fe20000000400 */
[----:B------:R-:W-:Y:S01]  /*153c0*/  LOP3.LUT R26, R26, 0x30, RZ, 0x3c, !PT ;  /* 0x000000301a1a7812 */ /* 0x000fe200078e3cff */
[----:B------:R-:W-:Y:S04]  /*153d0*/  STS.U16 [R5+0x8d00], R12 ;  /* 0x008d000c05007388 */ /* 0x000fe80000000400 */
[----:B----4-:R1:W-:Y:S01]  /*153e0*/  STS.U16 [R26+0x8180], R28 ;  /* 0x0081801c1a007388 */ /* 0x0103e20000000400 */
[----:B------:R-:W-:Y:S01]  /*153f0*/  STS.U16 [R26+0x8580], R21 ;  /* 0x008580151a007388 */ /* 0x000fe20000000400 */
[----:B0-----:R-:W-:-:S05]  /*15400*/  LOP3.LUT R27, R27, 0x3f, RZ, 0xc0, !PT ;  /* 0x0000003f1b1b7812 */ /* 0x001fca00078ec0ff */
[C---:B-1----:R-:W-:Y:S02]  /*15410*/  IMAD.SHL.U32 R28, R27.reuse, 0x2, RZ ;  /* 0x000000021b1c7824 */ /* 0x042fe400078e00ff */
[----:B------:R-:W-:Y:S01]  /*15420*/  IMAD.SHL.U32 R27, R27, 0x2, RZ ;  /* 0x000000021b1b7824 */ /* 0x000fe200078e00ff */
[----:B------:R-:W-:Y:S02]  /*15430*/  STS.U16 [R26+0x8980], R7 ;  /* 0x008980071a007388 */ /* 0x000fe40000000400 */
[----:B------:R-:W-:Y:S02]  /*15440*/  LOP3.LUT R28, R28, 0x40, RZ, 0x3c, !PT ;  /* 0x000000401c1c7812 */ /* 0x000fe400078e3cff */
[----:B------:R-:W-:Y:S01]  /*15450*/  STS.U16 [R26+0x8d80], R13 ;  /* 0x008d800d1a007388 */ /* 0x000fe20000000400 */
[----:B------:R-:W-:-:S03]  /*15460*/  LOP3.LUT R27, R27, 0x50, RZ, 0x3c, !PT ;  /* 0x000000501b1b7812 */ /* 0x000fc600078e3cff */
[----:B------:R-:W-:Y:S01]  /*15470*/  STS.U16 [R28+0x8200], R9 ;  /* 0x008200091c007388 */ /* 0x000fe20000000400 */
[----:B------:R-:W-:Y:S02]  /*15480*/  STS.U16 [R28+0x8600], R19 ;  /* 0x008600131c007388 */ /* 0x000fe40000000400 */
[----:B------:R-:W-:Y:S02]  /*15490*/  STS.U16 [R28+0x8a00], R8 ;  /* 0x008a00081c007388 */ /* 0x000fe40000000400 */
[----:B------:R-:W-:Y:S01]  /*154a0*/  STS.U16 [R28+0x8e00], R16 ;  /* 0x008e00101c007388 */ /* 0x000fe20000000400 */
[----:B---3--:R0:W-:Y:S04]  /*154b0*/  STS.U16 [R27+0x8280], R4 ;  /* 0x008280041b007388 */ /* 0x0081e80000000400 */
[----:B0-----:R-:W0:Y:S01]  /*154c0*/  S2R R4, SR_TID.X ;  /* 0x0000000000047919 */ /* 0x001e220000002100 */
[----:B------:R-:W-:Y:S02]  /*154d0*/  STS.U16 [R27+0x8680], R17 ;  /* 0x008680111b007388 */ /* 0x000fe40000000400 */
[----:B------:R-:W-:Y:S02]  /*154e0*/  STS.U16 [R27+0x8a80], R11 ;  /* 0x008a800b1b007388 */ /* 0x000fe40000000400 */
[----:B------:R-:W-:Y:S01]  /*154f0*/  STS.U16 [R27+0x8e80], R20 ;  /* 0x008e80141b007388 */ /* 0x000fe20000000400 */
[----:B------:R0:W-:Y:S01]  /*15500*/  STS.U16 [R0+0x8300], R15 ;  /* 0x0083000f00007388 */ /* 0x0001e20000000400 */
[----:B------:R-:W-:Y:S02]  /*15510*/  STS.U16 [R0+0x8700], R2 ;  /* 0x0087000200007388 */ /* 0x000fe40000000400 */
[----:B------:R-:W-:Y:S02]  /*15520*/  STS.U16 [R0+0x8b00], R18 ;  /* 0x008b001200007388 */ /* 0x000fe40000000400 */
[----:B------:R1:W-:Y:S02]  /*15530*/  STS.U16 [R0+0x8f00], R22 ;  /* 0x008f001600007388 */ /* 0x0003e40000000400 */
[C---:B0-----:R-:W-:Y:S01]  /*15540*/  IMAD.SHL.U32 R15, R4.reuse, 0x2, RZ ;  /* 0x00000002040f7824 */ /* 0x041fe200078e00ff */
[----:B-1----:R-:W-:-:S04]  /*15550*/  LOP3.LUT R0, R4, 0x7, RZ, 0xc0, !PT ;  /* 0x0000000704007812 */ /* 0x002fc800078ec0ff */
[----:B------:R-:W-:Y:S01]  /*15560*/  LOP3.LUT R13, R15, 0x10, RZ, 0xc0, !PT ;  /* 0x000000100f0d7812 */ /* 0x000fe200078ec0ff */
[----:B------:R-:W-:-:S03]  /*15570*/  IMAD R12, R0, 0x210, RZ ;  /* 0x00000210000c7824 */ /* 0x000fc600078e02ff */
[----:B------:R-:W-:Y:S01]  /*15580*/  LOP3.LUT R13, R13, 0x20, R4, 0xf8, !PT ;  /* 0x000000200d0d7812 */ /* 0x000fe200078ef804 */
[----:B------:R-:W-:Y:S02]  /*15590*/  IMAD.SHL.U32 R27, R4, 0x100, RZ ;  /* 0x00000100041b7824 */ /* 0x000fe400078e00ff */
[----:B------:R-:W-:Y:S01]  /*155a0*/  IMAD R0, R0, 0x90, RZ ;  /* 0x0000009000007824 */ /* 0x000fe200078e02ff */
[----:B------:R-:W-:-:S04]  /*155b0*/  LOP3.LUT R12, R12, R13, RZ, 0x3c, !PT ;  /* 0x0000000d0c0c7212 */ /* 0x000fc800078e3cff */
[----:B------:R-:W-:Y:S02]  /*155c0*/  LOP3.LUT R12, R12, 0x1000, R27, 0xf8, !PT ;  /* 0x000010000c0c7812 */ /* 0x000fe400078ef81b */
[----:B------:R-:W-:Y:S01]  /*155d0*/  LOP3.LUT R4, R0, 0x30, R15, 0x78, !PT ;  /* 0x0000003000047812 */ /* 0x000fe200078e780f */
[----:B--2---:R-:W-:Y:S01]  /*155e0*/  STS.U16 [R14+0x8380], R29 ;  /* 0x0083801d0e007388 */ /* 0x004fe20000000400 */
[----:B------:R-:W-:Y:S02]  /*155f0*/  STS.U16 [R14+0x8780], R3 ;  /* 0x008780030e007388 */ /* 0x000fe40000000400 */
[----:B------:R-:W-:Y:S02]  /*15600*/  STS.U16 [R14+0x8b80], R23 ;  /* 0x008b80170e007388 */ /* 0x000fe40000000400 */
[----:B------:R-:W-:Y:S01]  /*15610*/  STS.U16 [R14+0x8f80], R24 ;  /* 0x008f80180e007388 */ /* 0x000fe20000000400 */
[----:B------:R-:W-:Y:S06]  /*15620*/  BAR.SYNC.DEFER_BLOCKING 0x0 ;  /* 0x0000000000007b1d */ /* 0x000fec0000010000 */
[----:B------:R-:W0:Y:S04]  /*15630*/  LDSM.16.MT88.4 R24, [R12] ;  /* 0x000000000c18783b */ /* 0x000e280000004200 */
[----:B------:R-:W1:Y:S04]  /*15640*/  LDSM.16.M88.4 R8, [R4+0x8000] ;  /* 0x008000000408783b */ /* 0x000e680000000200 */
[----:B------:R-:W2:Y:S04]  /*15650*/  LDSM.16.M88.4 R20, [R4+0x8400] ;  /* 0x008400000414783b */ /* 0x000ea80000000200 */
[----:B0-----:R-:W-:Y:S01]  /*15660*/  STL.64 [R1+0x1988], R26 ;  /* 0x0019881a01007387 */ /* 0x001fe20000100a00 */
[----:B------:R-:W-:Y:S02]  /*15670*/  STL.64 [R1+0x1980], R24 ;  /* 0x0019801801007387 */ /* 0x000fe40000100a00 */
[----:B-1----:R-:W-:Y:S02]  /*15680*/  STL.64 [R1+0x70], R8 ;  /* 0x0000700801007387 */ /* 0x002fe40000100a00 */
[----:B------:R-:W-:Y:S01]  /*15690*/  IMAD.MOV.U32 R19, RZ, RZ, R8 ;  /* 0x000000ffff137224 */ /* 0x000fe200078e0008 */
[----:B------:R-:W-:Y:S01]  /*156a0*/  STL.64 [R1+0x78], R10 ;  /* 0x0000780a01007387 */ /* 0x000fe20000100a00 */
[----:B------:R-:W-:-:S02]  /*156b0*/  IMAD.MOV.U32 R18, RZ, RZ, R9 ;  /* 0x000000ffff127224 */ /* 0x000fc400078e0009 */
[----:B------:R-:W0:Y:S02]  /*156c0*/  LDSM.16.M88.4 R8, [R4+0x8800] ;  /* 0x008800000408783b */ /* 0x000e240000000200 */
[----:B------:R-:W1:Y:S04]  /*156d0*/  LDSM.16.M88.4 R4, [R4+0x8c00] ;  /* 0x008c00000404783b */ /* 0x000e680000000200 */
[----:B------:R-:W3:Y:S01]  /*156e0*/  LDL R0, [R1+0xee4] ;  /* 0x000ee40001007983 */ /* 0x000ee20000100800 */
[----:B--2---:R-:W-:Y:S02]  /*156f0*/  STL.64 [R1+0x60], R20 ;  /* 0x0000601401007387 */ /* 0x004fe40000100a00 */
[----:B------:R-:W-:Y:S01]  /*15700*/  STL.64 [R1+0x68], R22 ;  /* 0x0000681601007387 */ /* 0x000fe20000100a00 */
[----:B0-----:R-:W-:Y:S01]  /*15710*/  STL.64 [R1+0x50], R8 ;  /* 0x0000500801007387 */ /* 0x001fe20000100a00 */
[----:B------:R-:W-:Y:S02]  /*15720*/  STL.64 [R1+0x58], R10 ;  /* 0x0000580a01007387 */ /* 0x000fe40000100a00 */
[----:B-1----:R-:W-:Y:S02]  /*15730*/  STL.64 [R1+0x40], R4 ;  /* 0x0000400401007387 */ /* 0x002fe40000100a00 */
[----:B------:R-:W-:Y:S01]  /*15740*/  IMAD.MOV.U32 R17, RZ, RZ, R4 ;  /* 0x000000ffff117224 */ /* 0x000fe200078e0004 */
[----:B------:R-:W-:Y:S01]  /*15750*/  STL.64 [R1+0x48], R6 ;  /* 0x0000480601007387 */ /* 0x000fe20000100a00 */
[----:B------:R-:W-:-:S02]  /*15760*/  IMAD.MOV.U32 R16, RZ, RZ, R5 ;  /* 0x000000ffff107224 */ /* 0x000fc400078e0005 */
[----:B------:R-:W0:Y:S04]  /*15770*/  LDSM.16.MT88.4 R4, [R12+0x80] ;  /* 0x000080000c04783b */ /* 0x000e280000004200 */
[----:B------:R-:W-:Y:S02]  /*15780*/  IMAD.MOV.U32 R3, RZ, RZ, R8 ;  /* 0x000000ffff037224 */ /* 0x000fe400078e0008 */
[----:B------:R-:W-:Y:S02]  /*15790*/  IMAD.MOV.U32 R2, RZ, RZ, R9 ;  /* 0x000000ffff027224 */ /* 0x000fe400078e0009 */
[----:B------:R-:W1:Y:S02]  /*157a0*/  LDSM.16.MT88.4 R8, [R12+0x100] ;  /* 0x000100000c08783b */ /* 0x000e640000004200 */
[----:B------:R-:W2:Y:S02]  /*157b0*/  LDSM.16.MT88.4 R12, [R12+0x180] ;  /* 0x000180000c0c783b */ /* 0x000ea40000004200 */
[----:B0-----:R-:W-:Y:S02]  /*157c0*/  STL.64 [R1+0x1948], R6 ;  /* 0x0019480601007387 */ /* 0x001fe40000100a00 */
[----:B------:R0:W-:Y:S02]  /*157d0*/  STL.64 [R1+0x1940], R4 ;  /* 0x0019400401007387 */ /* 0x0001e40000100a00 */
[----:B-1----:R-:W-:Y:S01]  /*157e0*/  STL.64 [R1+0x1928], R10 ;  /* 0x0019280a01007387 */ /* 0x002fe20000100a00 */
[----:B------:R-:W-:Y:S03]  /*157f0*/  STL.64 [R1+0x1920], R8 ;  /* 0x0019200801007387 */ /* 0x000fe60000100a00 */
[----:B0-----:R-:W4:Y:S01]  /*15800*/  LDL.LU.64 R4, [R1+0x370] ;  /* 0x0003700001047983 */ /* 0x001f220000300a00 */
[----:B------:R-:W2:Y:S03]  /*15810*/  LDL.LU.64 R6, [R1+0x378] ;  /* 0x0003780001067983 */ /* 0x000ea60000300a00 */
[----:B---3--:R-:W-:Y:S04]  /*15820*/  LDSM.16.MT88.4 R20, [R0+0x80] ;  /* 0x000080000014783b */ /* 0x008fe80000004200 */
[----:B------:R-:W-:Y:S04]  /*15830*/  LDSM.16.MT88.4 R24, [R0+0x100] ;  /* 0x000100000018783b */ /* 0x000fe80000004200 */
[----:B--2---:R-:W-:Y:S01]  /*15840*/  STL.64 [R1+0x1958], R6 ;  /* 0x0019580601007387 */ /* 0x004fe20000100a00 */
[----:B----4-:R0:W-:Y:S03]  /*15850*/  STL.64 [R1+0x1950], R4 ;  /* 0x0019500401007387 */ /* 0x0101e60000100a00 */
[----:B0-----:R-:W2:Y:S01]  /*15860*/  LDL.LU.64 R4, [R1+0x380] ;  /* 0x0003800001047983 */ /* 0x001ea20000300a00 */
[----:B------:R-:W3:Y:S03]  /*15870*/  LDL.LU.64 R6, [R1+0x388] ;  /* 0x0003880001067983 */ /* 0x000ee60000300a00 */
[----:B---3--:R-:W-:Y:S01]  /*15880*/  STL.64 [R1+0x1968], R6 ;  /* 0x0019680601007387 */ /* 0x008fe20000100a00 */
[----:B--2---:R0:W-:Y:S02]  /*15890*/  STL.64 [R1+0x1960], R4 ;  /* 0x0019600401007387 */ /* 0x0041e40000100a00 */
[----:B------:R-:W2:Y:S02]  /*158a0*/  LDL.LU.64 R8, [R1+0x330] ;  /* 0x0003300001087983 */ /* 0x000ea40000300a00 */
[----:B------:R-:W3:Y:S02]  /*158b0*/  LDL.LU.64 R10, [R1+0x338] ;  /* 0x00033800010a7983 */ /* 0x000ee40000300a00 */
[----:B0-----:R-:W-:-:S02]  /*158c0*/  IMAD.MOV.U32 R4, RZ, RZ, R19 ;  /* 0x000000ffff047224 */ /* 0x001fc400078e0013 */
[----:B------:R-:W-:Y:S01]  /*158d0*/  IMAD.MOV.U32 R5, RZ, RZ, R18 ;  /* 0x000000ffff057224 */ /* 0x000fe200078e0012 */
[----:B---3--:R-:W-:Y:S01]  /*158e0*/  STL.64 [R1+0x1978], R10 ;  /* 0x0019780a01007387 */ /* 0x008fe20000100a00 */
[----:B--2---:R0:W-:Y:S03]  /*158f0*/  STL.64 [R1+0x1970], R8 ;  /* 0x0019700801007387 */ /* 0x0041e60000100a00 */
[----:B0-----:R-:W2:Y:S01]  /*15900*/  LDL.LU.64 R8, [R1+0x170] ;  /* 0x0001700001087983 */ /* 0x001ea20000300a00 */
[----:B------:R-:W2:Y:S02]  /*15910*/  LDL.LU.64 R10, [R1+0x178] ;  /* 0x00017800010a7983 */ /* 0x000ea40000300a00 */
[----:B------:R-:W-:Y:S02]  /*15920*/  STL.64 [R1+0x18e8], R14 ;  /* 0x0018e80e01007387 */ /* 0x000fe40000100a00 */
[----:B------:R0:W-:Y:S02]  /*15930*/  STL.64 [R1+0x18e0], R12 ;  /* 0x0018e00c01007387 */ /* 0x0001e40000100a00 */
[----:B0-----:R-:W-:-:S02]  /*15940*/  IMAD.MOV.U32 R12, RZ, RZ, R17 ;  /* 0x000000ffff0c7224 */ /* 0x001fc400078e0011 */
[----:B------:R-:W-:Y:S02]  /*15950*/  IMAD.MOV.U32 R13, RZ, RZ, R16 ;  /* 0x000000ffff0d7224 */ /* 0x000fe400078e0010 */
[----:B------:R-:W0:Y:S04]  /*15960*/  LDSM.16.MT88.4 R16, [R0] ;  /* 0x000000000010783b */ /* 0x000e280000004200 */
[----:B0-----:R-:W-:Y:S01]  /*15970*/  STL.64 [R1+0x1898], R18 ;  /* 0x0018981201007387 */ /* 0x001fe20000100a00 */
[----:B------:R0:W-:Y:S03]  /*15980*/  STL.64 [R1+0x1890], R16 ;  /* 0x0018901001007387 */ /* 0x0001e60000100a00 */
[----:B0-----:R-:W3:Y:S01]  /*15990*/  LDL.64 R16, [R1+0x60] ;  /* 0x0000600001107983 */ /* 0x001ee20000100a00 */
[----:B------:R-:W-:Y:S02]  /*159a0*/  STL.64 [R1+0x1870], R22 ;  /* 0x0018701601007387 */ /* 0x000fe40000100a00 */
[----:B------:R-:W-:Y:S02]  /*159b0*/  STL.64 [R1+0x1868], R20 ;  /* 0x0018681401007387 */ /* 0x000fe40000100a00 */
[----:B------:R-:W-:Y:S01]  /*159c0*/  STL.64 [R1+0x10], R24 ;  /* 0x0000101801007387 */ /* 0x000fe20000100a00 */
[----:B------:R0:W-:Y:S04]  /*159d0*/  STL.64 [R1+0x18], R26 ;  /* 0x0000181a01007387 */ /* 0x0001e80000100a00 */
[----:B0-----:R-:W2:Y:S01]  /*159e0*/  LDL.LU.64 R26, [R1+0x1988] ;  /* 0x00198800011a7983 */ /* 0x001ea20000300a00 */
[----:B------:R-:W2:Y:S02]  /*159f0*/  LDL.LU.64 R24, [R1+0x1980] ;  /* 0x0019800001187983 */ /* 0x000ea40000300a00 */
[C---:B--2---:R-:W-:Y:S01]  /*15a00*/  HMMA.16816.F32.BF16 R4, R24.reuse, R4, R8 ;  /* 0x000000041804723c */ /* 0x044fe20000041808 */
[----:B------:R-:W2:Y:S01]  /*15a10*/  LDL.LU.64 R10, [R1+0x1978] ;  /* 0x00197800010a7983 */ /* 0x000ea20000300a00 */
[----:B------:R-:W2:Y:S11]  /*15a20*/  LDL.LU.64 R8, [R1+0x1970] ;  /* 0x0019700001087983 */ /* 0x000eb60000300a00 */
[----:B------:R-:W-:Y:S10]  /*15a30*/  @!UPT UIADD3 URZ, URZ, URZ, URZ ;  /* 0x0000003f3f3ff290 */ /* 0x000ff4000fffe03f */
[----:B------:R-:W-:Y:S01]  /*15a40*/  STL.64 [R1+0x170], R4 ;  /* 0x0001700401007387 */ /* 0x000fe20000100a00 */
[----:B------:R0:W-:Y:S03]  /*15a50*/  STL.64 [R1+0x178], R6 ;  /* 0x0001780601007387 */ /* 0x0001e60000100a00 */
[----:B0-----:R-:W3:Y:S01]  /*15a60*/  LDL.LU.64 R6, [R1+0x1968] ;  /* 0x0019680001067983 */ /* 0x001ee20000300a00 */
[----:B------:R-:W3:Y:S02]  /*15a70*/  LDL.LU.64 R4, [R1+0x1960] ;  /* 0x0019600001047983 */ /* 0x000ee40000300a00 */
[C---:B---3--:R-:W-:Y:S11]  /*15a80*/  HMMA.16816.F32.BF16 R4, R24.reuse, R16, R4 ;  /* 0x000000101804723c */ /* 0x048ff60000041804 */
[----:B------:R-:W-:Y:S11]  /*15a90*/  @!UPT UIADD3 URZ, URZ, URZ, URZ ;  /* 0x0000003f3f3ff290 */ /* 0x000ff6000fffe03f */
[----:B------:R-:W-:Y:S01]  /*15aa0*/  @!UPT UIADD3 URZ, URZ, URZ, URZ ;  /* 0x0000003f3f3ff290 */ /* 0x000fe2000fffe03f */
[----:B------:R-:W-:Y:S01]  /*15ab0*/  STL.64 [R1+0x160], R4 ;  /* 0x0001600401007387 */ /* 0x000fe20000100a00 */
[----:B------:R0:W-:Y:S03]  /*15ac0*/  STL.64 [R1+0x168], R6 ;  /* 0x0001680601007387 */ /* 0x0001e60000100a00 */
[----:B0-----:R-:W3:Y:S01]  /*15ad0*/  LDL.LU.64 R6, [R1+0x1958] ;  /* 0x0019580001067983 */ /* 0x001ee20000300a00 */
[----:B------:R-:W3:Y:S02]  /*15ae0*/  LDL.LU.64 R4, [R1+0x1950] ;  /* 0x0019500001047983 */ /* 0x000ee40000300a00 */
[----:B------:R-:W-:Y:S02]  /*15af0*/  IMAD.MOV.U32 R20, RZ, RZ, R3 ;  /* 0x000000ffff147224 */ /* 0x000fe400078e0003 */
[----:B------:R-:W-:Y:S01]  /*15b00*/  IMAD.MOV.U32 R21, RZ, RZ, R2 ;  /* 0x000000ffff157224 */ /* 0x000fe200078e0002 */
[C---:B--2---:R-:W-:Y:S01]  /*15b10*/  HMMA.16816.F32.BF16 R8, R24.reuse, R12, R8 ;  /* 0x0000000c1808723c */ /* 0x044fe20000041808 */
[----:B------:R0:W-:Y:S04]  /*15b20*/  STL.64 [R1+0x1938], R16 ;  /* 0x0019381001007387 */ /* 0x0001e80000100a00 */
[----:B0-----:R-:W2:Y:S01]  /*15b30*/  LDL.LU.64 R16, [R1+0x320] ;  /* 0x0003200001107983 */ /* 0x001ea20000300a00 */
[----:B------:R-:W2:Y:S11]  /*15b40*/  LDL.LU.64 R18, [R1+0x328] ;  /* 0x0003280001127983 */ /* 0x000eb60000300a00 */
[----:B------:R-:W-:Y:S07]  /*15b50*/  @!UPT UIADD3 URZ, URZ, URZ, URZ ;  /* 0x0000003f3f3ff290 */ /* 0x000fee000fffe03f */
[----:B------:R-:W-:Y:S02]  /*15b60*/  IMAD.MOV.U32 R29, RZ, RZ, R10 ;  /* 0x000000ffff1d7224 */ /* 0x000fe400078e000a */
[----:B------:R-:W-:Y:S01]  /*15b70*/  IMAD.MOV.U32 R28, RZ, RZ, R11 ;  /* 0x000000ffff1c7224 */ /* 0x000fe200078e000b */
[----:B---3--:R-:W-:Y:S01]  /*15b80*/  HMMA.16816.F32.BF16 R20, R24, R20, R4 ;  /* 0x000000141814723c */ /* 0x008fe20000041804 */
[----:B------:R-:W2:Y:S01]  /*15b90*/  LDL.LU.64 R6, [R1+0x1948] ;  /* 0x0019480001067983 */ /* 0x000ea20000300a00 */
[----:B------:R-:W2:Y:S11]  /*15ba0*/  LDL.LU.64 R4, [R1+0x1940] ;  /* 0x0019400001047983 */ /* 0x000eb60000300a00 */
[----:B------:R-:W-:Y:S10]  /*15bb0*/  @!UPT UIADD3 URZ, URZ, URZ, URZ ;  /* 0x0000003f3f3ff290 */ /* 0x000ff4000fffe03f */
[----:B------:R-:W-:Y:S01]  /*15bc0*/  STL.64 [R1+0x150], R20 ;  /* 0x0001501401007387 */ /* 0x000fe20000100a00 */
[----:B------:R-:W-:Y:S02]  /*15bd0*/  STL.64 [R1+0x158], R22 ;  /* 0x0001581601007387 */ /* 0x000fe40000100a00 */
[----:B------:R-:W-:Y:S02]  /*15be0*/  STL.64 [R1+0x140], R8 ;  /* 0x0001400801007387 */ /* 0x000fe40000100a00 */
[----:B------:R0:W-:Y:S02]  /*15bf0*/  STL.64 [R1+0x1930], R12 ;  /* 0x0019300c01007387 */ /* 0x0001e40000100a00 */
[----:B0-----:R-:W3:Y:S01]  /*15c00*/  LDL.LU.64 R12, [R1+0x300] ;  /* 0x00030000010c7983 */ /* 0x001ee20000300a00 */
[----:B------:R-:W3:Y:S02]  /*15c10*/  LDL.LU.64 R14, [R1+0x308] ;  /* 0x00030800010e7983 */ /* 0x000ee40000300a00 */
[----:B------:R-:W4:Y:S02]  /*15c20*/  LDL.LU.64 R8, [R1+0x2f0] ;  /* 0x0002f00001087983 */ /* 0x000f240000300a00 */
[----:B------:R-:W4:Y:S01]  /*15c30*/  LDL.LU.64 R10, [R1+0x2f8] ;  /* 0x0002f800010a7983 */ /* 0x000f220000300a00 */
[----:B------:R-:W2:Y:S01]  /*15c40*/  LDL.LU.64 R20, [R1+0x2c0] ;  /* 0x0002c00001147983 */ /* 0x000ea20000300a00 */
[----:B------:R-:W2:Y:S02]  /*15c50*/  LDL.LU.64 R22, [R1+0x2c8] ;  /* 0x0002c80001167983 */ /* 0x000ea40000300a00 */
[----:B------:R-:W2:Y:S02]  /*15c60*/  LDL.LU.64 R24, [R1+0x70] ;  /* 0x0000700001187983 */ /* 0x000ea40000300a00 */
[----:B------:R-:W-:Y:S01]  /*15c70*/  STL [R1+0x1818], R28 ;  /* 0x0018181c01007387 */ /* 0x000fe20000100800 */
[----:B------:R0:W-:Y:S04]  /*15c80*/  STL [R1+0x17f0], R29 ;  /* 0x0017f01d01007387 */ /* 0x0001e80000100800 */
[----:B0-----:R-:W3:Y:S01]  /*15c90*/  LDL R29, [R1+0xee4] ;  /* 0x000ee400011d7983 */ /* 0x001ee20000100800 */
[C---:B--2---:R-:W-:Y:S11]  /*15ca0*/  HMMA.16816.F32.BF16 R16, R4.reuse, R24, R16 ;  /* 0x000000180410723c */ /* 0x044ff60000041810 */
[----:B------:R-:W-:Y:S11]  /*15cb0*/  @!UPT UIADD3 URZ, URZ, URZ, URZ ;  /* 0x0000003f3f3ff290 */ /* 0x000ff6000fffe03f */
[----:B------:R-:W-:Y:S01]  /*15cc0*/  @!UPT UIADD3 URZ, URZ, URZ, URZ ;  /* 0x0000003f3f3ff290 */ /* 0x000fe2000fffe03f */
[----:B------:R0:W-:Y:S01]  /*15cd0*/  STL.64 [R1+0x130], R16 ;  /* 0x0001301001007387 */ /* 0x0001e20000100a00 */
[----:B------:R-:W-:Y:S03]  /*15ce0*/  STL.64 [R1+0x138], R18 ;  /* 0x0001381201007387 */ /* 0x000fe60000100a00 */
[----:B0-----:R-:W3:Y:S02]  /*15cf0*/  LDL.LU.64 R16, [R1+0x1938] ;  /* 0x0019380001107983 */ /* 0x001ee40000300a00 */
[C---:B---3--:R-:W-:Y:S01]  /*15d00*/  HMMA.16816.F32.BF16 R12, R4.reuse, R16, R12 ;  /* 0x00000010040c723c */ /* 0x048fe2000004180c */
[----:B------:R-:W-:Y:S02]  /*15d10*/  IMAD.MOV.U32 R2, RZ, RZ, R16 ;  /* 0x000000ffff027224 */ /* 0x000fe400078e0010 */
[----:B------:R-:W-:Y:S11]  /*15d20*/  IMAD.MOV.U32 R0, RZ, RZ, R17 ;  /* 0x000000ffff007224 */ /* 0x000ff600078e0011 */
[----:B------:R-:W-:Y:S09]  /*15d30*/  @!UPT UIADD3 URZ, URZ, URZ, URZ ;  /* 0x0000003f3f3ff290 */ /* 0x000ff2000fffe03f */
[----:B------:R0:W-:Y:S01]  /*15d40*/  STL.64 [R1+0x120], R12 ;  /* 0x0001200c01007387 */ /* 0x0001e20000100a00 */
[----:B------:R-:W-:Y:S03]  /*15d50*/  STL.64 [R1+0x128], R14 ;  /* 0x0001280e01007387 */ /* 0x000fe60000100a00 */
[----:B0-----:R-:W2:Y:S01]  /*15d60*/  LDL.LU.64 R12, [R1+0x1930] ;  /* 0x00193000010c7983 */ /* 0x001ea20000300a00 */
[----:B------:R-:W3:Y:S02]  /*15d70*/  LDL.LU.64 R16, [R1+0x180] ;  /* 0x0001800001107983 */ /* 0x000ee40000300a00 */
[----:B------:R-:W2:Y:S02]  /*15d80*/  LDL.LU.64 R18, [R1+0x188] ;  /* 0x0001880001127983 */ /* 0x000ea40000300a00 */
[----:B--2---:R-:W-:Y:S01]  /*15d90*/  STL.64 [R1+0x18a8], R18 ;  /* 0x0018a81201007387 */ /* 0x004fe20000100a00 */
[----:B---3--:R0:W-:Y:S03]  /*15da0*/  STL.64 [R1+0x18a0], R16 ;  /* 0x0018a01001007387 */ /* 0x0081e60000100a00 */
[----:B0-----:R-:W4:Y:S02]  /*15db0*/  LDL.64 R16, [R1+0x50] ;  /* 0x0000500001107983 */ /* 0x001f240000100a00 */
[C---:B----4-:R-:W-:Y:S11]  /*15dc0*/  HMMA.16816.F32.BF16 R8, R4.reuse, R16, R8 ;  /* 0x000000100408723c */ /* 0x050ff60000041808 */
[----:B------:R-:W-:Y:S11]  /*15dd0*/  @!UPT UIADD3 URZ, URZ, URZ, URZ ;  /* 0x0000003f3f3ff290 */ /* 0x000ff6000fffe03f */
[----:B------:R-:W-:Y:S01]  /*15de0*/  @!UPT UIADD3 URZ, URZ, URZ, URZ ;  /* 0x0000003f3f3ff290 */ /* 0x000fe2000fffe03f */
[----:B------:R-:W-:Y:S01]  /*15df0*/  STL.64 [R1+0x110], R8 ;  /* 0x0001100801007387 */ /* 0x000fe20000100a00 */
[----:B------:R0:W-:Y:S03]  /*15e00*/  STL.64 [R1+0x118], R10 ;  /* 0x0001180a01007387 */ /* 0x0001e60000100a00 */
[----:B0-----:R-:W2:Y:S01]  /*15e10*/  LDL.LU.64 R10, [R1+0x1928] ;  /* 0x00192800010a7983 */ /* 0x001ea20000300a00 */
[----:B------:R-:W2:Y:S02]  /*15e20*/  LDL.LU.64 R8, [R1+0x1920] ;  /* 0x0019200001087983 */ /* 0x000ea40000300a00 */
[----:B------:R0:W-:Y:S02]  /*15e30*/  STL.64 [R1+0x1908], R16 ;  /* 0x0019081001007387 */ /* 0x0001e40000100a00 */
[----:B0-----:R-:W3:Y:S01]  /*15e40*/  LDL.LU.64 R16, [R1+0x260] ;  /* 0x0002600001107983 */ /* 0x001ee20000300a00 */
[----:B------:R-:W4:Y:S01]  /*15e50*/  LDL.LU.64 R18, [R1+0x268] ;  /* 0x0002680001127983 */ /* 0x000f220000300a00 */
[----:B------:R-:W-:Y:S11]  /*15e60*/  HMMA.16816.F32.BF16 R4, R4, R12, R20 ;  /* 0x0000000c0404723c */ /* 0x000ff60000041814 */
[----:B------:R-:W-:Y:S11]  /*15e70*/  @!UPT UIADD3 URZ, URZ, URZ, URZ ;  /* 0x0000003f3f3ff290 */ /* 0x000ff6000fffe03f */
[----:B------:R-:W-:Y:S01]  /*15e80*/  @!UPT UIADD3 URZ, URZ, URZ, URZ ;  /* 0x0000003f3f3ff290 */ /* 0x000fe2000fffe03f */
[----:B------:R-:W-:Y:S01]  /*15e90*/  STL.64 [R1+0x100], R4 ;  /* 0x0001000401007387 */ /* 0x000fe20000100a00 */
[----:B------:R-:W-:Y:S03]  /*15ea0*/  STL.64 [R1+0x108], R6 ;  /* 0x0001080601007387 */ /* 0x000fe60000100a00 */
[----:B----4-:R-:W-:Y:S01]  /*15eb0*/  STL.64 [R1+0x1918], R18 ;  /* 0x0019181201007387 */ /* 0x010fe20000100a00 */
[----:B---3--:R0:W-:Y:S03]  /*15ec0*/  STL.64 [R1+0x1910], R16 ;  /* 0x0019101001007387 */ /* 0x0081e60000100a00 */
[----:B0-----:R-:W2:Y:S01]  /*15ed0*/  LDL.LU.64 R16, [R1+0x290] ;  /* 0x0002900001107983 */ /* 0x001ea20000300a00 */
[----:B------:R-:W2:Y:S02]  /*15ee0*/  LDL.LU.64 R18, [R1+0x298] ;  /* 0x0002980001127983 */ /* 0x000ea40000300a00 */
[----:B------:R0:W-:Y:S02]  /*15ef0*/  STL.64 [R1+0x1900], R12 ;  /* 0x0019000c01007387 */ /* 0x0001e40000100a00 */
[----:B0-----:R-:W3:Y:S01]  /*15f00*/  LDL.LU.64 R12, [R1+0x200] ;  /* 0x00020000010c7983 */ /* 0x001ee20000300a00 */
[----:B------:R-:W3:Y:S02]  /*15f10*/  LDL.LU.64 R14, [R1+0x208] ;  /* 0x00020800010e7983 */ /* 0x000ee40000300a00 */
[----:B------:R-:W4:Y:S02]  /*15f20*/  LDL.LU.64 R20, [R1+0x310] ;  /* 0x0003100001147983 */ /* 0x000f240000300a00 */
[----:B------:R-:W2:Y:S02]  /*15f30*/  LDL.LU.64 R22, [R1+0x318] ;  /* 0x0003180001167983 */ /* 0x000ea40000300a00 */
[----:B--2---:R-:W-:Y:S01]  /*15f40*/  STL.64 [R1+0x18b8], R22 ;  /* 0x0018b81601007387 */ /* 0x004fe20000100a00 */
[----:B----4-:R0:W-:Y:S03]  /*15f50*/  STL.64 [R1+0x18b0], R20 ;  /* 0x0018b01401007387 */ /* 0x0101e60000100a00 */
[----:B0-----:R-:W2:Y:S01]  /*15f60*/  LDL.LU.64 R20, [R1+0x190] ;  /* 0x0001900001147983 */ /* 0x001ea20000300a00 */
[----:B------:R-:W4:Y:S03]  /*15f70*/  LDL.LU.64 R22, [R1+0x198] ;  /* 0x0001980001167983 */ /* 0x000f260000300a00 */
[----:B----4-:R-:W-:Y:S01]  /*15f80*/  STL.64 [R1+0x18c8], R22 ;  /* 0x0018c81601007387 */ /* 0x010fe20000100a00 */
[----:B--2---:R0:W-:Y:S03]  /*15f90*/  STL.64 [R1+0x18c0], R20 ;  /* 0x0018c01401007387 */ /* 0x0041e60000100a00 */
[----:B0-----:R-:W2:Y:S01]  /*15fa0*/  LDL.LU.64 R20, [R1+0x1a0] ;  /* 0x0001a00001147983 */ /* 0x001ea20000300a00 */
[----:B------:R-:W4:Y:S01]  /*15fb0*/  LDL.LU.64 R22, [R1+0x1a8] ;  /* 0x0001a80001167983 */ /* 0x000f220000300a00 */
[----:B------:R-:W-:Y:S02]  /*15fc0*/  HMMA.16816.F32.BF16 R16, R8, R24, R16 ;  /* 0x000000180810723c */ /* 0x000fe40000041810 */
[----:B----4-:R-:W-:Y:S01]  /*15fd0*/  STL.64 [R1+0x18d8], R22 ;  /* 0x0018d81601007387 */ /* 0x010fe20000100a00 */
[----:B--2---:R0:W-:Y:S03]  /*15fe0*/  STL.64 [R1+0x18d0], R20 ;  /* 0x0018d01401007387 */ /* 0x0041e60000100a00 */
[----:B0-----:R-:W2:Y:S01]  /*15ff0*/  LDL.LU.64 R20, [R1+0x1b0] ;  /* 0x0001b00001147983 */ /* 0x001ea20000300a00 */
[----:B------:R-:W4:Y:S03]  /*16000*/  LDL.LU.64 R22, [R1+0x1b8] ;  /* 0x0001b80001167983 */ /* 0x000f260000300a00 */
[----:B----4-:R-:W-:Y:S01]  /*16010*/  STL.64 [R1+0x18f8], R22 ;  /* 0x0018f81601007387 */ /* 0x010fe20000100a00 */
[----:B--2---:R0:W-:Y:S03]  /*16020*/  STL.64 [R1+0x18f0], R20 ;  /* 0x0018f01401007387 */ /* 0x0041e60000100a00 */
[----:B0-----:R-:W2:Y:S01]  /*16030*/  LDL.LU.64 R20, [R1+0x1d0] ;  /* 0x0001d00001147983 */ /* 0x001ea20000300a00 */
[----:B------:R-:W2:Y:S08]  /*16040*/  LDL.LU.64 R22, [R1+0x1d8] ;  /* 0x0001d80001167983 */ /* 0x000eb00000300a00 */
[----:B------:R-:W-:Y:S02]  /*16050*/  STL.64 [R1+0xf0], R16 ;  /* 0x0000f01001007387 */ /* 0x000fe40000100a00 */
[----:B------:R0:W-:Y:S02]  /*16060*/  STL.64 [R1+0xf8], R18 ;  /* 0x0000f81201007387 */ /* 0x0001e40000100a00 */
[----:B0-----:R-:W4:Y:S01]  /*16070*/  LDL.LU.64 R18, [R1+0x1918] ;  /* 0x0019180001127983 */ /* 0x001f220000300a00 */
[----:B------:R-:W4:Y:S02]  /*16080*/  LDL.LU.64 R16, [R1+0x1910] ;  /* 0x0019100001107983 */ /* 0x000f240000300a00 */
[----:B------:R-:W-:-:S02]  /*16090*/  IMAD.MOV.U32 R4, RZ, RZ, R2 ;  /* 0x000000ffff047224 */ /* 0x000fc400078e0002 */
[----:B------:R-:W-:-:S07]  /*160a0*/  IMAD.MOV.U32 R5, RZ, RZ, R0 ;  /* 0x000000ffff057224 */ /* 0x000fce00078e0000 */
[C---:B----4-:R-:W-:Y:S11]  /*160b0*/  HMMA.16816.F32.BF16 R16, R8.reuse, R4, R16 ;  /* 0x000000040810723c */ /* 0x050ff60000041810 */
[----:B------:R-:W-:Y:S11]  /*160c0*/  @!UPT UIADD3 URZ, URZ, URZ, URZ ;  /* 0x0000003f3f3ff290 */ /* 0x000ff6000fffe03f */
[----:B------:R-:W-:Y:S01]  /*160d0*/  @!UPT UIADD3 URZ, URZ, URZ, URZ ;  /* 0x0000003f3f3ff290 */ /* 0x000fe2000fffe03f */
[----:B------:R0:W-:Y:S01]  /*160e0*/  STL.64 [R1+0xe0], R16 ;  /* 0x0000e01001007387 */ /* 0x0001e20000100a00 */
[----:B------:R-:W-:Y:S03]  /*160f0*/  STL.64 [R1+0xe8], R18 ;  /* 0x0000e81201007387 */ /* 0x000fe60000100a00 */
[----:B0-----:R-:W3:Y:S02]  /*16100*/  LDL.LU.64 R16, [R1+0x1908] ;  /* 0x0019080001107983 */ /* 0x001ee40000300a00 */
[C---:B---3--:R-:W-:Y:S11]  /*16110*/  HMMA.16816.F32.BF16 R12, R8.reuse, R16, R12 ;  /* 0x00000010080c723c */ /* 0x048ff6000004180c */
[----:B------:R-:W-:Y:S11]  /*16120*/  @!UPT UIADD3 URZ, URZ, URZ, URZ ;  /* 0x0000003f3f3ff290 */ /* 0x000ff6000fffe03f */
[----:B------:R-:W-:Y:S01]  /*16130*/  @!UPT UIADD3 URZ, URZ, URZ, URZ ;  /* 0x0000003f3f3ff290 */ /* 0x000fe2000fffe03f */
[----:B------:R0:W-:Y:S01]  /*16140*/  STL.64 [R1+0xd0], R12 ;  /* 0x0000d00c01007387 */ /* 0x0001e20000100a00 */
[----:B------:R1:W-:Y:S03]  /*16150*/  STL.64 [R1+0xd8], R14 ;  /* 0x0000d80e01007387 */ /* 0x0003e60000100a00 */
[----:B0-----:R-:W2:Y:S02]  /*16160*/  LDL.LU.64 R12, [R1+0x1900] ;  /* 0x00190000010c7983 */ /* 0x001ea40000300a00 */
[----:B--2---:R-:W-:Y:S02]  /*16170*/  HMMA.16816.F32.BF16 R8, R8, R12, R20 ;  /* 0x0000000c0808723c */ /* 0x004fe40000041814 */
[----:B------:R-:W2:Y:S01]  /*16180*/  LDL.LU.64 R22, [R1+0x18f8] ;  /* 0x0018f80001167983 */ /* 0x000ea20000300a00 */
[----:B------:R-:W2:Y:S02]  /*16190*/  LDL.LU.64 R20, [R1+0x18f0] ;  /* 0x0018f00001147983 */ /* 0x000ea40000300a00 */
[----:B-1----:R-:W2:Y:S02]  /*161a0*/  LDL.LU.64 R14, [R1+0x18e8] ;  /* 0x0018e800010e7983 */ /* 0x002ea40000300a00 */
[----:B------:R-:W2:Y:S11]  /*161b0*/  LDL.LU.64 R12, [R1+0x18e0] ;  /* 0x0018e000010c7983 */ /* 0x000eb60000300a00 */
[----:B------:R-:W-:Y:S05]  /*161c0*/  @!UPT UIADD3 URZ, URZ, URZ, URZ ;  /* 0x0000003f3f3ff290 */ /* 0x000fea000fffe03f */
[----:B------:R0:W-:Y:S01]  /*161d0*/  STL.64 [R1+0xc0], R8 ;  /* 0x0000c00801007387 */ /* 0x0001e20000100a00 */
[----:B------:R-:W-:Y:S03]  /*161e0*/  STL.64 [R1+0xc8], R10 ;  /* 0x0000c80a01007387 */ /* 0x000fe60000100a00 */
[----:B0-----:R-:W3:Y:S01]  /*161f0*/  LDL.64 R8, [R1+0x40] ;  /* 0x0000400001087983 */ /* 0x001ee20000100a00 */
[C---:B--2---:R-:W-:Y:S11]  /*16200*/  HMMA.16816.F32.BF16 R20, R12.reuse, R24, R20 ;  /* 0x000000180c14723c */ /* 0x044ff60000041814 */
[----:B------:R-:W-:Y:S11]  /*16210*/  @!UPT UIADD3 URZ, URZ, URZ, URZ ;  /* 0x0000003f3f3ff290 */ /* 0x000ff6000fffe03f */
[----:B------:R-:W-:Y:S01]  /*16220*/  @!UPT UIADD3 URZ, URZ, URZ, URZ ;  /* 0x0000003f3f3ff290 */ /* 0x000fe2000fffe03f */
[----:B------:R-:W-:Y:S01]  /*16230*/  STL.64 [R1+0xb0], R20 ;  /* 0x0000b01401007387 */ /* 0x000fe20000100a00 */
[----:B------:R0:W-:Y:S03]  /*16240*/  STL.64 [R1+0xb8], R22 ;  /* 0x0000b81601007387 */ /* 0x0001e60000100a00 */
[----:B0-----:R-:W2:Y:S01]  /*16250*/  LDL.LU.64 R22, [R1+0x18d8] ;  /* 0x0018d80001167983 */ /* 0x001ea20000300a00 */
[----:B------:R-:W2:Y:S02]  /*16260*/  LDL.LU.64 R20, [R1+0x18d0] ;  /* 0x0018d00001147983 */ /* 0x000ea40000300a00 */
[C---:B--2---:R-:W-:Y:S11]  /*16270*/  HMMA.16816.F32.BF16 R20, R12.reuse, R4, R20 ;  /* 0x000000040c14723c */ /* 0x044ff60000041814 */
[----:B------:R-:W-:Y:S11]  /*16280*/  @!UPT UIADD3 URZ, URZ, URZ, URZ ;  /* 0x0000003f3f3ff290 */ /* 0x000ff6000fffe03f */
[----:B------:R-:W-:Y:S01]  /*16290*/  @!UPT UIADD3 URZ, URZ, URZ, URZ ;  /* 0x0000003f3f3ff290 */ /* 0x000fe2000fffe03f */
[----:B------:R-:W-:Y:S01]  /*162a0*/  STL.64 [R1+0xa0], R20 ;  /* 0x0000a01401007387 */ /* 0x000fe20000100a00 */
[----:B------:R0:W-:Y:S03]  /*162b0*/  STL.64 [R1+0xa8], R22 ;  /* 0x0000a81601007387 */ /* 0x0001e60000100a00 */
[----:B0-----:R-:W2:Y:S01]  /*162c0*/  LDL.LU.64 R22, [R1+0x18c8] ;  /* 0x0018c80001167983 */ /* 0x001ea20000300a00 */
[----:B------:R-:W2:Y:S02]  /*162d0*/  LDL.LU.64 R20, [R1+0x18c0] ;  /* 0x0018c00001147983 */ /* 0x000ea40000300a00 */
[----:B------:R-:W-:Y:S02]  /*162e0*/  IMAD.MOV.U32 R6, RZ, RZ, R16 ;  /* 0x000000ffff067224 */ /* 0x000fe400078e0010 */
[----:B------:R-:W-:Y:S01]  /*162f0*/  IMAD.MOV.U32 R3, RZ, RZ, R17 ;  /* 0x000000ffff037224 */ /* 0x000fe200078e0011 */
[C---:B--2---:R-:W-:Y:S11]  /*16300*/  HMMA.16816.F32.BF16 R20, R12.reuse, R16, R20 ;  /* 0x000000100c14723c */ /* 0x044ff60000041814 */
[----:B------:R-:W-:Y:S11]  /*16310*/  @!UPT UIADD3 URZ, URZ, URZ, URZ ;  /* 0x0000003f3f3ff290 */ /* 0x000ff6000fffe03f */
[----:B------:R-:W-:Y:S01]  /*16320*/  @!UPT UIADD3 URZ, URZ, URZ, URZ ;  /* 0x0000003f3f3ff290 */ /* 0x000fe2000fffe03f */
[----:B------:R-:W-:Y:S01]  /*16330*/  STL.64 [R1+0x80], R20 ;  /* 0x0000801401007387 */ /* 0x000fe20000100a00 */
[----:B------:R0:W-:Y:S03]  /*16340*/  STL.64 [R1+0x88], R22 ;  /* 0x0000881601007387 */ /* 0x0001e60000100a00 */
[----:B0-----:R-:W2:Y:S01]  /*16350*/  LDL.LU.64 R22, [R1+0x18b8] ;  /* 0x0018b80001167983 */ /* 0x001ea20000300a00 */
[----:B------:R-:W2:Y:S02]  /*16360*/  LDL.LU.64 R20, [R1+0x18b0] ;  /* 0x0018b00001147983 */ /* 0x000ea40000300a00 */
[----:B------:R-:W3:Y:S02]  /*16370*/  LDL.LU.64 R18, [R1+0x18a8] ;  /* 0x0018a80001127983 */ /* 0x000ee40000300a00 */
[----:B------:R-:W3:Y:S02]  /*16380*/  LDL.LU.64 R16, [R1+0x18a0] ;  /* 0x0018a00001107983 */ /* 0x000ee40000300a00 */
[----:B---3--:R-:W-:Y:S01]  /*16390*/  HMMA.16816.F32.BF16 R12, R12, R8, R16 ;  /* 0x000000080c0c723c */ /* 0x008fe20000041810 */
[----:B------:R-:W2:Y:S01]  /*163a0*/  LDL.LU.64 R18, [R1+0x1898] ;  /* 0x0018980001127983 */ /* 0x000ea20000300a00 */
[----:B------:R-:W2:Y:S11]  /*163b0*/  LDL.LU.64 R16, [R1+0x1890] ;  /* 0x0018900001107983 */ /* 0x000eb60000300a00 */
[----:B------:R-:W-:Y:S10]  /*163c0*/  @!UPT UIADD3 URZ, URZ, URZ, URZ ;  /* 0x0000003f3f3ff290 */ /* 0x000ff4000fffe03f */
[----:B------:R-:W-:Y:S01]  /*163d0*/  STL.64 [R1+0x20], R12 ;  /* 0x0000200c01007387 */ /* 0x000fe20000100a00 */
[----:B------:R0:W-:Y:S03]  /*163e0*/  STL.64 [R1+0x28], R14 ;  /* 0x0000280e01007387 */ /* 0x0001e60000100a00 */
[----:B0-----:R-:W3:Y:S01]  /*163f0*/  LDL R15, [R1+0x344] ;  /* 0x00034400010f7983 */ /* 0x001ee20000100800 */
[----:B------:R-:W-:Y:S02]  /*16400*/  IMAD.MOV.U32 R2, RZ, RZ, R8 ;  /* 0x000000ffff027224 */ /* 0x000fe400078e0008 */
[----:B------:R-:W-:Y:S02]  /*16410*/  IMAD.MOV.U32 R0, RZ, RZ, R9 ;  /* 0x000000ffff007224 */ /* 0x000fe400078e0009 */
[C---:B--2---:R-:W-:Y:S01]  /*16420*/  HMMA.16816.F32.BF16 R8, R16.reuse, R24, R20 ;  /* 0x000000181008723c */ /* 0x044fe20000041814 */
[----:B---3--:R0:W-:Y:S01]  /*16430*/  STL [R1+0x1828], R15 ;  /* 0x0018280f01007387 */ /* 0x0081e20000100800 */
[----:B------:R-:W2:Y:S03]  /*16440*/  LDL.LU.64 R12, [R1+0x2e0] ;  /* 0x0002e000010c7983 */ /* 0x000ea60000300a00 */
[----:B0-----:R-:W2:Y:S11]  /*16450*/  LDL.LU.64 R14, [R1+0x2e8] ;  /* 0x0002e800010e7983 */ /* 0x001eb60000300a00 */
[----:B------:R-:W-:Y:S07]  /*16460*/  @!UPT UIADD3 URZ, URZ, URZ, URZ ;  /* 0x0000003f3f3ff290 */ /* 0x000fee000fffe03f */
[----:B------:R-:W-:Y:S02]  /*16470*/  STL.64 [R1+0x30], R8 ;  /* 0x0000300801007387 */ /* 0x000fe40000100a00 */
[----:B------:R-:W-:Y:S02]  /*16480*/  STL.64 [R1+0x38], R10 ;  /* 0x0000380a01007387 */ /* 0x000fe40000100a00 */
[----:B------:R-:W-:Y:S01]  /*16490*/  STL.64 [R1+0x1878], R24 ;  /* 0x0018781801007387 */ /* 0x000fe20000100a00 */
[----:B------:R-:W3:Y:S01]  /*164a0*/  LDL.LU.64 R20, [R1+0x2b0] ;  /* 0x0002b00001147983 */ /* 0x000ee20000300a00 */
[----:B------:R-:W4:Y:S03]  /*164b0*/  LDL.LU.64 R22, [R1+0x2b8] ;  /* 0x0002b80001167983 */ /* 0x000f260000300a00 */
[----:B----4-:R-:W-:Y:S01]  /*164c0*/  STL.64 [R1+0x1888], R22 ;  /* 0x0018881601007387 */ /* 0x010fe20000100a00 */
[----:B---3--:R0:W-:Y:S03]  /*164d0*/  STL.64 [R1+0x1880], R20 ;  /* 0x0018801401007387 */ /* 0x0081e60000100a00 */
[----:B0-----:R-:W3:Y:S01]  /*164e0*/  LDL.LU.64 R20, [R1+0x2d0] ;  /* 0x0002d00001147983 */ /* 0x001ee20000300a00 */
[----:B------:R-:W3:Y:S02]  /*164f0*/  LDL.LU.64 R22, [R1+0x2d8] ;  /* 0x0002d80001167983 */ /* 0x000ee40000300a00 */
[----:B------:R-:W4:Y:S02]  /*16500*/  LDL.LU.64 R8, [R1+0x270] ;  /* 0x0002700001087983 */ /* 0x000f240000300a00 */
[----:B------:R-:W3:Y:S01]  /*16510*/  LDL.LU.64 R10, [R1+0x278] ;  /* 0x00027800010a7983 */ /* 0x000ee20000300a00 */
[----:B--2---:R-:W-:Y:S01]  /*16520*/  HMMA.16816.F32.BF16 R12, R16, R4, R12 ;  /* 0x00000004100c723c */ /* 0x004fe2000004180c */
[----:B---3--:R-:W-:Y:S01]  /*16530*/  STL.64 [R1+0x1850], R10 ;  /* 0x0018500a01007387 */ /* 0x008fe20000100a00 */
[----:B----4-:R0:W-:Y:S03]  /*16540*/  STL.64 [R1+0x1848], R8 ;  /* 0x0018480801007387 */ /* 0x0101e60000100a00 */
[----:B0-----:R-:W2:Y:S01]  /*16550*/  LDL.LU.64 R8, [R1+0x280] ;  /* 0x0002800001087983 */ /* 0x001ea20000300a00 */
[----:B------:R-:W3:Y:S03]  /*16560*/  LDL.LU.64 R10, [R1+0x288] ;  /* 0x00028800010a7983 */ /* 0x000ee60000300a00 */
[----:B---3--:R-:W-:Y:S01]  /*16570*/  STL.64 [R1+0x1860], R10 ;  /* 0x0018600a01007387 */ /* 0x008fe20000100a00 */
[----:B--2---:R0:W-:Y:S03]  /*16580*/  STL.64 [R1+0x1858], R8 ;  /* 0x0018580801007387 */ /* 0x0041e60000100a00 */
[----:B0-----:R-:W2:Y:S01]  /*16590*/  LDL.LU.64 R8, [R1+0x2a0] ;  /* 0x0002a00001087983 */ /* 0x001ea20000300a00 */
[----:B------:R-:W2:Y:S09]  /*165a0*/  LDL.LU.64 R10, [R1+0x2a8] ;  /* 0x0002a800010a7983 */ /* 0x000eb20000300a00 */
[----:B------:R0:W-:Y:S02]  /*165b0*/  STL.64 [R1+0x180], R12 ;  /* 0x0001800c01007387 */ /* 0x0001e40000100a00 */
[----:B------:R1:W-:Y:S01]  /*165c0*/  STL.64 [R1+0x188], R14 ;  /* 0x0001880e01007387 */ /* 0x0003e20000100a00 */
[----:B0-----:R-:W3:Y:S01]  /*165d0*/  LDL.LU.64 R12, [R1+0x220] ;  /* 0x00022000010c7983 */ /* 0x001ee20000300a00 */
[----:B-1----:R-:W4:Y:S02]  /*165e0*/  LDL.LU.64 R14, [R1+0x228] ;  /* 0x00022800010e7983 */ /* 0x002f240000300a00 */
[----:B------:R-:W-:-:S02]  /*165f0*/  IMAD.MOV.U32 R24, RZ, RZ, R6 ;  /* 0x000000ffff187224 */ /* 0x000fc400078e0006 */
[----:B------:R-:W-:-:S07]  /*16600*/  IMAD.MOV.U32 R25, RZ, RZ, R3 ;  /* 0x000000ffff197224 */ /* 0x000fce00078e0003 */
[C---:B------:R-:W-:Y:S01]  /*16610*/  HMMA.16816.F32.BF16 R24, R16.reuse, R24, R20 ;  /* 0x000000181018723c */ /* 0x040fe20000041814 */
[----:B----4-:R-:W-:Y:S01]  /*16620*/  STL.64 [R1+0x1838], R14 ;  /* 0x0018380e01007387 */ /* 0x010fe20000100a00 */
[----:B---3--:R0:W-:Y:S02]  /*16630*/  STL.64 [R1+0x1830], R12 ;  /* 0x0018300c01007387 */ /* 0x0081e40000100a00 */
[----:B------:R-:W3:Y:S02]  /*16640*/  LDL.LU.64 R22, [R1+0x1888] ;  /* 0x0018880001167983 */ /* 0x000ee40000300a00 */
[----:B------:R-:W3:Y:S02]  /*16650*/  LDL.LU.64 R20, [R1+0x1880] ;  /* 0x0018800001147983 */ /* 0x000ee40000300a00 */
[----:B0-----:R-:W-:Y:S02]  /*16660*/  IMAD.MOV.U32 R12, RZ, RZ, R2 ;  /* 0x000000ffff0c7224 */ /* 0x001fe400078e0002 */
[----:B------:R-:W-:Y:S11]  /*16670*/  IMAD.MOV.U32 R13, RZ, RZ, R0 ;  /* 0x000000ffff0d7224 */ /* 0x000ff600078e0000 */
[----:B------:R-:W-:Y:S02]  /*16680*/  @!UPT UIADD3 URZ, URZ, URZ, URZ ;  /* 0x0000003f3f3ff290 */ /* 0x000fe4000fffe03f */
[----:B------:R0:W-:Y:S01]  /*16690*/  STL.64 [R1+0x1a0], R24 ;  /* 0x0001a01801007387 */ /* 0x0001e20000100a00 */
[----:B------:R-:W-:Y:S03]  /*166a0*/  STL.64 [R1+0x1a8], R26 ;  /* 0x0001a81a01007387 */ /* 0x000fe60000100a00 */
[----:B0-----:R-:W2:Y:S01]  /*166b0*/  LDL.LU.64 R24, [R1+0x1878] ;  /* 0x0018780001187983 */ /* 0x001ea20000300a00 */
[----:B---3--:R-:W-:Y:S03]  /*166c0*/  HMMA.16816.F32.BF16 R20, R16, R12, R20 ;  /* 0x0000000c1014723c */ /* 0x008fe60000041814 */
[----:B------:R-:W3:Y:S11]  /*166d0*/  LDL.LU.64 R16, [R1+0x50] ;  /* 0x0000500001107983 */ /* 0x000ef60000300a00 */
[----:B------:R-:W-:Y:S09]  /*166e0*/  @!UPT UIADD3 URZ, URZ, URZ, URZ ;  /* 0x0000003f3f3ff290 */ /* 0x000ff2000fffe03f */
[----:B------:R-:W-:Y:S01]  /*166f0*/  STL.64 [R1+0x190], R20 ;  /* 0x0001901401007387 */ /* 0x000fe20000100a00 */
[----:B------:R-:W-:Y:S02]  /*16700*/  STL.64 [R1+0x198], R22 ;  /* 0x0001981601007387 */ /* 0x000fe40000100a00 */
[----:B------:R-:W0:Y:S02]  /*16710*/  LDSM.16.MT88.4 R20, [R29+0x180] ;  /* 0x000180001d14783b */ /* 0x000e240000004200 */
[----:B0-----:R-:W-:Y:S02]  /*16720*/  STL.64 [R1], R20 ;  /* 0x0000001401007387 */ /* 0x001fe40000100a00 */
[----:B------:R0:W-:Y:S02]  /*16730*/  STL.64 [R1+0x8], R22 ;  /* 0x0000081601007387 */ /* 0x0001e40000100a00 */
        /* <DEDUP_REMOVED lines=9> */
[----:B------:R0:W-:Y:S02]  /*167d0*/  STL.64 [R1+0x1840], R24 ;  /* 0x0018401801007387 */ /* 0x0001e40000100a00 */
[----:B0-----:R-:W4:Y:S01]  /*167e0*/  LDL.LU.64 R24, [R1+0x1f0] ;  /* 0x0001f00001187983 */ /* 0x001f220000300a00 */
[----:B------:R-:W4:Y:S01]  /*167f0*/  LDL.LU.64 R26, [R1+0x1f8] ;  /* 0x0001f800011a7983 */ /* 0x000f220000300a00 */
[C---:B--2---:R-:W-:Y:S11]  /*16800*/  HMMA.16816.F32.BF16 R8, R20.reuse, R4, R8 ;  /* 0x000000041408723c */ /* 0x044ff60000041808 */
[----:B------:R-:W-:Y:S11]  /*16810*/  @!UPT UIADD3 URZ, URZ, URZ, URZ ;  /* 0x0000003f3f3ff290 */ /* 0x000ff6000fffe03f */
[----:B------:R-:W-:Y:S01]  /*16820*/  @!UPT UIADD3 URZ, URZ, URZ, URZ ;  /* 0x0000003f3f3ff290 */ /* 0x000fe2000fffe03f */
[----:B------:R-:W-:Y:S01]  /*16830*/  STL.64 [R1+0x1d0], R8 ;  /* 0x0001d00801007387 */ /* 0x000fe20000100a00 */
[----:B------:R0:W-:Y:S03]  /*16840*/  STL.64 [R1+0x1d8], R10 ;  /* 0x0001d80a01007387 */ /* 0x0001e60000100a00 */
[----:B0-----:R-:W3:Y:S01]  /*16850*/  LDL.LU.64 R10, [R1+0x1850] ;  /* 0x00185000010a7983 */ /* 0x001ee20000300a00 */
[----:B------:R-:W3:Y:S02]  /*16860*/  LDL.LU.64 R8, [R1+0x1848] ;  /* 0x0018480001087983 */ /* 0x000ee40000300a00 */
[C---:B---3--:R-:W-:Y:S08]  /*16870*/  HMMA.16816.F32.BF16 R8, R20.reuse, R16, R8 ;  /* 0x000000101408723c */ /* 0x048ff00000041808 */
[----:B----4-:R-:W-:Y:S11]  /*16880*/  HMMA.16816.F32.BF16 R20, R20, R12, R24 ;  /* 0x0000000c1414723c */ /* 0x010ff60000041818 */
[----:B------:R-:W-:Y:S05]  /*16890*/  @!UPT UIADD3 URZ, URZ, URZ, URZ ;  /* 0x0000003f3f3ff290 */ /* 0x000fea000fffe03f */
[----:B------:R-:W-:Y:S01]  /*168a0*/  IMAD.MOV.U32 R3, RZ, RZ, R9 ;  /* 0x000000ffff037224 */ /* 0x000fe200078e0009 */
[----:B------:R0:W-:Y:S01]  /*168b0*/  STL [R1+0x200], R8 ;  /* 0x0002000801007387 */ /* 0x0001e20000100800 */
[----:B------:R-:W-:Y:S02]  /*168c0*/  IMAD.MOV.U32 R2, RZ, RZ, R10 ;  /* 0x000000ffff027224 */ /* 0x000fe400078e000a */
[----:B------:R-:W-:Y:S01]  /*168d0*/  IMAD.MOV.U32 R0, RZ, RZ, R11 ;  /* 0x000000ffff007224 */ /* 0x000fe200078e000b */
[----:B0-----:R-:W2:Y:S01]  /*168e0*/  LDL.LU.64 R8, [R1+0x230] ;  /* 0x0002300001087983 */ /* 0x001ea20000300a00 */
[----:B------:R-:W2:Y:S02]  /*168f0*/  LDL.LU.64 R10, [R1+0x238] ;  /* 0x00023800010a7983 */ /* 0x000ea40000300a00 */
[----:B------:R-:W-:Y:S02]  /*16900*/  STL [R1+0x1728], R3 ;  /* 0x0017280301007387 */ /* 0x000fe40000100800 */
[----:B------:R-:W3:Y:S01]  /*16910*/  LDL.LU.64 R24, [R1+0x1840] ;  /* 0x0018400001187983 */ /* 0x000ee20000300a00 */
[----:B------:R-:W3:Y:S01]  /*16920*/  LDL.LU.64 R14, [R1+0x1838] ;  /* 0x00183800010e7983 */ /* 0x000ee20000300a00 */
[----:B------:R-:W3:Y:S02]  /*16930*/  LDL.LU.64 R12, [R1+0x1830] ;  /* 0x00183000010c7983 */ /* 0x000ee40000300a00 */
[----:B------:R0:W-:Y:S02]  /*16940*/  STL.64 [R1+0x1f0], R20 ;  /* 0x0001f01401007387 */ /* 0x0001e40000100a00 */
[----:B------:R1:W-:Y:S01]  /*16950*/  STL.64 [R1+0x1f8], R22 ;  /* 0x0001f81601007387 */ /* 0x0003e20000100a00 */
[----:B0-----:R-:W3:Y:S01]  /*16960*/  LDL.LU.64 R20, [R1+0x10] ;  /* 0x0000100001147983 */ /* 0x001ee20000300a00 */
[----:B-1----:R-:W3:Y:S02]  /*16970*/  LDL.LU.64 R22, [R1+0x18] ;  /* 0x0000180001167983 */ /* 0x002ee40000300a00 */
[----:B---3--:R-:W-:Y:S11]  /*16980*/  HMMA.16816.F32.BF16 R12, R20, R24, R12 ;  /* 0x00000018140c723c */ /* 0x008ff6000004180c */
[----:B------:R-:W-:Y:S11]  /*16990*/  @!UPT UIADD3 URZ, URZ, URZ, URZ ;  /* 0x0000003f3f3ff290 */ /* 0x000ff6000fffe03f */
[----:B------:R-:W-:Y:S01]  /*169a0*/  @!UPT UIADD3 URZ, URZ, URZ, URZ ;  /* 0x0000003f3f3ff290 */ /* 0x000fe2000fffe03f */
[----:B------:R-:W-:Y:S01]  /*169b0*/  STL.64 [R1+0x220], R12 ;  /* 0x0002200c01007387 */ /* 0x000fe20000100a00 */
[----:B------:R0:W-:Y:S03]  /*169c0*/  STL.64 [R1+0x228], R14 ;  /* 0x0002280e01007387 */ /* 0x0001e60000100a00 */
[----:B0-----:R-:W3:Y:S01]  /*169d0*/  LDL.LU R15, [R1+0x1828] ;  /* 0x00182800010f7983 */ /* 0x001ee20000300800 */
[----:B------:R-:W-:Y:S02]  /*169e0*/  IMAD.MOV.U32 R12, RZ, RZ, R20 ;  /* 0x000000ffff0c7224 */ /* 0x000fe400078e0014 */
[----:B------:R-:W-:Y:S02]  /*169f0*/  IMAD.MOV.U32 R7, RZ, RZ, R21 ;  /* 0x000000ffff077224 */ /* 0x000fe400078e0015 */
[----:B------:R-:W-:Y:S02]  /*16a00*/  IMAD.MOV.U32 R21, RZ, RZ, R24 ;  /* 0x000000ffff157224 */ /* 0x000fe400078e0018 */
[----:B------:R-:W-:-:S02]  /*16a10*/  IMAD.MOV.U32 R20, RZ, RZ, R25 ;  /* 0x000000ffff147224 */ /* 0x000fc400078e0019 */
[----:B------:R-:W-:Y:S02]  /*16a20*/  IMAD.MOV.U32 R6, RZ, RZ, R22 ;  /* 0x000000ffff067224 */ /* 0x000fe400078e0016 */
[----:B------:R-:W-:Y:S01]  /*16a30*/  IMAD.MOV.U32 R3, RZ, RZ, R23 ;  /* 0x000000ffff037224 */ /* 0x000fe200078e0017 */
[----:B------:R0:W-:Y:S04]  /*16a40*/  STL.64 [R1+0x1820], R20 ;  /* 0x0018201401007387 */ /* 0x0001e80000100a00 */
[----:B0-----:R-:W4:Y:S01]  /*16a50*/  LDL.LU.64 R20, [R1+0x240] ;  /* 0x0002400001147983 */ /* 0x001f220000300a00 */
[----:B------:R-:W4:Y:S03]  /*16a60*/  LDL.LU.64 R22, [R1+0x248] ;  /* 0x0002480001167983 */ /* 0x000f260000300a00 */
[----:B---3--:R-:W0:Y:S04]  /*16a70*/  LDSM.16.MT88.4 R24, [R15+0x2000] ;  /* 0x002000000f18783b */ /* 0x008e280000004200 */
[----:B0-----:R0:W-:Y:S01]  /*16a80*/  STL.64 [R1+0x17c8], R26 ;  /* 0x0017c81a01007387 */ /* 0x0011e20000100a00 */
[----:B------:R1:W-:Y:S02]  /*16a90*/  STL.64 [R1+0x17c0], R24 ;  /* 0x0017c01801007387 */ /* 0x0003e40000100a00 */
[----:B0-----:R-:W-:-:S02]  /*16aa0*/  IMAD.MOV.U32 R26, RZ, RZ, R6 ;  /* 0x000000ffff1a7224 */ /* 0x001fc400078e0006 */
[----:B-1----:R-:W-:Y:S02]  /*16ab0*/  IMAD.MOV.U32 R24, RZ, RZ, R12 ;  /* 0x000000ffff187224 */ /* 0x002fe400078e000c */
[----:B------:R-:W-:Y:S02]  /*16ac0*/  IMAD.MOV.U32 R25, RZ, RZ, R7 ;  /* 0x000000ffff197224 */ /* 0x000fe400078e0007 */
[----:B------:R-:W-:-:S07]  /*16ad0*/  IMAD.MOV.U32 R27, RZ, RZ, R3 ;  /* 0x000000ffff1b7224 */ /* 0x000fce00078e0003 */
[C---:B--2---:R-:W-:Y:S01]  /*16ae0*/  HMMA.16816.F32.BF16 R8, R24.reuse, R4, R8 ;  /* 0x000000041808723c */ /* 0x044fe20000041808 */
[----:B------:R-:W0:Y:S04]  /*16af0*/  LDSM.16.MT88.4 R4, [R15+0x2080] ;  /* 0x002080000f04783b */ /* 0x000e280000004200 */
[----:B0-----:R-:W-:Y:S11]  /*16b00*/  STL.64 [R1+0x1788], R6 ;  /* 0x0017880601007387 */ /* 0x001ff60000100a00 */
[----:B------:R-:W-:Y:S07]  /*16b10*/  @!UPT UIADD3 URZ, URZ, URZ, URZ ;  /* 0x0000003f3f3ff290 */ /* 0x000fee000fffe03f */
[----:B------:R-:W-:Y:S02]  /*16b20*/  STL.64 [R1+0x280], R8 ;  /* 0x0002800801007387 */ /* 0x000fe40000100a00 */
[----:B------:R-:W-:Y:S02]  /*16b30*/  STL.64 [R1+0x288], R10 ;  /* 0x0002880a01007387 */ /* 0x000fe40000100a00 */
[----:B------:R-:W0:Y:S04]  /*16b40*/  LDSM.16.MT88.4 R8, [R15+0x2100] ;  /* 0x002100000f08783b */ /* 0x000e280000004200 */
[----:B------:R1:W-:Y:S04]  /*16b50*/  STL.64 [R1+0x1780], R4 ;  /* 0x0017800401007387 */ /* 0x0003e80000100a00 */
[----:B------:R-:W2:Y:S04]  /*16b60*/  LDSM.16.MT88.4 R12, [R15+0x2180] ;  /* 0x002180000f0c783b */ /* 0x000ea80000004200 */
[----:B-1----:R-:W3:Y:S01]  /*16b70*/  LDL.LU.64 R4, [R1+0x250] ;  /* 0x0002500001047983 */ /* 0x002ee20000300a00 */
[----:B------:R-:W3:Y:S03]  /*16b80*/  LDL.LU.64 R6, [R1+0x258] ;  /* 0x0002580001067983 */ /* 0x000ee60000300a00 */
[----:B0-----:R-:W-:Y:S01]  /*16b90*/  STL.64 [R1+0x1738], R10 ;  /* 0x0017380a01007387 */ /* 0x001fe20000100a00 */
[----:B------:R0:W-:Y:S03]  /*16ba0*/  STL.64 [R1+0x1730], R8 ;  /* 0x0017300801007387 */ /* 0x0001e60000100a00 */
[----:B0-----:R-:W3:Y:S01]  /*16bb0*/  LDL.LU.64 R8, [R1+0x40] ;  /* 0x0000400001087983 */ /* 0x001ee20000300a00 */
[----:B------:R-:W3:Y:S01]  /*16bc0*/  LDL.64 R10, [R1+0x48] ;  /* 0x00004800010a7983 */ /* 0x000ee20000100a00 */
[----:B----4-:R-:W-:Y:S01]  /*16bd0*/  HMMA.16816.F32.BF16 R20, R24, R16, R20 ;  /* 0x000000101814723c */ /* 0x010fe20000041814 */
[----:B------:R-:W-:-:S02]  /*16be0*/  IMAD.MOV.U32 R28, RZ, RZ, R16 ;  /* 0x000000ffff1c7224 */ /* 0x000fc400078e0010 */
[----:B------:R-:W-:Y:S02]  /*16bf0*/  IMAD.MOV.U32 R3, RZ, RZ, R17 ;  /* 0x000000ffff037224 */ /* 0x000fe400078e0011 */
[----:B------:R-:W0:Y:S11]  /*16c00*/  LDSM.16.MT88.4 R16, [R29+0x2000] ;  /* 0x002000001d10783b */ /* 0x000e360000004200 */
[----:B------:R-:W-:Y:S07]  /*16c10*/  @!UPT UIADD3 URZ, URZ, URZ, URZ ;  /* 0x0000003f3f3ff290 */ /* 0x000fee000fffe03f */
[----:B------:R1:W-:Y:S01]  /*16c20*/  STL.64 [R1+0x290], R20 ;  /* 0x0002901401007387 */ /* 0x0003e20000100a00 */
[----:B------:R-:W-:Y:S03]  /*16c30*/  STL.64 [R1+0x298], R22 ;  /* 0x0002981601007387 */ /* 0x000fe60000100a00 */
[----:B-1----:R-:W4:Y:S01]  /*16c40*/  LDL.LU.64 R20, [R1+0x1820] ;  /* 0x0018200001147983 */ /* 0x002f220000300a00 */
[----:B--2---:R-:W-:Y:S02]  /*16c50*/  STL.64 [R1+0x16e8], R14 ;  /* 0x0016e80e01007387 */ /* 0x004fe40000100a00 */
[----:B------:R-:W-:Y:S01]  /*16c60*/  STL.64 [R1+0x16e0], R12 ;  /* 0x0016e00c01007387 */ /* 0x000fe20000100a00 */
[----:B0-----:R-:W-:Y:S01]  /*16c70*/  STL.64 [R1+0x16b8], R18 ;  /* 0x0016b81201007387 */ /* 0x001fe20000100a00 */
[----:B------:R0:W-:Y:S01]  /*16c80*/  STL.64 [R1+0x16b0], R16 ;  /* 0x0016b01001007387 */ /* 0x0001e20000100a00 */
[----:B---3--:R-:W-:Y:S02]  /*16c90*/  HMMA.16816.F32.BF16 R4, R24, R8, R4 ;  /* 0x000000081804723c */ /* 0x008fe40000041804 */
[----:B------:R-:W-:Y:S01]  /*16ca0*/  STL.64 [R1+0x17e8], R10 ;  /* 0x0017e80a01007387 */ /* 0x000fe20000100a00 */
[----:B------:R-:W-:Y:S11]  /*16cb0*/  STL.64 [R1+0x17e0], R8 ;  /* 0x0017e00801007387 */ /* 0x000ff60000100a00 */
[----:B------:R-:W-:Y:S09]  /*16cc0*/  @!UPT UIADD3 URZ, URZ, URZ, URZ ;  /* 0x0000003f3f3ff290 */ /* 0x000ff2000fffe03f */
[----:B------:R1:W-:Y:S01]  /*16cd0*/  STL.64 [R1+0x2a0], R4 ;  /* 0x0002a00401007387 */ /* 0x0003e20000100a00 */
[----:B------:R2:W-:Y:S02]  /*16ce0*/  STL.64 [R1+0x2a8], R6 ;  /* 0x0002a80601007387 */ /* 0x0005e40000100a00 */
[----:B0-----:R-:W3:Y:S02]  /*16cf0*/  LDL.LU R16, [R1+0x100] ;  /* 0x0001000001107983 */ /* 0x001ee40000300800 */
[----:B------:R-:W3:Y:S01]  /*16d00*/  LDL.LU R17, [R1+0x104] ;  /* 0x0001040001117983 */ /* 0x000ee20000300800 */
[----:B------:R-:W3:Y:S01]  /*16d10*/  LDL.LU R18, [R1+0x108] ;  /* 0x0001080001127983 */ /* 0x000ee20000300800 */
[----:B------:R-:W3:Y:S03]  /*16d20*/  LDL.LU R19, [R1+0x10c] ;  /* 0x00010c0001137983 */ /* 0x000ee60000300800 */
[----:B-1----:R-:W3:Y:S01]  /*16d30*/  LDL.LU R4, [R1+0x150] ;  /* 0x0001500001047983 */ /* 0x002ee20000300800 */
[----:B------:R-:W3:Y:S02]  /*16d40*/  LDL.LU R5, [R1+0x154] ;  /* 0x0001540001057983 */ /* 0x000ee40000300800 */
[----:B--2---:R-:W2:Y:S02]  /*16d50*/  LDL.LU R6, [R1+0x158] ;  /* 0x0001580001067983 */ /* 0x004ea40000300800 */
[----:B------:R-:W2:Y:S02]  /*16d60*/  LDL.LU R7, [R1+0x15c] ;  /* 0x00015c0001077983 */ /* 0x000ea40000300800 */
[----:B--2---:R-:W-:Y:S01]  /*16d70*/  STL.64 [R1+0x1798], R6 ;  /* 0x0017980601007387 */ /* 0x004fe20000100a00 */
[----:B---3--:R0:W-:Y:S03]  /*16d80*/  STL.64 [R1+0x1790], R4 ;  /* 0x0017900401007387 */ /* 0x0081e60000100a00 */
[----:B0-----:R-:W2:Y:S01]  /*16d90*/  LDL.LU R4, [R1+0x160] ;  /* 0x0001600001047983 */ /* 0x001ea20000300800 */
[----:B------:R-:W2:Y:S02]  /*16da0*/  LDL.LU R5, [R1+0x164] ;  /* 0x0001640001057983 */ /* 0x000ea40000300800 */
[----:B------:R-:W3:Y:S02]  /*16db0*/  LDL.LU R6, [R1+0x168] ;  /* 0x0001680001067983 */ /* 0x000ee40000300800 */
[----:B------:R-:W3:Y:S01]  /*16dc0*/  LDL.LU R7, [R1+0x16c] ;  /* 0x00016c0001077983 */ /* 0x000ee20000300800 */
[----:B------:R-:W2:Y:S01]  /*16dd0*/  LDL.LU R24, [R1] ;  /* 0x0000000001187983 */ /* 0x000ea20000300800 */
[----:B------:R-:W4:Y:S02]  /*16de0*/  LDL.LU R25, [R1+0x4] ;  /* 0x0000040001197983 */ /* 0x000f240000300800 */
[----:B------:R-:W4:Y:S02]  /*16df0*/  LDL.LU R26, [R1+0x8] ;  /* 0x00000800011a7983 */ /* 0x000f240000300800 */
[----:B------:R-:W4:Y:S01]  /*16e00*/  LDL.LU R27, [R1+0xc] ;  /* 0x00000c00011b7983 */ /* 0x000f220000300800 */
[----:B---3--:R0:W-:Y:S01]  /*16e10*/  STL.64 [R1+0x17a8], R6 ;  /* 0x0017a80601007387 */ /* 0x0081e20000100a00 */
[----:B--2---:R-:W-:Y:S03]  /*16e20*/  STL.64 [R1+0x17a0], R4 ;  /* 0x0017a00401007387 */ /* 0x004fe60000100a00 */
[----:B0-----:R-:W2:Y:S04]  /*16e30*/  LDL R6, [R1+0x78] ;  /* 0x0000780001067983 */ /* 0x001ea80000100800 */
[----:B------:R-:W2:Y:S01]  /*16e40*/  LDL R7, [R1+0x7c] ;  /* 0x00007c0001077983 */ /* 0x000ea20000100800 */
[----:B------:R-:W-:Y:S02]  /*16e50*/  STL.64 [R1+0x1748], R18 ;  /* 0x0017481201007387 */ /* 0x000fe40000100a00 */
[----:B------:R0:W-:Y:S02]  /*16e60*/  STL.64 [R1+0x1740], R16 ;  /* 0x0017401001007387 */ /* 0x0001e40000100a00 */
[----:B0-----:R-:W3:Y:S01]  /*16e70*/  LDL.LU R16, [R1+0x110] ;  /* 0x0001100001107983 */ /* 0x001ee20000300800 */
[----:B------:R-:W3:Y:S02]  /*16e80*/  LDL.LU R17, [R1+0x114] ;  /* 0x0001140001117983 */ /* 0x000ee40000300800 */
[----:B------:R-:W2:Y:S02]  /*16e90*/  LDL.LU R18, [R1+0x118] ;  /* 0x0001180001127983 */ /* 0x000ea40000300800 */
[----:B------:R-:W2:Y:S01]  /*16ea0*/  LDL.LU R19, [R1+0x11c] ;  /* 0x00011c0001137983 */ /* 0x000ea20000300800 */
[----:B------:R-:W2:Y:S01]  /*16eb0*/  LDL.LU R12, [R1+0x130] ;  /* 0x00013000010c7983 */ /* 0x000ea20000300800 */
[----:B------:R-:W2:Y:S02]  /*16ec0*/  LDL.LU R13, [R1+0x134] ;  /* 0x00013400010d7983 */ /* 0x000ea40000300800 */
[----:B------:R-:W2:Y:S02]  /*16ed0*/  LDL.LU R14, [R1+0x138] ;  /* 0x00013800010e7983 */ /* 0x000ea40000300800 */
[----:B------:R-:W2:Y:S02]  /*16ee0*/  LDL.LU R15, [R1+0x13c] ;  /* 0x00013c00010f7983 */ /* 0x000ea40000300800 */
[----:B--2---:R-:W-:Y:S01]  /*16ef0*/  STL.64 [R1+0x17b8], R14 ;  /* 0x0017b80e01007387 */ /* 0x004fe20000100a00 */
[----:B------:R0:W-:Y:S03]  /*16f00*/  STL.64 [R1+0x17b0], R12 ;  /* 0x0017b00c01007387 */ /* 0x0001e60000100a00 */
[----:B0-----:R-:W2:Y:S01]  /*16f10*/  LDL.LU R12, [R1+0x170] ;  /* 0x00017000010c7983 */ /* 0x001ea20000300800 */
[----:B------:R-:W2:Y:S02]  /*16f20*/  LDL.LU R13, [R1+0x174] ;  /* 0x00017400010d7983 */ /* 0x000ea40000300800 */
[----:B------:R-:W2:Y:S02]  /*16f30*/  LDL.LU R14, [R1+0x178] ;  /* 0x00017800010e7983 */ /* 0x000ea40000300800 */
[----:B------:R-:W2:Y:S01]  /*16f40*/  LDL.LU R15, [R1+0x17c] ;  /* 0x00017c00010f7983 */ /* 0x000ea20000300800 */
[----:B------:R-:W2:Y:S01]  /*16f50*/  LDL.LU.64 R8, [R1+0x90] ;  /* 0x0000900001087983 */ /* 0x000ea20000300a00 */
[----:B------:R-:W2:Y:S03]  /*16f60*/  LDL.LU.64 R10, [R1+0x98] ;  /* 0x00009800010a7983 */ /* 0x000ea60000300a00 */
[----:B--2---:R-:W-:Y:S01]  /*16f70*/  STL.64 [R1+0x1800], R10 ;  /* 0x0018000a01007387 */ /* 0x004fe20000100a00 */
[----:B------:R0:W-:Y:S03]  /*16f80*/  STL.64 [R1+0x17f8], R8 ;  /* 0x0017f80801007387 */ /* 0x0001e60000100a00 */
[----:B0-----:R-:W2:Y:S01]  /*16f90*/  LDL.LU.64 R8, [R1+0x1e0] ;  /* 0x0001e00001087983 */ /* 0x001ea20000300a00 */
[----:B------:R-:W2:Y:S02]  /*16fa0*/  LDL.LU.64 R10, [R1+0x1e8] ;  /* 0x0001e800010a7983 */ /* 0x000ea40000300a00 */
[----:B----4-:R-:W-:-:S02]  /*16fb0*/  IMAD.MOV.U32 R4, RZ, RZ, R21 ;  /* 0x000000ffff047224 */ /* 0x010fc400078e0015 */
[----:B------:R-:W-:Y:S02]  /*16fc0*/  IMAD.MOV.U32 R5, RZ, RZ, R20 ;  /* 0x000000ffff057224 */ /* 0x000fe400078e0014 */
[----:B------:R-:W0:Y:S04]  /*16fd0*/  LDSM.16.MT88.4 R20, [R29+0x2080] ;  /* 0x002080001d14783b */ /* 0x000e280000004200 */
[----:B--2---:R-:W-:Y:S01]  /*16fe0*/  STL.64 [R1+0x1810], R10 ;  /* 0x0018100a01007387 */ /* 0x004fe20000100a00 */
[----:B------:R1:W-:Y:S03]  /*16ff0*/  STL.64 [R1+0x1808], R8 ;  /* 0x0018080801007387 */ /* 0x0003e60000100a00 */
[----:B-1----:R-:W2:Y:S01]  /*17000*/  LDL.LU.64 R8, [R1+0x210] ;  /* 0x0002100001087983 */ /* 0x002ea20000300a00 */
[----:B------:R-:W2:Y:S02]  /*17010*/  LDL.LU.64 R10, [R1+0x218] ;  /* 0x00021800010a7983 */ /* 0x000ea40000300a00 */
[----:B------:R-:W-:Y:S02]  /*17020*/  STL.64 [R1+0x17d8], R14 ;  /* 0x0017d80e01007387 */ /* 0x000fe40000100a00 */
[----:B------:R1:W-:Y:S02]  /*17030*/  STL.64 [R1+0x17d0], R12 ;  /* 0x0017d00c01007387 */ /* 0x0003e40000100a00 */
[----:B-1----:R-:W4:Y:S01]  /*17040*/  LDL.LU.64 R12, [R1+0x1c0] ;  /* 0x0001c000010c7983 */ /* 0x002f220000300a00 */
[----:B------:R-:W4:Y:S02]  /*17050*/  LDL.LU.64 R14, [R1+0x1c8] ;  /* 0x0001c800010e7983 */ /* 0x000f240000300a00 */
[----:B------:R-:W-:Y:S02]  /*17060*/  STL.64 [R1+0x1758], R18 ;  /* 0x0017581201007387 */ /* 0x000fe40000100a00 */
[----:B---3--:R1:W-:Y:S02]  /*17070*/  STL.64 [R1+0x1750], R16 ;  /* 0x0017501001007387 */ /* 0x0083e40000100a00 */
[----:B-1----:R-:W3:Y:S01]  /*17080*/  LDL.LU.64 R16, [R1+0x60] ;  /* 0x0000600001107983 */ /* 0x002ee20000300a00 */
[----:B------:R-:W3:Y:S02]  /*17090*/  LDL.64 R18, [R1+0x68] ;  /* 0x0000680001127983 */ /* 0x000ee40000100a00 */
[----:B0-----:R-:W-:Y:S02]  /*170a0*/  STL.64 [R1+0x1668], R22 ;  /* 0x0016681601007387 */ /* 0x001fe40000100a00 */
[----:B------:R0:W-:Y:S02]  /*170b0*/  STL.64 [R1+0x1660], R20 ;  /* 0x0016601401007387 */ /* 0x0001e40000100a00 */
[----:B0-----:R-:W-:-:S02]  /*170c0*/  IMAD.MOV.U32 R20, RZ, RZ, R28 ;  /* 0x000000ffff147224 */ /* 0x001fc400078e001c */
[----:B------:R-:W3:Y:S01]  /*170d0*/  LDL.LU R28, [R1+0x1818] ;  /* 0x00181800011c7983 */ /* 0x000ee20000300800 */
[----:B------:R-:W3:Y:S02]  /*170e0*/  LDL R22, [R1+0x58] ;  /* 0x0000580001167983 */ /* 0x000ee40000100800 */
[----:B------:R-:W3:Y:S01]  /*170f0*/  LDL R23, [R1+0x5c] ;  /* 0x00005c0001177983 */ /* 0x000ee20000100800 */
[C---:B--2---:R-:W-:Y:S11]  /*17100*/  HMMA.16816.F32.BF16 R8, R24.reuse, R4, R8 ;  /* 0x000000041808723c */ /* 0x044ff60000041808 */
[----:B------:R-:W-:Y:S11]  /*17110*/  @!UPT UIADD3 URZ, URZ, URZ, URZ ;  /* 0x0000003f3f3ff290 */ /* 0x000ff6000fffe03f */
[----:B------:R-:W-:Y:S01]  /*17120*/  @!UPT UIADD3 URZ, URZ, URZ, URZ ;  /* 0x0000003f3f3ff290 */ /* 0x000fe2000fffe03f */
[----:B------:R-:W-:Y:S01]  /*17130*/  STL.64 [R1+0x2d0], R8 ;  /* 0x0002d00801007387 */ /* 0x000fe20000100a00 */
[----:B------:R0:W-:Y:S03]  /*17140*/  STL.64 [R1+0x2d8], R10 ;  /* 0x0002d80a01007387 */ /* 0x0001e60000100a00 */
[----:B0-----:R-:W3:Y:S01]  /*17150*/  LDL.LU.64 R10, [R1+0x1810] ;  /* 0x00181000010a7983 */ /* 0x001ee20000300a00 */
[----:B------:R-:W3:Y:S02]  /*17160*/  LDL.LU.64 R8, [R1+0x1808] ;  /* 0x0018080001087983 */ /* 0x000ee40000300a00 */
[----:B---3--:R-:W-:Y:S11]  /*17170*/  HMMA.16816.F32.BF16 R8, R24, R16, R8 ;  /* 0x000000101808723c */ /* 0x008ff60000041808 */
[----:B------:R-:W-:Y:S11]  /*17180*/  @!UPT UIADD3 URZ, URZ, URZ, URZ ;  /* 0x0000003f3f3ff290 */ /* 0x000ff6000fffe03f */
[----:B------:R-:W-:Y:S01]  /*17190*/  @!UPT UIADD3 URZ, URZ, URZ, URZ ;  /* 0x0000003f3f3ff290 */ /* 0x000fe2000fffe03f */
[----:B------:R-:W-:Y:S01]  /*171a0*/  STL.64 [R1+0x2c0], R8 ;  /* 0x0002c00801007387 */ /* 0x000fe20000100a00 */
[----:B------:R0:W-:Y:S03]  /*171b0*/  STL.64 [R1+0x2c8], R10 ;  /* 0x0002c80a01007387 */ /* 0x0001e60000100a00 */
[----:B0-----:R-:W2:Y:S01]  /*171c0*/  LDL.LU.64 R10, [R1+0x1800] ;  /* 0x00180000010a7983 */ /* 0x001ea20000300a00 */
[----:B------:R-:W2:Y:S02]  /*171d0*/  LDL.LU.64 R8, [R1+0x17f8] ;  /* 0x0017f80001087983 */ /* 0x000ea40000300a00 */
[----:B------:R-:W-:-:S07]  /*171e0*/  IMAD.MOV.U32 R21, RZ, RZ, R3 ;  /* 0x000000ffff157224 */ /* 0x000fce00078e0003 */
[C---:B--2---:R-:W-:Y:S11]  /*171f0*/  HMMA.16816.F32.BF16 R8, R24.reuse, R20, R8 ;  /* 0x000000141808723c */ /* 0x044ff60000041808 */
[----:B------:R-:W-:Y:S11]  /*17200*/  @!UPT UIADD3 URZ, URZ, URZ, URZ ;  /* 0x0000003f3f3ff290 */ /* 0x000ff6000fffe03f */
[----:B------:R-:W-:Y:S01]  /*17210*/  @!UPT UIADD3 URZ, URZ, URZ, URZ ;  /* 0x0000003f3f3ff290 */ /* 0x000fe2000fffe03f */
[----:B------:R-:W-:Y:S01]  /*17220*/  STL.64 [R1+0x2b0], R8 ;  /* 0x0002b00801007387 */ /* 0x000fe20000100a00 */
[----:B------:R-:W-:Y:S02]  /*17230*/  STL.64 [R1+0x2b8], R10 ;  /* 0x0002b80a01007387 */ /* 0x000fe40000100a00 */
[----:B------:R0:W1:Y:S02]  /*17240*/  LDSM.16.MT88.4 R8, [R29+0x2100] ;  /* 0x002100001d08783b */ /* 0x0000640000004200 */
[----:B0-----:R-:W2:Y:S04]  /*17250*/  LDL.LU R29, [R1+0x17f0] ;  /* 0x0017f000011d7983 */ /* 0x001ea80000300800 */
[----:B-1----:R-:W-:Y:S01]  /*17260*/  STL.64 [R1+0x90], R8 ;  /* 0x0000900801007387 */ /* 0x002fe20000100a00 */
[----:B------:R0:W-:Y:S03]  /*17270*/  STL.64 [R1+0x98], R10 ;  /* 0x0000980a01007387 */ /* 0x0001e60000100a00 */
[----:B0-----:R-:W3:Y:S01]  /*17280*/  LDL.LU.64 R10, [R1+0x17e8] ;  /* 0x0017e800010a7983 */ /* 0x001ee20000300a00 */
[----:B------:R-:W4:Y:S02]  /*17290*/  LDL.LU.64 R8, [R1+0x17e0] ;  /* 0x0017e00001087983 */ /* 0x000f240000300a00 */
[----:B----4-:R-:W-:Y:S01]  /*172a0*/  HMMA.16816.F32.BF16 R24, R24, R8, R12 ;  /* 0x000000081818723c */ /* 0x010fe2000004180c */
[----:B------:R-:W4:Y:S01]  /*172b0*/  LDL.LU.64 R14, [R1+0x17d8] ;  /* 0x0017d800010e7983 */ /* 0x000f220000300a00 */
[----:B------:R-:W4:Y:S11]  /*172c0*/  LDL.LU.64 R12, [R1+0x17d0] ;  /* 0x0017d000010c7983 */ /* 0x000f360000300a00 */
[----:B------:R-:W-:Y:S10]  /*172d0*/  @!UPT UIADD3 URZ, URZ, URZ, URZ ;  /* 0x0000003f3f3ff290 */ /* 0x000ff4000fffe03f */
[----:B------:R-:W-:Y:S01]  /*172e0*/  STL.64 [R1+0x320], R24 ;  /* 0x0003201801007387 */ /* 0x000fe20000100a00 */
[----:B------:R0:W-:Y:S03]  /*172f0*/  STL.64 [R1+0x328], R26 ;  /* 0x0003281a01007387 */ /* 0x0001e60000100a00 */
[----:B0-----:R-:W4:Y:S01]  /*17300*/  LDL.LU.64 R26, [R1+0x17c8] ;  /* 0x0017c800011a7983 */ /* 0x001f220000300a00 */
[----:B------:R-:W4:Y:S02]  /*17310*/  LDL.LU.64 R24, [R1+0x17c0] ;  /* 0x0017c00001187983 */ /* 0x000f240000300a00 */
[C---:B----4-:R-:W-:Y:S01]  /*17320*/  HMMA.16816.F32.BF16 R4, R24.reuse, R6, R12 ;  /* 0x000000061804723c */ /* 0x050fe2000004180c */
[----:B------:R-:W4:Y:S01]  /*17330*/  LDL.LU.64 R14, [R1+0x17b8] ;  /* 0x0017b800010e7983 */ /* 0x000f220000300a00 */
[----:B------:R-:W4:Y:S11]  /*17340*/  LDL.LU.64 R12, [R1+0x17b0] ;  /* 0x0017b000010c7983 */ /* 0x000f360000300a00 */
[----:B------:R-:W-:Y:S10]  /*17350*/  @!UPT UIADD3 URZ, URZ, URZ, URZ ;  /* 0x0000003f3f3ff290 */ /* 0x000ff4000fffe03f */
[----:B------:R-:W-:Y:S01]  /*17360*/  STL.64 [R1+0x310], R4 ;  /* 0x0003100401007387 */ /* 0x000fe20000100a00 */
[----:B------:R0:W-:Y:S03]  /*17370*/  STL.64 [R1+0x318], R6 ;  /* 0x0003180601007387 */ /* 0x0001e60000100a00 */
[----:B0-----:R-:W2:Y:S01]  /*17380*/  LDL.LU.64 R6, [R1+0x17a8] ;  /* 0x0017a80001067983 */ /* 0x001ea20000300a00 */
[----:B------:R-:W2:Y:S02]  /*17390*/  LDL.LU.64 R4, [R1+0x17a0] ;  /* 0x0017a00001047983 */ /* 0x000ea40000300a00 */
[----:B--2---:R-:W-:Y:S11]  /*173a0*/  HMMA.16816.F32.BF16 R4, R24, R18, R4 ;  /* 0x000000121804723c */ /* 0x004ff60000041804 */
[----:B------:R-:W-:Y:S11]  /*173b0*/  @!UPT UIADD3 URZ, URZ, URZ, URZ ;  /* 0x0000003f3f3ff290 */ /* 0x000ff6000fffe03f */
[----:B------:R-:W-:Y:S01]  /*173c0*/  @!UPT UIADD3 URZ, URZ, URZ, URZ ;  /* 0x0000003f3f3ff290 */ /* 0x000fe2000fffe03f */
[----:B------:R-:W-:Y:S01]  /*173d0*/  STL.64 [R1+0x300], R4 ;  /* 0x0003000401007387 */ /* 0x000fe20000100a00 */
[----:B------:R0:W-:Y:S03]  /*173e0*/  STL.64 [R1+0x308], R6 ;  /* 0x0003080601007387 */ /* 0x0001e60000100a00 */
[----:B0-----:R-:W2:Y:S01]  /*173f0*/  LDL.LU.64 R6, [R1+0x1798] ;  /* 0x0017980001067983 */ /* 0x001ea20000300a00 */
[----:B------:R-:W2:Y:S02]  /*17400*/  LDL.LU.64 R4, [R1+0x1790] ;  /* 0x0017900001047983 */ /* 0x000ea40000300a00 */
[----:B------:R0:W-:Y:S02]  /*17410*/  STL.64 [R1+0x1768], R18 ;  /* 0x0017681201007387 */ /* 0x0001e40000100a00 */
[----:B------:R-:W3:Y:S01]  /*17420*/  LDL.LU R16, [R1+0x140] ;  /* 0x0001400001107983 */ /* 0x000ee20000300800 */
[----:B------:R-:W3:Y:S01]  /*17430*/  LDL.LU R17, [R1+0x144] ;  /* 0x0001440001117983 */ /* 0x000ee20000300800 */
[----:B0-----:R-:W-:-:S02]  /*17440*/  IMAD.MOV.U32 R18, RZ, RZ, R29 ;  /* 0x000000ffff127224 */ /* 0x001fc400078e001d */
[----:B------:R-:W-:Y:S01]  /*17450*/  IMAD.MOV.U32 R19, RZ, RZ, R28 ;  /* 0x000000ffff137224 */ /* 0x000fe200078e001c */
[C---:B--2---:R-:W-:Y:S11]  /*17460*/  HMMA.16816.F32.BF16 R4, R24.reuse, R22, R4 ;  /* 0x000000161804723c */ /* 0x044ff60000041804 */
[----:B------:R-:W-:Y:S11]  /*17470*/  @!UPT UIADD3 URZ, URZ, URZ, URZ ;  /* 0x0000003f3f3ff290 */ /* 0x000ff6000fffe03f */
[----:B------:R-:W-:Y:S01]  /*17480*/  @!UPT UIADD3 URZ, URZ, URZ, URZ ;  /* 0x0000003f3f3ff290 */ /* 0x000fe2000fffe03f */
[----:B------:R0:W-:Y:S01]  /*17490*/  STL.64 [R1+0x2f0], R4 ;  /* 0x0002f00401007387 */ /* 0x0001e20000100a00 */
[----:B------:R-:W-:Y:S02]  /*174a0*/  IMAD.MOV.U32 R29, RZ, RZ, R6 ;  /* 0x000000ffff1d7224 */ /* 0x000fe400078e0006 */
[----:B------:R-:W-:Y:S02]  /*174b0*/  IMAD.MOV.U32 R28, RZ, RZ, R7 ;  /* 0x000000ffff1c7224 */ /* 0x000fe400078e0007 */
[----:B------:R-:W4:Y:S04]  /*174c0*/  LDL.LU.64 R6, [R1+0x1788] ;  /* 0x0017880001067983 */ /* 0x000f280000300a00 */
[----:B0-----:R-:W4:Y:S01]  /*174d0*/  LDL.LU.64 R4, [R1+0x1780] ;  /* 0x0017800001047983 */ /* 0x001f220000300a00 */
[----:B------:R0:W-:Y:S02]  /*174e0*/  STL.64 [R1+0x1760], R22 ;  /* 0x0017601601007387 */ /* 0x0001e40000100a00 */
[----:B------:R-:W2:Y:S02]  /*174f0*/  LDL.LU R20, [R1+0x120] ;  /* 0x0001200001147983 */ /* 0x000ea40000300800 */
[----:B------:R-:W2:Y:S01]  /*17500*/  LDL.LU R21, [R1+0x124] ;  /* 0x0001240001157983 */ /* 0x000ea20000300800 */
[----:B0-----:R-:W2:Y:S01]  /*17510*/  LDL.LU R22, [R1+0x128] ;  /* 0x0001280001167983 */ /* 0x001ea20000300800 */
[----:B------:R-:W2:Y:S01]  /*17520*/  LDL.LU R23, [R1+0x12c] ;  /* 0x00012c0001177983 */ /* 0x000ea20000300800 */
[----:B---3--:R-:W-:Y:S02]  /*17530*/  HMMA.16816.F32.BF16 R16, R24, R10, R16 ;  /* 0x0000000a1810723c */ /* 0x008fe40000041810 */
[----:B--2---:R0:W-:Y:S01]  /*17540*/  STL.64 [R1+0x1778], R22 ;  /* 0x0017781601007387 */ /* 0x0041e20000100a00 */
[----:B------:R-:W-:Y:S03]  /*17550*/  STL.64 [R1+0x1770], R20 ;  /* 0x0017701401007387 */ /* 0x000fe60000100a00 */
[----:B0-----:R-:W4:Y:S01]  /*17560*/  LDL.64 R22, [R1+0x78] ;  /* 0x0000780001167983 */ /* 0x001f220000100a00 */
[----:B------:R-:W-:Y:S02]  /*17570*/  STL [R1+0x1584], R28 ;  /* 0x0015841c01007387 */ /* 0x000fe40000100800 */
[----:B------:R-:W-:Y:S02]  /*17580*/  STL [R1+0x1580], R29 ;  /* 0x0015801d01007387 */ /* 0x000fe40000100800 */
[----:B------:R-:W2:Y:S11]  /*17590*/  LDL R27, [R1+0xee4] ;  /* 0x000ee400011b7983 */ /* 0x000eb60000100800 */
[----:B------:R-:W-:Y:S01]  /*175a0*/  @!UPT UIADD3 URZ, URZ, URZ, URZ ;  /* 0x0000003f3f3ff290 */ /* 0x000fe2000fffe03f */
[----:B------:R-:W-:Y:S01]  /*175b0*/  STL.64 [R1+0x270], R16 ;  /* 0x0002701001007387 */ /* 0x000fe20000100a00 */
[----:B------:R4:W-:Y:S02]  /*175c0*/  STL.64 [R1+0x278], R18 ;  /* 0x0002781201007387 */ /* 0x0009e40000100a00 */
[----:B----4-:R-:W-:Y:S07]  /*175d0*/  HMMA.16816.F32.BF16 R16, R4, R22, R12 ;  /* 0x000000160410723c */ /* 0x010fee000004180c */
[----:B------:R-:W-:-:S02]  /*175e0*/  IMAD.MOV.U32 R13, RZ, RZ, R22 ;  /* 0x000000ffff0d7224 */ /* 0x000fc400078e0016 */
[----:B------:R-:W-:Y:S02]  /*175f0*/  IMAD.MOV.U32 R12, RZ, RZ, R23 ;  /* 0x000000ffff0c7224 */ /* 0x000fe400078e0017 */
[----:B------:R-:W3:Y:S01]  /*17600*/  LDL.LU.64 R22, [R1+0x1778] ;  /* 0x0017780001167983 */ /* 0x000ee20000300a00 */
[----:B------:R-:W3:Y:S11]  /*17610*/  LDL.LU.64 R20, [R1+0x1770] ;  /* 0x0017700001147983 */ /* 0x000ef60000300a00 */
[----:B------:R-:W-:Y:S01]  /*17620*/  STL.64 [R1+0x260], R16 ;  /* 0x0002601001007387 */ /* 0x000fe20000100a00 */
[----:B------:R-:W-:-:S02]  /*17630*/  IMAD.MOV.U32 R28, RZ, RZ, R18 ;  /* 0x000000ffff1c7224 */ /* 0x000fc400078e0012 */
[----:B------:R-:W-:Y:S02]  /*17640*/  IMAD.MOV.U32 R29, RZ, RZ, R19 ;  /* 0x000000ffff1d7224 */ /* 0x000fe400078e0013 */
[----:B------:R-:W3:Y:S03]  /*17650*/  LDL.LU.64 R18, [R1+0x1768] ;  /* 0x0017680001127983 */ /* 0x000ee60000300a00 */
[----:B------:R-:W-:Y:S02]  /*17660*/  STL [R1+0x158c], R29 ;  /* 0x00158c1d01007387 */ /* 0x000fe40000100800 */
[----:B------:R0:W-:Y:S01]  /*17670*/  STL [R1+0x1588], R28 ;  /* 0x0015881c01007387 */ /* 0x0001e20000100800 */
[C---:B---3--:R-:W-:Y:S01]  /*17680*/  HMMA.16816.F32.BF16 R20, R4.reuse, R18, R20 ;  /* 0x000000120414723c */ /* 0x048fe20000041814 */
[----:B------:R-:W-:Y:S02]  /*17690*/  IMAD.MOV.U32 R3, RZ, RZ, R18 ;  /* 0x000000ffff037224 */ /* 0x000fe400078e0012 */
[----:B0-----:R-:W-:Y:S11]  /*176a0*/  IMAD.MOV.U32 R28, RZ, RZ, R19 ;  /* 0x000000ffff1c7224 */ /* 0x001ff600078e0013 */
[----:B------:R-:W-:Y:S09]  /*176b0*/  @!UPT UIADD3 URZ, URZ, URZ, URZ ;  /* 0x0000003f3f3ff290 */ /* 0x000ff2000fffe03f */
[----:B------:R-:W-:Y:S01]  /*176c0*/  STL.64 [R1+0x250], R20 ;  /* 0x0002501401007387 */ /* 0x000fe20000100a00 */
[----:B------:R0:W-:Y:S03]  /*176d0*/  STL.64 [R1+0x258], R22 ;  /* 0x0002581601007387 */ /* 0x0001e60000100a00 */
[----:B0-----:R-:W3:Y:S01]  /*176e0*/  LDL.LU.64 R22, [R1+0x1760] ;  /* 0x0017600001167983 */ /* 0x001ee20000300a00 */
[----:B------:R-:W3:Y:S02]  /*176f0*/  LDL.LU.64 R18, [R1+0x1758] ;  /* 0x0017580001127983 */ /* 0x000ee40000300a00 */
[----:B------:R-:W3:Y:S02]  /*17700*/  LDL.LU.64 R16, [R1+0x1750] ;  /* 0x0017500001107983 */ /* 0x000ee40000300a00 */
[----:B---3--:R-:W-:Y:S01]  /*17710*/  HMMA.16816.F32.BF16 R20, R4, R22, R16 ;  /* 0x000000160414723c */ /* 0x008fe20000041810 */
[----:B------:R-:W3:Y:S01]  /*17720*/  LDL.LU.64 R18, [R1+0x1748] ;  /* 0x0017480001127983 */ /* 0x000ee20000300a00 */
[----:B------:R-:W3:Y:S02]  /*17730*/  LDL.LU.64 R16, [R1+0x1740] ;  /* 0x0017400001107983 */ /* 0x000ee40000300a00 */
[----:B------:R-:W2:Y:S02]  /*17740*/  LDL R26, [R1+0x344] ;  /* 0x00034400011a7983 */ /* 0x000ea40000100800 */
[----:B------:R-:W-:-:S02]  /*17750*/  IMAD.MOV.U32 R15, RZ, RZ, R10 ;  /* 0x000000ffff0f7224 */ /* 0x000fc400078e000a */
[----:B------:R-:W-:Y:S01]  /*17760*/  IMAD.MOV.U32 R14, RZ, RZ, R11 ;  /* 0x000000ffff0e7224 */ /* 0x000fe200078e000b */
[----:B---3--:R-:W-:Y:S01]  /*17770*/  HMMA.16816.F32.BF16 R16, R4, R10, R16 ;  /* 0x0000000a0410723c */ /* 0x008fe20000041810 */
[----:B--2---:R-:W-:Y:S11]  /*17780*/  STL.64 [R1+0x1658], R26 ;  /* 0x0016581a01007387 */ /* 0x004ff60000100a00 */
[----:B------:R-:W-:Y:S02]  /*17790*/  @!UPT UIADD3 URZ, URZ, URZ, URZ ;  /* 0x0000003f3f3ff290 */ /* 0x000fe4000fffe03f */
[----:B------:R-:W-:Y:S02]  /*177a0*/  STL.64 [R1+0x240], R20 ;  /* 0x0002401401007387 */ /* 0x000fe40000100a00 */
[----:B------:R-:W-:Y:S02]  /*177b0*/  STL.64 [R1+0x248], R22 ;  /* 0x0002481601007387 */ /* 0x000fe40000100a00 */
[----:B------:R-:W2:Y:S01]  /*177c0*/  LDL.LU.64 R10, [R1+0x1738] ;  /* 0x00173800010a7983 */ /* 0x000ea20000300a00 */
[----:B------:R-:W2:Y:S01]  /*177d0*/  LDL.LU.64 R8, [R1+0x1730] ;  /* 0x0017300001087983 */ /* 0x000ea20000300a00 */
[----:B------:R-:W-:Y:S02]  /*177e0*/  IMAD.MOV.U32 R6, RZ, RZ, R15 ;  /* 0x000000ffff067224 */ /* 0x000fe400078e000f */
[----:B------:R-:W-:Y:S01]  /*177f0*/  IMAD.MOV.U32 R7, RZ, RZ, R14 ;  /* 0x000000ffff077224 */ /* 0x000fe200078e000e */
[----:B------:R-:W-:Y:S01]  /*17800*/  STL.64 [R1+0x230], R16 ;  /* 0x0002301001007387 */ /* 0x000fe20000100a00 */
[----:B------:R-:W-:Y:S03]  /*17810*/  STL [R1+0x238], R18 ;  /* 0x0002381201007387 */ /* 0x000fe60000100800 */
[----:B------:R0:W-:Y:S02]  /*17820*/  STL.64 [R1+0x16f0], R6 ;  /* 0x0016f00601007387 */ /* 0x0001e40000100a00 */
[----:B------:R-:W3:Y:S01]  /*17830*/  LDL.LU R4, [R1+0xd0] ;  /* 0x0000d00001047983 */ /* 0x000ee20000300800 */
[----:B------:R-:W3:Y:S04]  /*17840*/  LDL.LU R5, [R1+0xd4] ;  /* 0x0000d40001057983 */ /* 0x000ee80000300800 */
[----:B0-----:R-:W4:Y:S01]  /*17850*/  LDL.LU R6, [R1+0xd8] ;  /* 0x0000d80001067983 */ /* 0x001f220000300800 */
[----:B------:R-:W4:Y:S03]  /*17860*/  LDL.LU R7, [R1+0xdc] ;  /* 0x0000dc0001077983 */ /* 0x000f260000300800 */
[----:B----4-:R-:W-:Y:S01]  /*17870*/  STL.64 [R1+0x1700], R6 ;  /* 0x0017000601007387 */ /* 0x010fe20000100a00 */
[----:B---3--:R0:W-:Y:S03]  /*17880*/  STL.64 [R1+0x16f8], R4 ;  /* 0x0016f80401007387 */ /* 0x0081e60000100a00 */
[----:B0-----:R-:W3:Y:S01]  /*17890*/  LDL.LU R4, [R1+0xe0] ;  /* 0x0000e00001047983 */ /* 0x001ee20000300800 */
[----:B------:R-:W3:Y:S02]  /*178a0*/  LDL.LU R5, [R1+0xe4] ;  /* 0x0000e40001057983 */ /* 0x000ee40000300800 */
[----:B------:R-:W4:Y:S02]  /*178b0*/  LDL.LU R6, [R1+0xe8] ;  /* 0x0000e80001067983 */ /* 0x000f240000300800 */
[----:B------:R-:W4:Y:S02]  /*178c0*/  LDL.LU R7, [R1+0xec] ;  /* 0x0000ec0001077983 */ /* 0x000f240000300800 */
[----:B----4-:R0:W-:Y:S01]  /*178d0*/  STL.64 [R1+0x1710], R6 ;  /* 0x0017100601007387 */ /* 0x0101e20000100a00 */
[----:B---3--:R-:W-:Y:S02]  /*178e0*/  STL.64 [R1+0x1708], R4 ;  /* 0x0017080401007387 */ /* 0x008fe40000100a00 */
[----:B------:R-:W3:Y:S02]  /*178f0*/  LDL.LU R20, [R1+0x190] ;  /* 0x0001900001147983 */ /* 0x000ee40000300800 */
[----:B------:R-:W3:Y:S01]  /*17900*/  LDL.LU R21, [R1+0x194] ;  /* 0x0001940001157983 */ /* 0x000ee20000300800 */
[----:B------:R-:W4:Y:S01]  /*17910*/  LDL.LU R22, [R1+0x198] ;  /* 0x0001980001167983 */ /* 0x000f220000300800 */
[----:B------:R-:W4:Y:S02]  /*17920*/  LDL.LU R23, [R1+0x19c] ;  /* 0x00019c0001177983 */ /* 0x000f240000300800 */
[----:B0-----:R-:W-:-:S02]  /*17930*/  IMAD.MOV.U32 R7, RZ, RZ, R12 ;  /* 0x000000ffff077224 */ /* 0x001fc400078e000c */
[----:B------:R-:W-:Y:S01]  /*17940*/  IMAD.MOV.U32 R6, RZ, RZ, R13 ;  /* 0x000000ffff067224 */ /* 0x000fe200078e000d */
[----:B------:R-:W2:Y:S01]  /*17950*/  LDL.LU R12, [R1+0xc0] ;  /* 0x0000c000010c7983 */ /* 0x000ea20000300800 */
[----:B------:R-:W2:Y:S02]  /*17960*/  LDL.LU R13, [R1+0xc4] ;  /* 0x0000c400010d7983 */ /* 0x000ea40000300800 */
[----:B------:R-:W2:Y:S02]  /*17970*/  LDL.LU R14, [R1+0xc8] ;  /* 0x0000c800010e7983 */ /* 0x000ea40000300800 */
[----:B------:R-:W2:Y:S02]  /*17980*/  LDL.LU R15, [R1+0xcc] ;  /* 0x0000cc00010f7983 */ /* 0x000ea40000300800 */
[----:B------:R-:W-:Y:S01]  /*17990*/  IMAD.MOV.U32 R29, RZ, RZ, R19 ;  /* 0x000000ffff1d7224 */ /* 0x000fe200078e0013 */
[----:B--2---:R-:W-:Y:S01]  /*179a0*/  STL.64 [R1+0x1720], R14 ;  /* 0x0017200e01007387 */ /* 0x004fe20000100a00 */
[----:B------:R0:W-:Y:S03]  /*179b0*/  STL.64 [R1+0x1718], R12 ;  /* 0x0017180c01007387 */ /* 0x0001e60000100a00 */
[----:B0-----:R-:W2:Y:S01]  /*179c0*/  LDL.LU R12, [R1+0xf0] ;  /* 0x0000f000010c7983 */ /* 0x001ea20000300800 */
[----:B------:R-:W2:Y:S02]  /*179d0*/  LDL.LU R13, [R1+0xf4] ;  /* 0x0000f400010d7983 */ /* 0x000ea40000300800 */
[----:B------:R-:W2:Y:S02]  /*179e0*/  LDL.LU R14, [R1+0xf8] ;  /* 0x0000f800010e7983 */ /* 0x000ea40000300800 */
[----:B------:R-:W2:Y:S01]  /*179f0*/  LDL.LU R15, [R1+0xfc] ;  /* 0x0000fc00010f7983 */ /* 0x000ea20000300800 */
[----:B------:R-:W2:Y:S01]  /*17a00*/  LDL.LU R24, [R1+0xb0] ;  /* 0x0000b00001187983 */ /* 0x000ea20000300800 */
[----:B------:R-:W2:Y:S02]  /*17a10*/  LDL.LU R25, [R1+0xb4] ;  /* 0x0000b40001197983 */ /* 0x000ea40000300800 */
[----:B------:R-:W2:Y:S02]  /*17a20*/  LDL.LU R26, [R1+0xb8] ;  /* 0x0000b800011a7983 */ /* 0x000ea40000300800 */
[----:B------:R-:W2:Y:S01]  /*17a30*/  LDL.LU R27, [R1+0xbc] ;  /* 0x0000bc00011b7983 */ /* 0x000ea20000300800 */
[----:B----4-:R-:W-:Y:S01]  /*17a40*/  STL.64 [R1+0x1678], R22 ;  /* 0x0016781601007387 */ /* 0x010fe20000100a00 */
[----:B---3--:R0:W-:Y:S03]  /*17a50*/  STL.64 [R1+0x1670], R20 ;  /* 0x0016701401007387 */ /* 0x0081e60000100a00 */
[----:B0-----:R-:W3:Y:S01]  /*17a60*/  LDL.LU R20, [R1+0x1a0] ;  /* 0x0001a00001147983 */ /* 0x001ee20000300800 */
[----:B------:R-:W3:Y:S02]  /*17a70*/  LDL.LU R21, [R1+0x1a4] ;  /* 0x0001a40001157983 */ /* 0x000ee40000300800 */
[----:B------:R-:W4:Y:S02]  /*17a80*/  LDL.LU R22, [R1+0x1a8] ;  /* 0x0001a80001167983 */ /* 0x000f240000300800 */
[----:B------:R-:W4:Y:S01]  /*17a90*/  LDL.LU R23, [R1+0x1ac] ;  /* 0x0001ac0001177983 */ /* 0x000f220000300800 */
[----:B------:R-:W3:Y:S01]  /*17aa0*/  LDL.LU R16, [R1+0x20] ;  /* 0x0000200001107983 */ /* 0x000ee20000300800 */
[----:B------:R-:W3:Y:S02]  /*17ab0*/  LDL.LU R17, [R1+0x24] ;  /* 0x0000240001117983 */ /* 0x000ee40000300800 */
[----:B------:R-:W3:Y:S02]  /*17ac0*/  LDL.LU R18, [R1+0x28] ;  /* 0x0000280001127983 */ /* 0x000ee40000300800 */
[----:B------:R-:W3:Y:S01]  /*17ad0*/  LDL.LU R19, [R1+0x2c] ;  /* 0x00002c0001137983 */ /* 0x000ee20000300800 */
[----:B--2---:R-:W-:Y:S01]  /*17ae0*/  HMMA.16816.F32.BF16 R4, R8, R6, R12 ;  /* 0x000000060804723c */ /* 0x004fe2000004180c */
[----:B---3--:R0:W-:Y:S01]  /*17af0*/  STL.64 [R1+0x16c8], R18 ;  /* 0x0016c81201007387 */ /* 0x0081e20000100a00 */
[----:B------:R-:W-:Y:S03]  /*17b00*/  STL.64 [R1+0x16c0], R16 ;  /* 0x0016c01001007387 */ /* 0x000fe60000100a00 */
[----:B0-----:R-:W2:Y:S01]  /*17b10*/  LDL.64 R18, [R1+0x58] ;  /* 0x0000580001127983 */ /* 0x001ea20000100a00 */
[----:B----4-:R0:W-:Y:S02]  /*17b20*/  STL.64 [R1+0x1688], R22 ;  /* 0x0016881601007387 */ /* 0x0101e40000100a00 */
[----:B------:R-:W-:Y:S02]  /*17b30*/  STL.64 [R1+0x1680], R20 ;  /* 0x0016801401007387 */ /* 0x000fe40000100a00 */
[----:B0-----:R-:W-:-:S02]  /*17b40*/  IMAD.MOV.U32 R22, RZ, RZ, R3 ;  /* 0x000000ffff167224 */ /* 0x001fc400078e0003 */
[----:B------:R-:W3:Y:S01]  /*17b50*/  LDL.LU R3, [R1+0x1728] ;  /* 0x0017280001037983 */ /* 0x000ee20000300800 */
[----:B------:R-:W-:Y:S02]  /*17b60*/  STL [R1+0x15e0], R29 ;  /* 0x0015e01d01007387 */ /* 0x000fe40000100800 */
[----:B------:R-:W4:Y:S02]  /*17b70*/  LDL.LU.64 R14, [R1+0x1720] ;  /* 0x00172000010e7983 */ /* 0x000f240000300a00 */
[----:B------:R-:W4:Y:S06]  /*17b80*/  LDL.LU.64 R12, [R1+0x1718] ;  /* 0x00171800010c7983 */ /* 0x000f2c0000300a00 */
        /* <DEDUP_REMOVED lines=17> */
[----:B0-----:R-:W4:Y:S01]  /*17ca0*/  LDL.LU.64 R6, [R1+0x16f0] ;  /* 0x0016f00001067983 */ /* 0x001f220000300a00 */
[----:B------:R0:W-:Y:S02]  /*17cb0*/  STL.64 [R1+0x16d8], R18 ;  /* 0x0016d81201007387 */ /* 0x0001e40000100a00 */
[----:B------:R-:W2:Y:S02]  /*17cc0*/  LDL.LU R16, [R1+0xa0] ;  /* 0x0000a00001107983 */ /* 0x000ea40000300800 */
[----:B------:R-:W2:Y:S01]  /*17cd0*/  LDL.LU R17, [R1+0xa4] ;  /* 0x0000a40001117983 */ /* 0x000ea20000300800 */
[----:B0-----:R-:W2:Y:S01]  /*17ce0*/  LDL.LU R18, [R1+0xa8] ;  /* 0x0000a80001127983 */ /* 0x001ea20000300800 */
[----:B------:R-:W2:Y:S01]  /*17cf0*/  LDL.LU R19, [R1+0xac] ;  /* 0x0000ac0001137983 */ /* 0x000ea20000300800 */
[----:B----4-:R-:W-:Y:S02]  /*17d00*/  HMMA.16816.F32.BF16 R8, R8, R6, R12 ;  /* 0x000000060808723c */ /* 0x010fe4000004180c */
[----:B------:R-:W4:Y:S01]  /*17d10*/  LDL.LU.64 R14, [R1+0x16e8] ;  /* 0x0016e800010e7983 */ /* 0x000f220000300a00 */
[----:B------:R-:W4:Y:S02]  /*17d20*/  LDL.LU.64 R12, [R1+0x16e0] ;  /* 0x0016e000010c7983 */ /* 0x000f240000300a00 */
[----:B------:R0:W-:Y:S02]  /*17d30*/  STL.64 [R1+0x16d0], R6 ;  /* 0x0016d00601007387 */ /* 0x0001e40000100a00 */
[----:B------:R-:W2:Y:S11]  /*17d40*/  LDL.LU R4, [R1+0x80] ;  /* 0x0000800001047983 */ /* 0x000eb60000300800 */
[----:B------:R-:W-:Y:S05]  /*17d50*/  @!UPT UIADD3 URZ, URZ, URZ, URZ ;  /* 0x0000003f3f3ff290 */ /* 0x000fea000fffe03f */
[----:B------:R-:W-:Y:S01]  /*17d60*/  STL.64 [R1+0x160], R8 ;  /* 0x0001600801007387 */ /* 0x000fe20000100a00 */
[----:B------:R1:W-:Y:S02]  /*17d70*/  STL.64 [R1+0x168], R10 ;  /* 0x0001680a01007387 */ /* 0x0003e40000100a00 */
[----:B------:R-:W2:Y:S02]  /*17d80*/  LDL.LU R5, [R1+0x84] ;  /* 0x0000840001057983 */ /* 0x000ea40000300800 */
[----:B0-----:R-:W2:Y:S01]  /*17d90*/  LDL.LU R6, [R1+0x88] ;  /* 0x0000880001067983 */ /* 0x001ea20000300800 */
[----:B------:R-:W2:Y:S04]  /*17da0*/  LDL.LU R7, [R1+0x8c] ;  /* 0x00008c0001077983 */ /* 0x000ea80000300800 */
[----:B-1----:R-:W4:Y:S02]  /*17db0*/  LDL.LU.64 R10, [R1+0x78] ;  /* 0x00007800010a7983 */ /* 0x002f240000300a00 */
[C---:B----4-:R-:W-:Y:S11]  /*17dc0*/  HMMA.16816.F32.BF16 R24, R12.reuse, R10, R24 ;  /* 0x0000000a0c18723c */ /* 0x050ff60000041818 */
[----:B------:R-:W-:Y:S11]  /*17dd0*/  @!UPT UIADD3 URZ, URZ, URZ, URZ ;  /* 0x0000003f3f3ff290 */ /* 0x000ff6000fffe03f */
[----:B------:R-:W-:Y:S01]  /*17de0*/  @!UPT UIADD3 URZ, URZ, URZ, URZ ;  /* 0x0000003f3f3ff290 */ /* 0x000fe2000fffe03f */
[----:B------:R0:W-:Y:S01]  /*17df0*/  STL.64 [R1+0x150], R24 ;  /* 0x0001501801007387 */ /* 0x0001e20000100a00 */
[----:B------:R1:W-:Y:S03]  /*17e00*/  STL.64 [R1+0x158], R26 ;  /* 0x0001581a01007387 */ /* 0x0003e60000100a00 */
[----:B0-----:R-:W4:Y:S01]  /*17e10*/  LDL.LU R24, [R1+0x1b0] ;  /* 0x0001b00001187983 */ /* 0x001f220000300800 */
[----:B------:R-:W4:Y:S02]  /*17e20*/  LDL.LU R25, [R1+0x1b4] ;  /* 0x0001b40001197983 */ /* 0x000f240000300800 */
[----:B-1----:R-:W3:Y:S02]  /*17e30*/  LDL.LU R26, [R1+0x1b8] ;  /* 0x0001b800011a7983 */ /* 0x002ee40000300800 */
[----:B------:R-:W3:Y:S01]  /*17e40*/  LDL.LU R27, [R1+0x1bc] ;  /* 0x0001bc00011b7983 */ /* 0x000ee20000300800 */
[C---:B--2---:R-:W-:Y:S01]  /*17e50*/  HMMA.16816.F32.BF16 R16, R12.reuse, R22, R16 ;  /* 0x000000160c10723c */ /* 0x044fe20000041810 */
[----:B---3--:R-:W-:Y:S01]  /*17e60*/  STL.64 [R1+0x1698], R26 ;  /* 0x0016981a01007387 */ /* 0x008fe20000100a00 */
[----:B----4-:R0:W-:Y:S03]  /*17e70*/  STL.64 [R1+0x1690], R24 ;  /* 0x0016901801007387 */ /* 0x0101e60000100a00 */
[----:B0-----:R-:W2:Y:S01]  /*17e80*/  LDL.LU R24, [R1+0x180] ;  /* 0x0001800001187983 */ /* 0x001ea20000300800 */
[----:B------:R-:W2:Y:S02]  /*17e90*/  LDL.LU R25, [R1+0x184] ;  /* 0x0001840001197983 */ /* 0x000ea40000300800 */
[----:B------:R-:W3:Y:S02]  /*17ea0*/  LDL.LU R26, [R1+0x188] ;  /* 0x00018800011a7983 */ /* 0x000ee40000300800 */
[----:B------:R-:W3:Y:S02]  /*17eb0*/  LDL.LU R27, [R1+0x18c] ;  /* 0x00018c00011b7983 */ /* 0x000ee40000300800 */
[----:B---3--:R-:W-:Y:S01]  /*17ec0*/  STL.64 [R1+0x16a8], R26 ;  /* 0x0016a81a01007387 */ /* 0x008fe20000100a00 */
[----:B--2---:R0:W-:Y:S03]  /*17ed0*/  STL.64 [R1+0x16a0], R24 ;  /* 0x0016a01801007387 */ /* 0x0041e60000100a00 */
[----:B0-----:R-:W2:Y:S01]  /*17ee0*/  LDL.LU R24, [R1+0x30] ;  /* 0x0000300001187983 */ /* 0x001ea20000300800 */
[----:B------:R-:W2:Y:S02]  /*17ef0*/  LDL.LU R25, [R1+0x34] ;  /* 0x0000340001197983 */ /* 0x000ea40000300800 */
[----:B------:R-:W2:Y:S02]  /*17f00*/  LDL.LU R26, [R1+0x38] ;  /* 0x00003800011a7983 */ /* 0x000ea40000300800 */
[----:B------:R-:W2:Y:S02]  /*17f10*/  LDL.LU R27, [R1+0x3c] ;  /* 0x00003c00011b7983 */ /* 0x000ea40000300800 */
[----:B------:R-:W-:Y:S01]  /*17f20*/  STL.64 [R1+0x140], R16 ;  /* 0x0001401001007387 */ /* 0x000fe20000100a00 */
[----:B------:R0:W-:Y:S03]  /*17f30*/  STL.64 [R1+0x148], R18 ;  /* 0x0001481201007387 */ /* 0x0001e60000100a00 */
[----:B0-----:R-:W3:Y:S02]  /*17f40*/  LDL.LU.64 R18, [R1+0x16d8] ;  /* 0x0016d80001127983 */ /* 0x001ee40000300a00 */
[C---:B---3--:R-:W-:Y:S11]  /*17f50*/  HMMA.16816.F32.BF16 R4, R12.reuse, R18, R4 ;  /* 0x000000120c04723c */ /* 0x048ff60000041804 */
[----:B------:R-:W-:Y:S11]  /*17f60*/  @!UPT UIADD3 URZ, URZ, URZ, URZ ;  /* 0x0000003f3f3ff290 */ /* 0x000ff6000fffe03f */
[----:B------:R-:W-:Y:S01]  /*17f70*/  @!UPT UIADD3 URZ, URZ, URZ, URZ ;  /* 0x0000003f3f3ff290 */ /* 0x000fe2000fffe03f */
[----:B------:R0:W-:Y:S01]  /*17f80*/  STL.64 [R1+0x130], R4 ;  /* 0x0001300401007387 */ /* 0x0001e20000100a00 */
[----:B------:R1:W-:Y:S02]  /*17f90*/  STL.64 [R1+0x138], R6 ;  /* 0x0001380601007387 */ /* 0x0003e40000100a00 */
[----:B0-----:R-:W-:Y:S01]  /*17fa0*/  IMAD.MOV.U32 R5, RZ, RZ, R18 ;  /* 0x000000ffff057224 */ /* 0x001fe200078e0012 */
[----:B-1----:R-:W3:Y:S01]  /*17fb0*/  LDL.LU.64 R6, [R1+0x16d0] ;  /* 0x0016d00001067983 */ /* 0x002ee20000300a00 */
[----:B------:R-:W-:Y:S02]  /*17fc0*/  IMAD.MOV.U32 R4, RZ, RZ, R19 ;  /* 0x000000ffff047224 */ /* 0x000fe400078e0013 */
[----:B------:R-:W3:Y:S02]  /*17fd0*/  LDL.LU.64 R18, [R1+0x16c8] ;  /* 0x0016c80001127983 */ /* 0x000ee40000300a00 */
[----:B------:R-:W3:Y:S02]  /*17fe0*/  LDL.LU.64 R16, [R1+0x16c0] ;  /* 0x0016c00001107983 */ /* 0x000ee40000300a00 */
[----:B---3--:R-:W-:Y:S01]  /*17ff0*/  HMMA.16816.F32.BF16 R12, R12, R6, R16 ;  /* 0x000000060c0c723c */ /* 0x008fe20000041810 */
[----:B------:R-:W2:Y:S01]  /*18000*/  LDL.LU.64 R18, [R1+0x16b8] ;  /* 0x0016b80001127983 */ /* 0x000ea20000300a00 */
[----:B------:R-:W2:Y:S11]  /*18010*/  LDL.LU.64 R16, [R1+0x16b0] ;  /* 0x0016b00001107983 */ /* 0x000eb60000300a00 */
[----:B------:R-:W-:Y:S10]  /*18020*/  @!UPT UIADD3 URZ, URZ, URZ, URZ ;  /* 0x0000003f3f3ff290 */ /* 0x000ff4000fffe03f */
[----:B------:R0:W-:Y:S01]  /*18030*/  STL.64 [R1+0x120], R12 ;  /* 0x0001200c01007387 */ /* 0x0001e20000100a00 */
[----:B------:R1:W-:Y:S03]  /*18040*/  STL.64 [R1+0x128], R14 ;  /* 0x0001280e01007387 */ /* 0x0003e60000100a00 */
[----:B0-----:R-:W3:Y:S04]  /*18050*/  LDL.64 R12, [R1+0x90] ;  /* 0x00009000010c7983 */ /* 0x001ee80000100a00 */
[----:B-1----:R-:W4:Y:S04]  /*18060*/  LDL.64 R14, [R1+0x98] ;  /* 0x00009800010e7983 */ /* 0x002f280000100a00 */
[----:B----4-:R-:W-:Y:S01]  /*18070*/  STL.64 [R1+0x1630], R14 ;  /* 0x0016300e01007387 */ /* 0x010fe20000100a00 */
[----:B---3--:R0:W-:Y:S03]  /*18080*/  STL.64 [R1+0x1628], R12 ;  /* 0x0016280c01007387 */ /* 0x0081e60000100a00 */
[----:B0-----:R-:W3:Y:S01]  /*18090*/  LDL.LU R12, [R1+0x1f0] ;  /* 0x0001f000010c7983 */ /* 0x001ee20000300800 */
[----:B------:R-:W3:Y:S02]  /*180a0*/  LDL.LU R13, [R1+0x1f4] ;  /* 0x0001f400010d7983 */ /* 0x000ee40000300800 */
[----:B------:R-:W4:Y:S02]  /*180b0*/  LDL.LU R14, [R1+0x1f8] ;  /* 0x0001f800010e7983 */ /* 0x000f240000300800 */
[----:B------:R-:W4:Y:S01]  /*180c0*/  LDL.LU R15, [R1+0x1fc] ;  /* 0x0001fc00010f7983 */ /* 0x000f220000300800 */
[C---:B--2---:R-:W-:Y:S01]  /*180d0*/  HMMA.16816.F32.BF16 R24, R16.reuse, R10, R24 ;  /* 0x0000000a1018723c */ /* 0x044fe20000041818 */
[----:B----4-:R-:W-:Y:S01]  /*180e0*/  STL.64 [R1+0x1640], R14 ;  /* 0x0016400e01007387 */ /* 0x010fe20000100a00 */
[----:B---3--:R-:W-:Y:S11]  /*180f0*/  STL.64 [R1+0x1638], R12 ;  /* 0x0016380c01007387 */ /* 0x008ff60000100a00 */
[----:B------:R-:W-:Y:S10]  /*18100*/  @!UPT UIADD3 URZ, URZ, URZ, URZ ;  /* 0x0000003f3f3ff290 */ /* 0x000ff4000fffe03f */
[----:B------:R-:W-:Y:S02]  /*18110*/  STL.64 [R1+0x110], R24 ;  /* 0x0001101801007387 */ /* 0x000fe40000100a00 */
[----:B------:R0:W-:Y:S02]  /*18120*/  STL.64 [R1+0x118], R26 ;  /* 0x0001181a01007387 */ /* 0x0001e40000100a00 */
[----:B0-----:R-:W2:Y:S01]  /*18130*/  LDL.LU.64 R26, [R1+0x16a8] ;  /* 0x0016a800011a7983 */ /* 0x001ea20000300a00 */
[----:B------:R-:W2:Y:S02]  /*18140*/  LDL.LU.64 R24, [R1+0x16a0] ;  /* 0x0016a00001187983 */ /* 0x000ea40000300a00 */
[----:B--2---:R-:W-:Y:S01]  /*18150*/  HMMA.16816.F32.BF16 R20, R16, R22, R24 ;  /* 0x000000161014723c */ /* 0x004fe20000041818 */
[----:B------:R-:W2:Y:S01]  /*18160*/  LDL.LU.64 R26, [R1+0x1698] ;  /* 0x00169800011a7983 */ /* 0x000ea20000300a00 */
[----:B------:R-:W2:Y:S11]  /*18170*/  LDL.LU.64 R24, [R1+0x1690] ;  /* 0x0016900001187983 */ /* 0x000eb60000300a00 */
[----:B------:R-:W-:Y:S10]  /*18180*/  @!UPT UIADD3 URZ, URZ, URZ, URZ ;  /* 0x0000003f3f3ff290 */ /* 0x000ff4000fffe03f */
[----:B------:R-:W-:Y:S01]  /*18190*/  STL.64 [R1+0x100], R20 ;  /* 0x0001001401007387 */ /* 0x000fe20000100a00 */
[----:B------:R0:W-:Y:S03]  /*181a0*/  STL.64 [R1+0x108], R22 ;  /* 0x0001081601007387 */ /* 0x0001e60000100a00 */
[----:B0-----:R-:W3:Y:S01]  /*181b0*/  LDL.LU.64 R22, [R1+0x1688] ;  /* 0x0016880001167983 */ /* 0x001ee20000300a00 */
[----:B------:R-:W3:Y:S02]  /*181c0*/  LDL.LU.64 R20, [R1+0x1680] ;  /* 0x0016800001147983 */ /* 0x000ee40000300a00 */
[----:B------:R-:W-:Y:S02]  /*181d0*/  IMAD.MOV.U32 R14, RZ, RZ, R5 ;  /* 0x000000ffff0e7224 */ /* 0x000fe400078e0005 */
[----:B------:R-:W-:-:S07]  /*181e0*/  IMAD.MOV.U32 R15, RZ, RZ, R4 ;  /* 0x000000ffff0f7224 */ /* 0x000fce00078e0004 */
[C---:B---3--:R-:W-:Y:S11]  /*181f0*/  HMMA.16816.F32.BF16 R20, R16.reuse, R14, R20 ;  /* 0x0000000e1014723c */ /* 0x048ff60000041814 */
[----:B------:R-:W-:Y:S11]  /*18200*/  @!UPT UIADD3 URZ, URZ, URZ, URZ ;  /* 0x0000003f3f3ff290 */ /* 0x000ff6000fffe03f */
[----:B------:R-:W-:Y:S01]  /*18210*/  @!UPT UIADD3 URZ, URZ, URZ, URZ ;  /* 0x0000003f3f3ff290 */ /* 0x000fe2000fffe03f */
[----:B------:R-:W-:Y:S01]  /*18220*/  STL.64 [R1+0xf0], R20 ;  /* 0x0000f01401007387 */ /* 0x000fe20000100a00 */
[----:B------:R0:W-:Y:S03]  /*18230*/  STL.64 [R1+0xf8], R22 ;  /* 0x0000f81601007387 */ /* 0x0001e60000100a00 */
[----:B0-----:R-:W3:Y:S01]  /*18240*/  LDL.LU.64 R22, [R1+0x1678] ;  /* 0x0016780001167983 */ /* 0x001ee20000300a00 */
[----:B------:R-:W3:Y:S02]  /*18250*/  LDL.LU.64 R20, [R1+0x1670] ;  /* 0x0016700001147983 */ /* 0x000ee40000300a00 */
[----:B------:R0:W-:Y:S02]  /*18260*/  STL.64 [R1+0x1650], R14 ;  /* 0x0016500e01007387 */ /* 0x0001e40000100a00 */
[----:B0-----:R-:W4:Y:S01]  /*18270*/  LDL.LU.64 R14, [R1+0x68] ;  /* 0x00006800010e7983 */ /* 0x001f220000300a00 */
[----:B---3--:R-:W-:Y:S03]  /*18280*/  HMMA.16816.F32.BF16 R16, R16, R6, R20 ;  /* 0x000000061010723c */ /* 0x008fe60000041814 */
[----:B------:R-:W2:Y:S01]  /*18290*/  LDL.LU.64 R22, [R1+0x1668] ;  /* 0x0016680001167983 */ /* 0x000ea20000300a00 */
[----:B------:R-:W2:Y:S11]  /*182a0*/  LDL.LU.64 R20, [R1+0x1660] ;  /* 0x0016600001147983 */ /* 0x000eb60000300a00 */
[----:B------:R-:W-:Y:S08]  /*182b0*/  @!UPT UIADD3 URZ, URZ, URZ, URZ ;  /* 0x0000003f3f3ff290 */ /* 0x000ff0000fffe03f */
[----:B------:R0:W-:Y:S01]  /*182c0*/  STL.64 [R1+0xe0], R16 ;  /* 0x0000e01001007387 */ /* 0x0001e20000100a00 */
[----:B------:R1:W-:Y:S03]  /*182d0*/  STL.64 [R1+0xe8], R18 ;  /* 0x0000e81201007387 */ /* 0x0003e60000100a00 */
[----:B0-----:R-:W4:Y:S01]  /*182e0*/  LDL.LU R16, [R1+0x1d0] ;  /* 0x0001d00001107983 */ /* 0x001f220000300800 */
[----:B------:R-:W4:Y:S02]  /*182f0*/  LDL.LU R17, [R1+0x1d4] ;  /* 0x0001d40001117983 */ /* 0x000f240000300800 */
[----:B-1----:R-:W4:Y:S02]  /*18300*/  LDL.LU R18, [R1+0x1d8] ;  /* 0x0001d80001127983 */ /* 0x002f240000300800 */
[----:B------:R-:W4:Y:S01]  /*18310*/  LDL.LU R19, [R1+0x1dc] ;  /* 0x0001dc0001137983 */ /* 0x000f220000300800 */
[----:B------:R-:W-:Y:S01]  /*18320*/  STL.64 [R1+0x1648], R6 ;  /* 0x0016480601007387 */ /* 0x000fe20000100a00 */
[----:B------:R-:W3:Y:S01]  /*18330*/  LDL.LU R4, [R1+0x200] ;  /* 0x0002000001047983 */ /* 0x000ee20000300800 */
[C---:B--2---:R-:W-:Y:S11]  /*18340*/  HMMA.16816.F32.BF16 R24, R20.reuse, R10, R24 ;  /* 0x0000000a1418723c */ /* 0x044ff60000041818 */
[----:B------:R-:W-:Y:S11]  /*18350*/  @!UPT UIADD3 URZ, URZ, URZ, URZ ;  /* 0x0000003f3f3ff290 */ /* 0x000ff6000fffe03f */
[----:B------:R-:W-:Y:S01]  /*18360*/  @!UPT UIADD3 URZ, URZ, URZ, URZ ;  /* 0x0000003f3f3ff290 */ /* 0x000fe2000fffe03f */
[----:B------:R-:W-:Y:S01]  /*18370*/  STL.64 [R1+0xd0], R24 ;  /* 0x0000d01801007387 */ /* 0x000fe20000100a00 */
[----:B------:R0:W-:Y:S03]  /*18380*/  STL.64 [R1+0xd8], R26 ;  /* 0x0000d81a01007387 */ /* 0x0001e60000100a00 */
[----:B0-----:R-:W2:Y:S01]  /*18390*/  LDL.LU.64 R26, [R1+0x1658] ;  /* 0x00165800011a7983 */ /* 0x001ea20000300a00 */
[----:B----4-:R-:W-:Y:S11]  /*183a0*/  HMMA.16816.F32.BF16 R16, R20, R14, R16 ;  /* 0x0000000e1410723c */ /* 0x010ff60000041810 */
[----:B------:R-:W-:Y:S11]  /*183b0*/  @!UPT UIADD3 URZ, URZ, URZ, URZ ;  /* 0x0000003f3f3ff290 */ /* 0x000ff6000fffe03f */
[----:B------:R-:W-:Y:S01]  /*183c0*/  @!UPT UIADD3 URZ, URZ, URZ, URZ ;  /* 0x0000003f3f3ff290 */ /* 0x000fe2000fffe03f */
[----:B------:R0:W-:Y:S01]  /*183d0*/  STL.64 [R1+0xc0], R16 ;  /* 0x0000c01001007387 */ /* 0x0001e20000100a00 */
[----:B------:R1:W-:Y:S02]  /*183e0*/  STL.64 [R1+0xc8], R18 ;  /* 0x0000c81201007387 */ /* 0x0003e40000100a00 */
[----:B0-----:R-:W-:Y:S02]  /*183f0*/  IMAD.MOV.U32 R17, RZ, RZ, R15 ;  /* 0x000000ffff117224 */ /* 0x001fe400078e000f */
[----:B-1----:R-:W-:Y:S02]  /*18400*/  IMAD.MOV.U32 R18, RZ, RZ, R14 ;  /* 0x000000ffff127224 */ /* 0x002fe400078e000e */
[----:B--2---:R-:W0:Y:S02]  /*18410*/  LDSM.16.MT88.4 R12, [R27+0x2180] ;  /* 0x002180001b0c783b */ /* 0x004e240000004200 */
[----:B0-----:R-:W-:Y:S02]  /*18420*/  IMAD.MOV.U32 R25, RZ, RZ, R14 ;  /* 0x000000ffff197224 */ /* 0x001fe400078e000e */
[----:B------:R3:W-:Y:S01]  /*18430*/  STL.64 [R1+0x80], R12 ;  /* 0x0000800c01007387 */ /* 0x0007e20000100a00 */
[----:B------:R-:W-:-:S02]  /*18440*/  IMAD.MOV.U32 R24, RZ, RZ, R15 ;  /* 0x000000ffff187224 */ /* 0x000fc400078e000f */
[----:B------:R-:W3:Y:S02]  /*18450*/  LDL.LU.64 R14, [R1+0x1650] ;  /* 0x00165000010e7983 */ /* 0x000ee40000300a00 */
[----:B------:R-:W-:Y:S02]  /*18460*/  IMAD.MOV.U32 R5, RZ, RZ, R3 ;  /* 0x000000ffff057224 */ /* 0x000fe400078e0003 */
[----:B------:R-:W-:Y:S02]  /*18470*/  IMAD.MOV.U32 R6, RZ, RZ, R2 ;  /* 0x000000ffff067224 */ /* 0x000fe400078e0002 */
[----:B------:R-:W-:Y:S01]  /*18480*/  IMAD.MOV.U32 R7, RZ, RZ, R0 ;  /* 0x000000ffff077224 */ /* 0x000fe200078e0000 */
[----:B------:R-:W-:Y:S06]  /*18490*/  STL [R1+0x15ec], R27 ;  /* 0x0015ec1b01007387 */ /* 0x000fec0000100800 */
[C---:B---3--:R-:W-:Y:S01]  /*184a0*/  HMMA.16816.F32.BF16 R12, R20.reuse, R14, R4 ;  /* 0x0000000e140c723c */ /* 0x048fe20000041804 */
[----:B------:R-:W2:Y:S11]  /*184b0*/  LDL.LU.64 R6, [R1+0x1648] ;  /* 0x0016480001067983 */ /* 0x000eb60000300a00 */
[----:B------:R-:W-:Y:S11]  /*184c0*/  @!UPT UIADD3 URZ, URZ, URZ, URZ ;  /* 0x0000003f3f3ff290 */ /* 0x000ff6000fffe03f */
[----:B------:R-:W-:Y:S01]  /*184d0*/  STL.64 [R1+0xb0], R12 ;  /* 0x0000b00c01007387 */ /* 0x000fe20000100a00 */
[----:B------:R0:W-:Y:S03]  /*184e0*/  STL.64 [R1+0xb8], R14 ;  /* 0x0000b80e01007387 */ /* 0x0001e60000100a00 */
[----:B0-----:R-:W2:Y:S01]  /*184f0*/  LDL.LU.64 R14, [R1+0x1640] ;  /* 0x00164000010e7983 */ /* 0x001ea20000300a00 */
[----:B------:R-:W2:Y:S02]  /*18500*/  LDL.LU.64 R12, [R1+0x1638] ;  /* 0x00163800010c7983 */ /* 0x000ea40000300a00 */
[----:B--2---:R-:W-:Y:S01]  /*18510*/  HMMA.16816.F32.BF16 R4, R20, R6, R12 ;  /* 0x000000061404723c */ /* 0x004fe2000004180c */
[----:B------:R-:W2:Y:S01]  /*18520*/  LDL.LU.64 R14, [R1+0x1630] ;  /* 0x00163000010e7983 */ /* 0x000ea20000300a00 */
[----:B------:R-:W2:Y:S11]  /*18530*/  LDL.LU.64 R12, [R1+0x1628] ;  /* 0x00162800010c7983 */ /* 0x000eb60000300a00 */
[----:B------:R-:W-:Y:S10]  /*18540*/  @!UPT UIADD3 URZ, URZ, URZ, URZ ;  /* 0x0000003f3f3ff290 */ /* 0x000ff4000fffe03f */
[----:B------:R0:W-:Y:S01]  /*18550*/  STL [R1+0xa0], R4 ;  /* 0x0000a00401007387 */ /* 0x0001e20000100800 */
[----:B------:R-:W2:Y:S02]  /*18560*/  LDL.LU R20, [R1+0x220] ;  /* 0x0002200001147983 */ /* 0x000ea40000300800 */
[----:B------:R-:W2:Y:S02]  /*18570*/  LDL.LU R21, [R1+0x224] ;  /* 0x0002240001157983 */ /* 0x000ea40000300800 */
[----:B------:R-:W2:Y:S01]  /*18580*/  LDL.LU R22, [R1+0x228] ;  /* 0x0002280001167983 */ /* 0x000ea20000300800 */
[----:B------:R-:W2:Y:S01]  /*18590*/  LDL.LU R23, [R1+0x22c] ;  /* 0x00022c0001177983 */ /* 0x000ea20000300800 */
[----:B------:R-:W-:Y:S02]  /*185a0*/  IMAD.MOV.U32 R29, RZ, RZ, R10 ;  /* 0x000000ffff1d7224 */ /* 0x000fe400078e000a */
[----:B------:R-:W-:Y:S02]  /*185b0*/  IMAD.MOV.U32 R28, RZ, RZ, R11 ;  /* 0x000000ffff1c7224 */ /* 0x000fe400078e000b */
[----:B------:R-:W-:-:S02]  /*185c0*/  IMAD.MOV.U32 R0, RZ, RZ, R7 ;  /* 0x000000ffff007224 */ /* 0x000fc400078e0007 */
[----:B------:R-:W1:Y:S01]  /*185d0*/  S2R R7, SR_TID.X ;  /* 0x0000000000077919 */ /* 0x000e620000002100 */
[----:B------:R-:W-:Y:S02]  /*185e0*/  IMAD.MOV.U32 R2, RZ, RZ, R6 ;  /* 0x000000ffff027224 */ /* 0x000fe400078e0006 */
[----:B------:R-:W3:Y:S02]  /*185f0*/  S2R R6, SR_TID.X ;  /* 0x0000000000067919 */ /* 0x000ee40000002100 */
[----:B------:R-:W-:Y:S01]  /*18600*/  IMAD.MOV.U32 R3, RZ, RZ, R5 ;  /* 0x000000ffff037224 */ /* 0x000fe200078e0005 */
[----:B------:R-:W-:Y:S01]  /*18610*/  STL [R1+0x14e0], R0 ;  /* 0x0014e00001007387 */ /* 0x000fe20000100800 */
[----:B------:R-:W-:Y:S03]  /*18620*/  STL [R1+0x14dc], R2 ;  /* 0x0014dc0201007387 */ /* 0x000fe60000100800 */
[----:B------:R-:W-:Y:S01]  /*18630*/  STL [R1+0x14d8], R3 ;  /* 0x0014d80301007387 */ /* 0x000fe20000100800 */
[----:B-1----:R-:W-:Y:S01]  /*18640*/  LOP3.LUT R7, R7, 0x7, RZ, 0xc0, !PT ;  /* 0x0000000707077812 */ /* 0x002fe200078ec0ff */
[----:B---3--:R-:W-:-:S04]  /*18650*/  IMAD.SHL.U32 R6, R6, 0x2, RZ ;  /* 0x0000000206067824 */ /* 0x008fc800078e00ff */
[----:B------:R-:W-:-:S05]  /*18660*/  IMAD R7, R7, 0x90, RZ ;  /* 0x0000009007077824 */ /* 0x000fca00078e02ff */
[----:B------:R-:W-:-:S04]  /*18670*/  LOP3.LUT R16, R7, 0x30, R6, 0x78, !PT ;  /* 0x0000003007107812 */ /* 0x000fc800078e7806 */
[----:B------:R-:W-:Y:S01]  /*18680*/  LOP3.LUT R16, R16, 0x40, RZ, 0x3c, !PT ;  /* 0x0000004010107812 */ /* 0x000fe200078e3cff */
[----:B--2---:R-:W-:Y:S01]  /*18690*/  HMMA.16816.F32.BF16 R20, R12, R10, R20 ;  /* 0x0000000a0c14723c */ /* 0x004fe20000041814 */
[----:B------:R-:W1:Y:S01]  /*186a0*/  LDSM.16.MT88.4 R8, [R26+0x4000] ;  /* 0x004000001a08783b */ /* 0x000e620000004200 */
[----:B0-----:R-:W-:Y:S11]  /*186b0*/  IMAD.MOV.U32 R4, RZ, RZ, R12 ;  /* 0x000000ffff047224 */ /* 0x001ff600078e000c */
[----:B------:R-:W-:Y:S10]  /*186c0*/  @!UPT UIADD3 URZ, URZ, URZ, URZ ;  /* 0x0000003f3f3ff290 */ /* 0x000ff4000fffe03f */
[----:B------:R-:W-:Y:S01]  /*186d0*/  STL.64 [R1+0x170], R20 ;  /* 0x0001701401007387 */ /* 0x000fe20000100a00 */
[----:B------:R1:W-:Y:S02]  /*186e0*/  STL.64 [R1+0x178], R22 ;  /* 0x0001781601007387 */ /* 0x0003e40000100a00 */
[----:B-1----:R-:W-:Y:S02]  /*186f0*/  IMAD.MOV.U32 R23, RZ, RZ, R8 ;  /* 0x000000ffff177224 */ /* 0x002fe400078e0008 */
[----:B------:R-:W-:Y:S02]  /*18700*/  IMAD.MOV.U32 R22, RZ, RZ, R9 ;  /* 0x000000ffff167224 */ /* 0x000fe400078e0009 */
[----:B------:R-:W-:Y:S02]  /*18710*/  IMAD.MOV.U32 R21, RZ, RZ, R10 ;  /* 0x000000ffff157224 */ /* 0x000fe400078e000a */
[----:B------:R-:W-:Y:S02]  /*18720*/  IMAD.MOV.U32 R20, RZ, RZ, R11 ;  /* 0x000000ffff147224 */ /* 0x000fe400078e000b */
[----:B------:R-:W-:Y:S04]  /*18730*/  LDSM.16.M88.4 R8, [R16+0x8400] ;  /* 0x008400001008783b */ /* 0x000fe80000000200 */
[----:B------:R-:W-:Y:S01]  /*18740*/  STL.64 [R1+0x15d0], R22 ;  /* 0x0015d01601007387 */ /* 0x000fe20000100a00 */
[----:B------:R0:W-:Y:S02]  /*18750*/  STL.64 [R1+0x15c8], R20 ;  /* 0x0015c81401007387 */ /* 0x0001e40000100a00 */
[----:B0-----:R-:W-:-:S02]  /*18760*/  IMAD.MOV.U32 R20, RZ, RZ, R4 ;  /* 0x000000ffff147224 */ /* 0x001fc400078e0004 */
[----:B------:R-:W0:Y:S04]  /*18770*/  LDSM.16.M88.4 R4, [R16+0x8000] ;  /* 0x008000001004783b */ /* 0x000e280000000200 */
[----:B0-----:R-:W-:Y:S01]  /*18780*/  STL [R1+0x12f4], R6 ;  /* 0x0012f40601007387 */ /* 0x001fe20000100800 */
[----:B------:R-:W-:Y:S02]  /*18790*/  STL [R1+0x12f0], R7 ;  /* 0x0012f00701007387 */ /* 0x000fe40000100800 */
[----:B------:R0:W-:Y:S02]  /*187a0*/  STL.64 [R1+0x1560], R4 ;  /* 0x0015600401007387 */ /* 0x0001e40000100a00 */
[----:B0-----:R-:W2:Y:S01]  /*187b0*/  LDL.LU R4, [R1+0x280] ;  /* 0x0002800001047983 */ /* 0x001ea20000300800 */
[----:B------:R-:W2:Y:S02]  /*187c0*/  LDL.LU R5, [R1+0x284] ;  /* 0x0002840001057983 */ /* 0x000ea40000300800 */
[----:B------:R-:W2:Y:S02]  /*187d0*/  LDL.LU R6, [R1+0x288] ;  /* 0x0002880001067983 */ /* 0x000ea40000300800 */
[----:B------:R-:W2:Y:S02]  /*187e0*/  LDL.LU R7, [R1+0x28c] ;  /* 0x00028c0001077983 */ /* 0x000ea40000300800 */
[----:B------:R-:W-:-:S02]  /*187f0*/  IMAD.MOV.U32 R3, RZ, RZ, R13 ;  /* 0x000000ffff037224 */ /* 0x000fc400078e000d */
[----:B------:R-:W-:Y:S02]  /*18800*/  IMAD.MOV.U32 R2, RZ, RZ, R14 ;  /* 0x000000ffff027224 */ /* 0x000fe400078e000e */
[----:B------:R-:W-:Y:S02]  /*18810*/  IMAD.MOV.U32 R0, RZ, RZ, R15 ;  /* 0x000000ffff007224 */ /* 0x000fe400078e000f */
[----:B------:R-:W0:Y:S04]  /*18820*/  LDSM.16.M88.4 R12, [R16+0x8800] ;  /* 0x00880000100c783b */ /* 0x000e280000000200 */
[----:B------:R-:W-:Y:S01]  /*18830*/  STL [R1+0x13bc], R10 ;  /* 0x0013bc0a01007387 */ /* 0x000fe20000100800 */
[----:B------:R-:W-:Y:S02]  /*18840*/  STL [R1+0x13b8], R11 ;  /* 0x0013b80b01007387 */ /* 0x000fe40000100800 */
[----:B------:R-:W-:Y:S01]  /*18850*/  STL.64 [R1+0x15d8], R8 ;  /* 0x0015d80801007387 */ /* 0x000fe20000100a00 */
[----:B0-----:R0:W-:Y:S01]  /*18860*/  STL [R1+0x1338], R15 ;  /* 0x0013380f01007387 */ /* 0x0011e20000100800 */
[----:B------:R1:W-:Y:S02]  /*18870*/  STL [R1+0x1598], R14 ;  /* 0x0015980e01007387 */ /* 0x0003e40000100800 */
[----:B0-----:R-:W-:-:S02]  /*18880*/  IMAD.MOV.U32 R15, RZ, RZ, R17 ;  /* 0x000000ffff0f7224 */ /* 0x001fc400078e0011 */
[----:B-1----:R-:W-:Y:S02]  /*18890*/  IMAD.MOV.U32 R14, RZ, RZ, R18 ;  /* 0x000000ffff0e7224 */ /* 0x002fe400078e0012 */
[----:B------:R-:W0:Y:S01]  /*188a0*/  LDSM.16.M88.4 R16, [R16+0x8c00] ;  /* 0x008c00001010783b */ /* 0x000e220000000200 */
[----:B------:R-:W-:Y:S02]  /*188b0*/  IMAD.MOV.U32 R21, RZ, RZ, R3 ;  /* 0x000000ffff157224 */ /* 0x000fe400078e0003 */
[----:B------:R-:W-:Y:S02]  /*188c0*/  IMAD.MOV.U32 R22, RZ, RZ, R2 ;  /* 0x000000ffff167224 */ /* 0x000fe400078e0002 */
[----:B------:R-:W-:Y:S01]  /*188d0*/  IMAD.MOV.U32 R23, RZ, RZ, R0 ;  /* 0x000000ffff177224 */ /* 0x000fe200078e0000 */
[----:B------:R-:W-:Y:S04]  /*188e0*/  STL.64 [R1+0x1590], R12 ;  /* 0x0015900c01007387 */ /* 0x000fe80000100a00 */
[----:B0-----:R-:W-:Y:S01]  /*188f0*/  STL [R1+0x15e8], R16 ;  /* 0x0015e81001007387 */ /* 0x001fe20000100800 */
[----:B------:R-:W-:Y:S02]  /*18900*/  STL [R1+0x15e4], R17 ;  /* 0x0015e41101007387 */ /* 0x000fe40000100800 */
[----:B------:R-:W-:Y:S02]  /*18910*/  STL [R1+0x1360], R18 ;  /* 0x0013601201007387 */ /* 0x000fe40000100800 */
[----:B------:R-:W-:Y:S01]  /*18920*/  STL [R1+0x1334], R19 ;  /* 0x0013341301007387 */ /* 0x000fe20000100800 */
[----:B--2---:R-:W-:Y:S01]  /*18930*/  HMMA.16816.F32.BF16 R4, R20, R14, R4 ;  /* 0x0000000e1404723c */ /* 0x004fe20000041804 */
[----:B------:R-:W2:Y:S04]  /*18940*/  LDL.LU.64 R22, [R1+0x48] ;  /* 0x0000480001167983 */ /* 0x000ea80000300a00 */
[----:B--2---:R0:W-:Y:S11]  /*18950*/  STL.64 [R1+0x1610], R22 ;  /* 0x0016101601007387 */ /* 0x0041f60000100a00 */
[----:B------:R-:W-:Y:S07]  /*18960*/  @!UPT UIADD3 URZ, URZ, URZ, URZ ;  /* 0x0000003f3f3ff290 */ /* 0x000fee000fffe03f */
[----:B------:R-:W-:Y:S02]  /*18970*/  STL.64 [R1+0x1d0], R4 ;  /* 0x0001d00401007387 */ /* 0x000fe40000100a00 */
[----:B------:R1:W-:Y:S02]  /*18980*/  STL.64 [R1+0x1d8], R6 ;  /* 0x0001d80601007387 */ /* 0x0003e40000100a00 */
[----:B------:R-:W2:Y:S01]  /*18990*/  LDL.LU R20, [R1+0x290] ;  /* 0x0002900001147983 */ /* 0x000ea20000300800 */
[----:B------:R-:W2:Y:S04]  /*189a0*/  LDL.LU R21, [R1+0x294] ;  /* 0x0002940001157983 */ /* 0x000ea80000300800 */
[----:B0-----:R-:W3:Y:S01]  /*189b0*/  LDL.LU R22, [R1+0x298] ;  /* 0x0002980001167983 */ /* 0x001ee20000300800 */
[----:B------:R-:W3:Y:S02]  /*189c0*/  LDL.LU R23, [R1+0x29c] ;  /* 0x00029c0001177983 */ /* 0x000ee40000300800 */
[----:B-1----:R-:W-:-:S02]  /*189d0*/  IMAD.MOV.U32 R6, RZ, RZ, R25 ;  /* 0x000000ffff067224 */ /* 0x002fc400078e0019 */
[----:B------:R-:W-:Y:S01]  /*189e0*/  IMAD.MOV.U32 R7, RZ, RZ, R24 ;  /* 0x000000ffff077224 */ /* 0x000fe200078e0018 */
[----:B---3--:R-:W-:Y:S01]  /*189f0*/  STL.64 [R1+0x1620], R22 ;  /* 0x0016201601007387 */ /* 0x008fe20000100a00 */
[----:B--2---:R-:W-:Y:S02]  /*18a00*/  STL.64 [R1+0x1618], R20 ;  /* 0x0016181401007387 */ /* 0x004fe40000100a00 */
[----:B------:R-:W-:Y:S02]  /*18a10*/  STL.64 [R1+0x15b0], R14 ;  /* 0x0015b00e01007387 */ /* 0x000fe40000100a00 */
[----:B------:R-:W2:Y:S01]  /*18a20*/  LDL.LU R4, [R1+0x80] ;  /* 0x0000800001047983 */ /* 0x000ea20000300800 */
[----:B------:R-:W2:Y:S01]  /*18a30*/  LDL.LU R5, [R1+0x84] ;  /* 0x0000840001057983 */ /* 0x000ea20000300800 */
[----:B------:R0:W-:Y:S03]  /*18a40*/  STL.64 [R1+0x15f8], R6 ;  /* 0x0015f80601007387 */ /* 0x0001e60000100a00 */
[----:B------:R-:W1:Y:S04]  /*18a50*/  LDSM.16.MT88.4 R20, [R26+0x4080] ;  /* 0x004080001a14783b */ /* 0x000e680000004200 */
[----:B--2---:R-:W-:Y:S01]  /*18a60*/  STL.64 [R1+0x15f0], R4 ;  /* 0x0015f00401007387 */ /* 0x004fe20000100a00 */
[----:B0-----:R-:W2:Y:S02]  /*18a70*/  LDL.LU.64 R6, [R1+0x58] ;  /* 0x0000580001067983 */ /* 0x001ea40000300a00 */
[----:B------:R-:W3:Y:S02]  /*18a80*/  LDL.LU R8, [R1+0x2a0] ;  /* 0x0002a00001087983 */ /* 0x000ee40000300800 */
[----:B------:R-:W3:Y:S01]  /*18a90*/  LDL.LU R9, [R1+0x2a4] ;  /* 0x0002a40001097983 */ /* 0x000ee20000300800 */
[----:B------:R-:W4:Y:S01]  /*18aa0*/  LDL.LU R10, [R1+0x2a8] ;  /* 0x0002a800010a7983 */ /* 0x000f220000300800 */
[----:B------:R-:W4:Y:S02]  /*18ab0*/  LDL.LU R11, [R1+0x2ac] ;  /* 0x0002ac00010b7983 */ /* 0x000f240000300800 */
[----:B-1----:R-:W-:-:S02]  /*18ac0*/  IMAD.MOV.U32 R16, RZ, RZ, R20 ;  /* 0x000000ffff107224 */ /* 0x002fc400078e0014 */
[----:B------:R-:W-:Y:S02]  /*18ad0*/  IMAD.MOV.U32 R17, RZ, RZ, R21 ;  /* 0x000000ffff117224 */ /* 0x000fe400078e0015 */
[----:B------:R-:W-:Y:S02]  /*18ae0*/  IMAD.MOV.U32 R15, RZ, RZ, R22 ;  /* 0x000000ffff0f7224 */ /* 0x000fe400078e0016 */
[----:B------:R-:W-:Y:S02]  /*18af0*/  IMAD.MOV.U32 R14, RZ, RZ, R23 ;  /* 0x000000ffff0e7224 */ /* 0x000fe400078e0017 */
[----:B------:R-:W0:Y:S02]  /*18b00*/  LDSM.16.MT88.4 R20, [R26+0x4100] ;  /* 0x004100001a14783b */ /* 0x000e240000004200 */
[----:B------:R-:W1:Y:S04]  /*18b10*/  LDSM.16.MT88.4 R24, [R26+0x4180] ;  /* 0x004180001a18783b */ /* 0x000e680000004200 */
[----:B0-----:R-:W-:-:S02]  /*18b20*/  IMAD.MOV.U32 R2, RZ, RZ, R22 ;  /* 0x000000ffff027224 */ /* 0x001fc400078e0016 */
[----:B------:R-:W-:Y:S02]  /*18b30*/  IMAD.MOV.U32 R3, RZ, RZ, R23 ;  /* 0x000000ffff037224 */ /* 0x000fe400078e0017 */
[----:B------:R-:W-:Y:S01]  /*18b40*/  IMAD.MOV.U32 R0, RZ, RZ, R21 ;  /* 0x000000ffff007224 */ /* 0x000fe200078e0015 */
[----:B----4-:R-:W-:Y:S01]  /*18b50*/  STL.64 [R1+0x1608], R10 ;  /* 0x0016080a01007387 */ /* 0x010fe20000100a00 */
[----:B---3--:R0:W-:Y:S03]  /*18b60*/  STL.64 [R1+0x1600], R8 ;  /* 0x0016000801007387 */ /* 0x0081e60000100a00 */
[----:B0-----:R-:W3:Y:S01]  /*18b70*/  LDL.LU.64 R8, [R1+0x90] ;  /* 0x0000900001087983 */ /* 0x001ee20000300a00 */
[----:B------:R-:W3:Y:S02]  /*18b80*/  LDL.LU.64 R10, [R1+0x98] ;  /* 0x00009800010a7983 */ /* 0x000ee40000300a00 */
[----:B------:R0:W-:Y:S02]  /*18b90*/  STL [R1+0x10], R20 ;  /* 0x0000101401007387 */ /* 0x0001e40000100800 */
[----:B------:R-:W3:Y:S01]  /*18ba0*/  LDL.LU.64 R22, [R1+0x1620] ;  /* 0x0016200001167983 */ /* 0x000ee20000300a00 */
[----:B0-----:R-:W3:Y:S01]  /*18bb0*/  LDL.LU.64 R20, [R1+0x1618] ;  /* 0x0016180001147983 */ /* 0x001ee20000300a00 */
[----:B------:R-:W-:Y:S02]  /*18bc0*/  STL [R1+0x14ec], R3 ;  /* 0x0014ec0301007387 */ /* 0x000fe40000100800 */
[----:B------:R-:W-:Y:S02]  /*18bd0*/  STL [R1+0x14e8], R2 ;  /* 0x0014e80201007387 */ /* 0x000fe40000100800 */
[----:B------:R1:W-:Y:S02]  /*18be0*/  STL [R1+0x14e4], R0 ;  /* 0x0014e40001007387 */ /* 0x0003e40000100800 */
[----:B--2---:R-:W-:-:S02]  /*18bf0*/  IMAD.MOV.U32 R13, RZ, RZ, R6 ;  /* 0x000000ffff0d7224 */ /* 0x004fc400078e0006 */
[----:B------:R-:W-:Y:S02]  /*18c00*/  IMAD.MOV.U32 R12, RZ, RZ, R7 ;  /* 0x000000ffff0c7224 */ /* 0x000fe400078e0007 */
[----:B-1----:R-:W-:Y:S01]  /*18c10*/  IMAD.MOV.U32 R0, RZ, RZ, R27 ;  /* 0x000000ffff007224 */ /* 0x002fe200078e001b */
[----:B---3--:R-:W-:Y:S01]  /*18c20*/  HMMA.16816.F32.BF16 R20, R8, R6, R20 ;  /* 0x000000060814723c */ /* 0x008fe20000041814 */
[----:B------:R-:W-:Y:S02]  /*18c30*/  IMAD.MOV.U32 R19, RZ, RZ, R10 ;  /* 0x000000ffff137224 */ /* 0x000fe400078e000a */
[----:B------:R-:W-:Y:S11]  /*18c40*/  IMAD.MOV.U32 R18, RZ, RZ, R11 ;  /* 0x000000ffff127224 */ /* 0x000ff600078e000b */
[----:B------:R-:W-:Y:S09]  /*18c50*/  @!UPT UIADD3 URZ, URZ, URZ, URZ ;  /* 0x0000003f3f3ff290 */ /* 0x000ff2000fffe03f */
[----:B------:R0:W-:Y:S01]  /*18c60*/  STL.64 [R1+0x2e0], R20 ;  /* 0x0002e01401007387 */ /* 0x0001e20000100a00 */
[----:B------:R1:W-:Y:S02]  /*18c70*/  STL.64 [R1+0x2e8], R22 ;  /* 0x0002e81601007387 */ /* 0x0003e40000100a00 */
[----:B0-----:R-:W-:Y:S01]  /*18c80*/  IMAD.MOV.U32 R21, RZ, RZ, R8 ;  /* 0x000000ffff157224 */ /* 0x001fe200078e0008 */
[----:B-1----:R-:W2:Y:S01]  /*18c90*/  LDL.LU.64 R22, [R1+0x1610] ;  /* 0x0016100001167983 */ /* 0x002ea20000300a00 */
[----:B------:R-:W-:Y:S02]  /*18ca0*/  IMAD.MOV.U32 R20, RZ, RZ, R9 ;  /* 0x000000ffff147224 */ /* 0x000fe400078e0009 */
[----:B------:R-:W2:Y:S02]  /*18cb0*/  LDL.LU.64 R10, [R1+0x1608] ;  /* 0x00160800010a7983 */ /* 0x000ea40000300a00 */
[----:B------:R-:W2:Y:S01]  /*18cc0*/  LDL.LU.64 R8, [R1+0x1600] ;  /* 0x0016000001087983 */ /* 0x000ea20000300a00 */
[----:B------:R-:W3:Y:S01]  /*18cd0*/  LDL.LU.64 R6, [R1+0x15f8] ;  /* 0x0015f80001067983 */ /* 0x000ee20000300a00 */
[----:B------:R-:W3:Y:S02]  /*18ce0*/  LDL.LU.64 R4, [R1+0x15f0] ;  /* 0x0015f00001047983 */ /* 0x000ee40000300a00 */
[----:B------:R-:W-:Y:S02]  /*18cf0*/  STL [R1], R24 ;  /* 0x0000001801007387 */ /* 0x000fe40000100800 */
[----:B------:R-:W4:Y:S02]  /*18d00*/  LDL.LU R27, [R1+0x15ec] ;  /* 0x0015ec00011b7983 */ /* 0x000f240000300800 */
[----:B------:R-:W-:-:S02]  /*18d10*/  IMAD.MOV.U32 R3, RZ, RZ, R25 ;  /* 0x000000ffff037224 */ /* 0x000fc400078e0019 */
[----:B------:R-:W-:Y:S02]  /*18d20*/  IMAD.MOV.U32 R2, RZ, RZ, R26 ;  /* 0x000000ffff027224 */ /* 0x000fe400078e001a */
[----:B----4-:R-:W0:Y:S04]  /*18d30*/  LDSM.16.MT88.4 R24, [R27+0x4000] ;  /* 0x004000001b18783b */ /* 0x010e280000004200 */
[----:B0-----:R-:W-:Y:S01]  /*18d40*/  STL.64 [R1+0x1448], R26 ;  /* 0x0014481a01007387 */ /* 0x001fe20000100a00 */
[----:B------:R0:W-:Y:S02]  /*18d50*/  STL.64 [R1+0x1440], R24 ;  /* 0x0014401801007387 */ /* 0x0001e40000100a00 */
[----:B0-----:R-:W-:Y:S02]  /*18d60*/  IMAD.MOV.U32 R24, RZ, RZ, R16 ;  /* 0x000000ffff187224 */ /* 0x001fe400078e0010 */
[----:B------:R-:W-:Y:S01]  /*18d70*/  IMAD.MOV.U32 R25, RZ, RZ, R17 ;  /* 0x000000ffff197224 */ /* 0x000fe200078e0011 */
[----:B------:R-:W4:Y:S01]  /*18d80*/  LDL.LU R16, [R1+0x15e8] ;  /* 0x0015e80001107983 */ /* 0x000f220000300800 */
[----:B------:R-:W4:Y:S02]  /*18d90*/  LDL.LU R17, [R1+0x15e4] ;  /* 0x0015e40001117983 */ /* 0x000f240000300800 */
[----:B------:R-:W-:-:S02]  /*18da0*/  IMAD.MOV.U32 R26, RZ, RZ, R15 ;  /* 0x000000ffff1a7224 */ /* 0x000fc400078e000f */
[----:B------:R-:W-:Y:S02]  /*18db0*/  IMAD.MOV.U32 R27, RZ, RZ, R14 ;  /* 0x000000ffff1b7224 */ /* 0x000fe400078e000e */
[----:B------:R-:W-:Y:S02]  /*18dc0*/  IMAD.MOV.U32 R14, RZ, RZ, R29 ;  /* 0x000000ffff0e7224 */ /* 0x000fe400078e001d */
[----:B------:R-:W3:Y:S01]  /*18dd0*/  LDL.LU R29, [R1+0x15e0] ;  /* 0x0015e000011d7983 */ /* 0x000ee20000300800 */
[----:B------:R0:W-:Y:S02]  /*18de0*/  STL.64 [R1+0x1518], R26 ;  /* 0x0015181a01007387 */ /* 0x0001e40000100a00 */
[----:B------:R1:W-:Y:S02]  /*18df0*/  STL.64 [R1+0x1510], R24 ;  /* 0x0015101801007387 */ /* 0x0003e40000100a00 */
[----:B0-----:R-:W-:Y:S02]  /*18e00*/  IMAD.MOV.U32 R26, RZ, RZ, R19 ;  /* 0x000000ffff1a7224 */ /* 0x001fe400078e0013 */
[----:B-1----:R-:W-:-:S02]  /*18e10*/  IMAD.MOV.U32 R24, RZ, RZ, R21 ;  /* 0x000000ffff187224 */ /* 0x002fc400078e0015 */
[----:B------:R-:W-:Y:S02]  /*18e20*/  IMAD.MOV.U32 R25, RZ, RZ, R20 ;  /* 0x000000ffff197224 */ /* 0x000fe400078e0014 */
[----:B------:R-:W-:-:S07]  /*18e30*/  IMAD.MOV.U32 R27, RZ, RZ, R18 ;  /* 0x000000ffff1b7224 */ /* 0x000fce00078e0012 */
[----:B--2---:R-:W-:Y:S01]  /*18e40*/  HMMA.16816.F32.BF16 R24, R24, R22, R8 ;  /* 0x000000161818723c */ /* 0x004fe20000041808 */
[----:B------:R-:W-:Y:S02]  /*18e50*/  IMAD.MOV.U32 R15, RZ, RZ, R28 ;  /* 0x000000ffff0f7224 */ /* 0x000fe400078e001c */
[----:B------:R-:W-:Y:S01]  /*18e60*/  IMAD.MOV.U32 R18, RZ, RZ, R23 ;  /* 0x000000ffff127224 */ /* 0x000fe200078e0017 */
[----:B------:R-:W2:Y:S01]  /*18e70*/  LDL.LU.64 R8, [R1+0x15d8] ;  /* 0x0015d80001087983 */ /* 0x000ea20000300a00 */
[----:B------:R-:W-:Y:S02]  /*18e80*/  IMAD.MOV.U32 R28, RZ, RZ, R22 ;  /* 0x000000ffff1c7224 */ /* 0x000fe400078e0016 */
[----:B------:R-:W2:Y:S02]  /*18e90*/  LDL.LU.64 R22, [R1+0x15d0] ;  /* 0x0015d00001167983 */ /* 0x000ea40000300a00 */
[----:B------:R-:W2:Y:S11]  /*18ea0*/  LDL.LU.64 R20, [R1+0x15c8] ;  /* 0x0015c80001147983 */ /* 0x000eb60000300a00 */
[----:B------:R-:W-:Y:S03]  /*18eb0*/  @!UPT UIADD3 URZ, URZ, URZ, URZ ;  /* 0x0000003f3f3ff290 */ /* 0x000fe6000fffe03f */
[----:B------:R-:W-:Y:S01]  /*18ec0*/  STL.64 [R1+0x338], R26 ;  /* 0x0003381a01007387 */ /* 0x000fe20000100a00 */
[----:B------:R-:W-:Y:S03]  /*18ed0*/  STL [R1+0x15a8], R18 ;  /* 0x0015a81201007387 */ /* 0x000fe60000100800 */
[----:B----4-:R0:W-:Y:S04]  /*18ee0*/  STL.64 [R1+0x15a0], R16 ;  /* 0x0015a01001007387 */ /* 0x0101e80000100a00 */
[----:B0-----:R-:W4:Y:S01]  /*18ef0*/  LDL.LU R16, [R1+0x2c0] ;  /* 0x0002c00001107983 */ /* 0x001f220000300800 */
[----:B------:R-:W4:Y:S02]  /*18f00*/  LDL.LU R17, [R1+0x2c4] ;  /* 0x0002c40001117983 */ /* 0x000f240000300800 */
[----:B------:R-:W2:Y:S02]  /*18f10*/  LDL.LU R18, [R1+0x2c8] ;  /* 0x0002c80001127983 */ /* 0x000ea40000300800 */
[----:B------:R-:W2:Y:S02]  /*18f20*/  LDL.LU R19, [R1+0x2cc] ;  /* 0x0002cc0001137983 */ /* 0x000ea40000300800 */
[----:B------:R-:W-:-:S02]  /*18f30*/  IMAD.MOV.U32 R10, RZ, RZ, R24 ;  /* 0x000000ffff0a7224 */ /* 0x000fc400078e0018 */
[----:B------:R-:W-:Y:S01]  /*18f40*/  IMAD.MOV.U32 R11, RZ, RZ, R25 ;  /* 0x000000ffff0b7224 */ /* 0x000fe200078e0019 */
[----:B--2---:R-:W-:Y:S01]  /*18f50*/  STL.64 [R1+0x15c0], R18 ;  /* 0x0015c01201007387 */ /* 0x004fe20000100a00 */
[----:B----4-:R0:W-:Y:S03]  /*18f60*/  STL.64 [R1+0x15b8], R16 ;  /* 0x0015b81001007387 */ /* 0x0101e60000100a00 */
[----:B0-----:R-:W3:Y:S01]  /*18f70*/  LDL.LU R16, [R1+0x2d0] ;  /* 0x0002d00001107983 */ /* 0x001ee20000300800 */
[----:B------:R-:W3:Y:S02]  /*18f80*/  LDL.LU R17, [R1+0x2d4] ;  /* 0x0002d40001117983 */ /* 0x000ee40000300800 */
[----:B------:R-:W3:Y:S02]  /*18f90*/  LDL.LU R18, [R1+0x2d8] ;  /* 0x0002d80001127983 */ /* 0x000ee40000300800 */
[----:B------:R-:W3:Y:S01]  /*18fa0*/  LDL.LU R19, [R1+0x2dc] ;  /* 0x0002dc0001137983 */ /* 0x000ee20000300800 */
[----:B------:R0:W-:Y:S04]  /*18fb0*/  STL.64 [R1+0x1558], R10 ;  /* 0x0015580a01007387 */ /* 0x0001e80000100a00 */
[----:B0-----:R-:W2:Y:S01]  /*18fc0*/  LDL R11, [R1+0xee4] ;  /* 0x000ee400010b7983 */ /* 0x001ea20000100800 */
[----:B------:R-:W-:-:S02]  /*18fd0*/  IMAD.MOV.U32 R24, RZ, RZ, R23 ;  /* 0x000000ffff187224 */ /* 0x000fc400078e0017 */
[----:B------:R-:W-:Y:S02]  /*18fe0*/  IMAD.MOV.U32 R25, RZ, RZ, R22 ;  /* 0x000000ffff197224 */ /* 0x000fe400078e0016 */
[----:B------:R-:W-:Y:S02]  /*18ff0*/  IMAD.MOV.U32 R26, RZ, RZ, R21 ;  /* 0x000000ffff1a7224 */ /* 0x000fe400078e0015 */
[----:B------:R-:W-:Y:S01]  /*19000*/  IMAD.MOV.U32 R27, RZ, RZ, R20 ;  /* 0x000000ffff1b7224 */ /* 0x000fe200078e0014 */
[----:B------:R-:W-:Y:S04]  /*19010*/  STL.64 [R1+0x1550], R8 ;  /* 0x0015500801007387 */ /* 0x000fe80000100a00 */
[----:B------:R0:W-:Y:S02]  /*19020*/  STL.64 [R1+0x1570], R26 ;  /* 0x0015701a01007387 */ /* 0x0001e40000100a00 */
[----:B0-----:R-:W-:-:S02]  /*19030*/  IMAD.MOV.U32 R26, RZ, RZ, R13 ;  /* 0x000000ffff1a7224 */ /* 0x001fc400078e000d */
[----:B------:R-:W-:Y:S01]  /*19040*/  IMAD.MOV.U32 R27, RZ, RZ, R12 ;  /* 0x000000ffff1b7224 */ /* 0x000fe200078e000c */
[----:B------:R-:W-:Y:S04]  /*19050*/  STL.64 [R1+0x1568], R24 ;  /* 0x0015681801007387 */ /* 0x000fe80000100a00 */
[----:B--2---:R-:W0:Y:S01]  /*19060*/  LDSM.16.MT88.4 R20, [R11+0x4080] ;  /* 0x004080000b14783b */ /* 0x004e220000004200 */
[C---:B---3--:R-:W-:Y:S01]  /*19070*/  HMMA.16816.F32.BF16 R12, R4.reuse, R14, R16 ;  /* 0x0000000e040c723c */ /* 0x048fe20000041810 */
[----:B------:R-:W1:Y:S02]  /*19080*/  LDSM.16.MT88.4 R8, [R11+0x4100] ;  /* 0x004100000b08783b */ /* 0x000e640000004200 */
[----:B0-----:R-:W-:Y:S02]  /*19090*/  STL.64 [R1+0x1408], R22 ;  /* 0x0014081601007387 */ /* 0x001fe40000100a00 */
[----:B------:R0:W-:Y:S02]  /*190a0*/  STL.64 [R1+0x1400], R20 ;  /* 0x0014001401007387 */ /* 0x0001e40000100a00 */
[----:B0-----:R-:W2:Y:S01]  /*190b0*/  LDL.LU R20, [R1+0x2b0] ;  /* 0x0002b00001147983 */ /* 0x001ea20000300800 */
[----:B------:R-:W2:Y:S02]  /*190c0*/  LDL.LU R21, [R1+0x2b4] ;  /* 0x0002b40001157983 */ /* 0x000ea40000300800 */
[----:B------:R-:W2:Y:S02]  /*190d0*/  LDL.LU R22, [R1+0x2b8] ;  /* 0x0002b80001167983 */ /* 0x000ea40000300800 */
[----:B------:R-:W2:Y:S01]  /*190e0*/  LDL.LU R23, [R1+0x2bc] ;  /* 0x0002bc0001177983 */ /* 0x000ea20000300800 */
[----:B------:R-:W3:Y:S01]  /*190f0*/  LDL.LU.64 R18, [R1+0x15c0] ;  /* 0x0015c00001127983 */ /* 0x000ee20000300a00 */
[----:B------:R-:W3:Y:S09]  /*19100*/  LDL.LU.64 R16, [R1+0x15b8] ;  /* 0x0015b80001107983 */ /* 0x000ef20000300a00 */
[----:B------:R-:W-:Y:S02]  /*19110*/  STL.64 [R1+0x90], R12 ;  /* 0x0000900c01007387 */ /* 0x000fe40000100a00 */
[----:B------:R0:W-:Y:S02]  /*19120*/  STL.64 [R1+0x98], R14 ;  /* 0x0000980e01007387 */ /* 0x0001e40000100a00 */
[----:B0-----:R-:W3:Y:S02]  /*19130*/  LDL.LU.64 R14, [R1+0x15b0] ;  /* 0x0015b000010e7983 */ /* 0x001ee40000300a00 */
[C---:B---3--:R-:W-:Y:S02]  /*19140*/  HMMA.16816.F32.BF16 R12, R4.reuse, R14, R16 ;  /* 0x0000000e040c723c */ /* 0x048fe40000041810 */
[----:B------:R-:W3:Y:S01]  /*19150*/  LDL.LU R18, [R1+0x15a8] ;  /* 0x0015a80001127983 */ /* 0x000ee20000300800 */
[----:B------:R-:W4:Y:S11]  /*19160*/  LDL.LU.64 R16, [R1+0x15a0] ;  /* 0x0015a00001107983 */ /* 0x000f360000300a00 */
[----:B------:R-:W-:Y:S09]  /*19170*/  @!UPT UIADD3 URZ, URZ, URZ, URZ ;  /* 0x0000003f3f3ff290 */ /* 0x000ff2000fffe03f */
[----:B------:R-:W-:Y:S01]  /*19180*/  STL.64 [R1+0x2d0], R12 ;  /* 0x0002d00c01007387 */ /* 0x000fe20000100a00 */
[----:B------:R0:W-:Y:S03]  /*19190*/  STL.64 [R1+0x2d8], R14 ;  /* 0x0002d80e01007387 */ /* 0x0001e60000100a00 */
[----:B0-----:R-:W3:Y:S01]  /*191a0*/  LDL.LU R14, [R1+0x1598] ;  /* 0x00159800010e7983 */ /* 0x001ee20000300800 */
[----:B------:R-:W4:Y:S01]  /*191b0*/  LDL.LU.64 R12, [R1+0x1590] ;  /* 0x00159000010c7983 */ /* 0x000f220000300a00 */
[----:B--2---:R-:W-:Y:S11]  /*191c0*/  HMMA.16816.F32.BF16 R20, R4, R26, R20 ;  /* 0x0000001a0414723c */ /* 0x004ff60000041814 */
[----:B------:R-:W-:Y:S11]  /*191d0*/  @!UPT UIADD3 URZ, URZ, URZ, URZ ;  /* 0x0000003f3f3ff290 */ /* 0x000ff6000fffe03f */
[----:B------:R-:W-:Y:S02]  /*191e0*/  @!UPT UIADD3 URZ, URZ, URZ, URZ ;  /* 0x0000003f3f3ff290 */ /* 0x000fe4000fffe03f */
[----:B------:R-:W-:Y:S02]  /*191f0*/  IMAD.MOV.U32 R15, RZ, RZ, R20 ;  /* 0x000000ffff0f7224 */ /* 0x000fe400078e0014 */
[----:B------:R-:W-:Y:S01]  /*19200*/  IMAD.MOV.U32 R19, RZ, RZ, R21 ;  /* 0x000000ffff137224 */ /* 0x000fe200078e0015 */
[----:B------:R0:W-:Y:S04]  /*19210*/  STL.64 [R1+0x2c8], R22 ;  /* 0x0002c81601007387 */ /* 0x0001e80000100a00 */
[----:B---3--:R-:W-:Y:S01]  /*19220*/  STL.64 [R1+0x1548], R14 ;  /* 0x0015480e01007387 */ /* 0x008fe20000100a00 */
[----:B----4-:R-:W-:Y:S02]  /*19230*/  STL.64 [R1+0x1540], R12 ;  /* 0x0015400c01007387 */ /* 0x010fe40000100a00 */
[----:B------:R-:W-:Y:S02]  /*19240*/  STL [R1+0x1364], R19 ;  /* 0x0013641301007387 */ /* 0x000fe40000100800 */
[----:B------:R2:W-:Y:S01]  /*19250*/  STL.64 [R1+0x1578], R16 ;  /* 0x0015781001007387 */ /* 0x0005e20000100a00 */
[----:B------:R-:W3:Y:S01]  /*19260*/  LDL.LU R20, [R1+0x230] ;  /* 0x0002300001147983 */ /* 0x000ee20000300800 */
[----:B-1----:R1:W-:Y:S02]  /*19270*/  STL.64 [R1+0x70], R8 ;  /* 0x0000700801007387 */ /* 0x0023e40000100a00 */
[----:B------:R4:W-:Y:S02]  /*19280*/  STL.64 [R1+0x78], R10 ;  /* 0x0000780a01007387 */ /* 0x0009e40000100a00 */
[----:B------:R-:W3:Y:S01]  /*19290*/  LDL.LU R21, [R1+0x234] ;  /* 0x0002340001157983 */ /* 0x000ee20000300800 */
[----:B0-----:R-:W3:Y:S01]  /*192a0*/  LDL.LU R22, [R1+0x238] ;  /* 0x0002380001167983 */ /* 0x001ee20000300800 */
[----:B------:R-:W-:-:S02]  /*192b0*/  IMAD.MOV.U32 R23, RZ, RZ, R29 ;  /* 0x000000ffff177224 */ /* 0x000fc400078e001d */
[----:B------:R-:W3:Y:S02]  /*192c0*/  LDL.LU R29, [R1+0x158c] ;  /* 0x00158c00011d7983 */ /* 0x000ee40000300800 */
[----:B------:R-:W-:Y:S02]  /*192d0*/  IMAD.MOV.U32 R26, RZ, RZ, R28 ;  /* 0x000000ffff1a7224 */ /* 0x000fe400078e001c */
[----:B------:R-:W3:Y:S01]  /*192e0*/  LDL.LU R28, [R1+0x1588] ;  /* 0x00158800011c7983 */ /* 0x000ee20000300800 */
[----:B--2---:R-:W2:Y:S02]  /*192f0*/  LDL.LU R16, [R1+0x320] ;  /* 0x0003200001107983 */ /* 0x004ea40000300800 */
[----:B------:R-:W-:Y:S02]  /*19300*/  IMAD.MOV.U32 R27, RZ, RZ, R18 ;  /* 0x000000ffff1b7224 */ /* 0x000fe400078e0012 */
[----:B------:R-:W2:Y:S01]  /*19310*/  LDL.LU R17, [R1+0x324] ;  /* 0x0003240001117983 */ /* 0x000ea20000300800 */
[----:B------:R-:W2:Y:S01]  /*19320*/  LDL.LU R18, [R1+0x328] ;  /* 0x0003280001127983 */ /* 0x000ea20000300800 */
[----:B------:R-:W2:Y:S02]  /*19330*/  LDL.LU R19, [R1+0x32c] ;  /* 0x00032c0001137983 */ /* 0x000ea40000300800 */
[----:B-1----:R-:W2:Y:S02]  /*19340*/  LDL.LU R8, [R1+0x310] ;  /* 0x0003100001087983 */ /* 0x002ea40000300800 */
[----:B------:R-:W2:Y:S01]  /*19350*/  LDL.LU R9, [R1+0x314] ;  /* 0x0003140001097983 */ /* 0x000ea20000300800 */
[----:B----4-:R-:W4:Y:S01]  /*19360*/  LDL.LU R10, [R1+0x318] ;  /* 0x00031800010a7983 */ /* 0x010f220000300800 */
[----:B------:R-:W4:Y:S02]  /*19370*/  LDL.LU R11, [R1+0x31c] ;  /* 0x00031c00010b7983 */ /* 0x000f240000300800 */
[----:B------:R-:W2:Y:S02]  /*19380*/  LDL.LU R12, [R1+0x300] ;  /* 0x00030000010c7983 */ /* 0x000ea40000300800 */
[----:B------:R-:W2:Y:S01]  /*19390*/  LDL.LU R13, [R1+0x304] ;  /* 0x00030400010d7983 */ /* 0x000ea20000300800 */
[----:B------:R-:W2:Y:S01]  /*193a0*/  LDL.LU R14, [R1+0x308] ;  /* 0x00030800010e7983 */ /* 0x000ea20000300800 */
[----:B------:R-:W2:Y:S03]  /*193b0*/  LDL.LU R15, [R1+0x30c] ;  /* 0x00030c00010f7983 */ /* 0x000ea60000300800 */
[----:B---3--:R-:W-:Y:S01]  /*193c0*/  STL.64 [R1+0x14f8], R22 ;  /* 0x0014f81601007387 */ /* 0x008fe20000100a00 */
[----:B------:R0:W-:Y:S03]  /*193d0*/  STL.64 [R1+0x14f0], R20 ;  /* 0x0014f01401007387 */ /* 0x0001e60000100a00 */
[----:B0-----:R-:W3:Y:S01]  /*193e0*/  LDL.LU R20, [R1+0x250] ;  /* 0x0002500001147983 */ /* 0x001ee20000300800 */
[----:B------:R-:W3:Y:S02]  /*193f0*/  LDL.LU R21, [R1+0x254] ;  /* 0x0002540001157983 */ /* 0x000ee40000300800 */
[----:B------:R-:W2:Y:S02]  /*19400*/  LDL.LU R22, [R1+0x258] ;  /* 0x0002580001167983 */ /* 0x000ea40000300800 */
[----:B------:R-:W2:Y:S02]  /*19410*/  LDL.LU R23, [R1+0x25c] ;  /* 0x00025c0001177983 */ /* 0x000ea40000300800 */
[----:B--2---:R-:W-:Y:S01]  /*19420*/  STL.64 [R1+0x1508], R22 ;  /* 0x0015081601007387 */ /* 0x004fe20000100a00 */
[----:B---3--:R0:W-:Y:S03]  /*19430*/  STL.64 [R1+0x1500], R20 ;  /* 0x0015001401007387 */ /* 0x0081e60000100a00 */
[----:B0-----:R-:W2:Y:S01]  /*19440*/  LDL.LU R20, [R1+0x260] ;  /* 0x0002600001147983 */ /* 0x001ea20000300800 */
[----:B------:R-:W2:Y:S02]  /*19450*/  LDL.LU R21, [R1+0x264] ;  /* 0x0002640001157983 */ /* 0x000ea40000300800 */
[----:B------:R-:W-:-:S02]  /*19460*/  IMAD.MOV.U32 R22, RZ, RZ, R28 ;  /* 0x000000ffff167224 */ /* 0x000fc400078e001c */
[----:B------:R-:W-:Y:S01]  /*19470*/  IMAD.MOV.U32 R23, RZ, RZ, R29 ;  /* 0x000000ffff177224 */ /* 0x000fe200078e001d */
[----:B------:R-:W3:Y:S01]  /*19480*/  LDL.LU R28, [R1+0x1584] ;  /* 0x00158400011c7983 */ /* 0x000ee20000300800 */
[----:B------:R-:W3:Y:S03]  /*19490*/  LDL.LU R29, [R1+0x1580] ;  /* 0x00158000011d7983 */ /* 0x000ee60000300800 */
[----:B------:R-:W-:Y:S01]  /*194a0*/  STL.64 [R1+0x1528], R22 ;  /* 0x0015281601007387 */ /* 0x000fe20000100a00 */
[----:B------:R-:W-:Y:S03]  /*194b0*/  HMMA.16816.F32.BF16 R4, R4, R26, R16 ;  /* 0x0000001a0404723c */ /* 0x000fe60000041810 */
[----:B--2---:R0:W-:Y:S04]  /*194c0*/  STL.64 [R1+0x1520], R20 ;  /* 0x0015201401007387 */ /* 0x0041e80000100a00 */
[----:B0-----:R-:W2:Y:S01]  /*194d0*/  LDL.LU R20, [R1+0x270] ;  /* 0x0002700001147983 */ /* 0x001ea20000300800 */
[----:B------:R-:W2:Y:S02]  /*194e0*/  LDL.LU R21, [R1+0x274] ;  /* 0x0002740001157983 */ /* 0x000ea40000300800 */
[----:B------:R-:W2:Y:S02]  /*194f0*/  LDL.LU R22, [R1+0x278] ;  /* 0x0002780001167983 */ /* 0x000ea40000300800 */
[----:B------:R-:W2:Y:S02]  /*19500*/  LDL.LU R23, [R1+0x27c] ;  /* 0x00027c0001177983 */ /* 0x000ea40000300800 */
[----:B--2---:R-:W-:Y:S01]  /*19510*/  STL.64 [R1+0x1538], R22 ;  /* 0x0015381601007387 */ /* 0x004fe20000100a00 */
[----:B------:R0:W-:Y:S03]  /*19520*/  STL.64 [R1+0x1530], R20 ;  /* 0x0015301401007387 */ /* 0x0001e60000100a00 */
[----:B0-----:R-:W2:Y:S01]  /*19530*/  LDL.LU R20, [R1+0x2f0] ;  /* 0x0002f00001147983 */ /* 0x001ea20000300800 */
[----:B------:R-:W2:Y:S02]  /*19540*/  LDL.LU R21, [R1+0x2f4] ;  /* 0x0002f40001157983 */ /* 0x000ea40000300800 */
[----:B------:R-:W2:Y:S02]  /*19550*/  LDL.LU.64 R16, [R1+0x1578] ;  /* 0x0015780001107983 */ /* 0x000ea40000300a00 */
[----:B------:R-:W4:Y:S01]  /*19560*/  LDL.LU.64 R26, [R1+0x1570] ;  /* 0x00157000011a7983 */ /* 0x000f220000300a00 */
[----:B------:R-:W4:Y:S01]  /*19570*/  LDL.LU.64 R24, [R1+0x1568] ;  /* 0x0015680001187983 */ /* 0x000f220000300a00 */
[----:B------:R0:W-:Y:S03]  /*19580*/  STL.64 [R1+0x280], R4 ;  /* 0x0002800401007387 */ /* 0x0001e60000100a00 */
[----:B0-----:R-:W4:Y:S01]  /*19590*/  LDL.LU.64 R4, [R1+0x1560] ;  /* 0x0015600001047983 */ /* 0x001f220000300a00 */
[----:B------:R-:W-:-:S02]  /*195a0*/  IMAD.MOV.U32 R19, RZ, RZ, R6 ;  /* 0x000000ffff137224 */ /* 0x000fc400078e0006 */
[----:B------:R-:W-:-:S03]  /*195b0*/  IMAD.MOV.U32 R18, RZ, RZ, R7 ;  /* 0x000000ffff127224 */ /* 0x000fc600078e0007 */
[----:B------:R-:W-:Y:S02]  /*195c0*/  STL [R1+0x1370], R19 ;  /* 0x0013701301007387 */ /* 0x000fe40000100800 */
[----:B------:R-:W-:Y:S01]  /*195d0*/  STL [R1+0x136c], R18 ;  /* 0x00136c1201007387 */ /* 0x000fe20000100800 */
[C---:B----4-:R-:W-:Y:S11]  /*195e0*/  HMMA.16816.F32.BF16 R8, R24.reuse, R4, R8 ;  /* 0x000000041808723c */ /* 0x050ff60000041808 */
[----:B------:R-:W-:Y:S11]  /*195f0*/  @!UPT UIADD3 URZ, URZ, URZ, URZ ;  /* 0x0000003f3f3ff290 */ /* 0x000ff6000fffe03f */
[----:B------:R-:W-:Y:S01]  /*19600*/  @!UPT UIADD3 URZ, URZ, URZ, URZ ;  /* 0x0000003f3f3ff290 */ /* 0x000fe2000fffe03f */
[----:B------:R-:W-:Y:S01]  /*19610*/  STL.64 [R1+0x2b0], R8 ;  /* 0x0002b00801007387 */ /* 0x000fe20000100a00 */
[----:B------:R0:W-:Y:S03]  /*19620*/  STL.64 [R1+0x2b8], R10 ;  /* 0x0002b80a01007387 */ /* 0x0001e60000100a00 */
[----:B0-----:R-:W4:Y:S01]  /*19630*/  LDL.LU.64 R10, [R1+0x1558] ;  /* 0x00155800010a7983 */ /* 0x001f220000300a00 */
        /* <DEDUP_REMOVED lines=8> */
[----:B---3--:R-:W-:Y:S02]  /*196c0*/  IMAD.MOV.U32 R22, RZ, RZ, R29 ;  /* 0x000000ffff167224 */ /* 0x008fe400078e001d */
[----:B------:R-:W-:-:S07]  /*196d0*/  IMAD.MOV.U32 R23, RZ, RZ, R28 ;  /* 0x000000ffff177224 */ /* 0x000fce00078e001c */
[C---:B--2---:R-:W-:Y:S11]  /*196e0*/  HMMA.16816.F32.BF16 R20, R24.reuse, R12, R20 ;  /* 0x0000000c1814723c */ /* 0x044ff60000041814 */
[----:B------:R-:W-:Y:S11]  /*196f0*/  @!UPT UIADD3 URZ, URZ, URZ, URZ ;  /* 0x0000003f3f3ff290 */ /* 0x000ff6000fffe03f */
[----:B------:R-:W-:Y:S01]  /*19700*/  @!UPT UIADD3 URZ, URZ, URZ, URZ ;  /* 0x0000003f3f3ff290 */ /* 0x000fe2000fffe03f */
[----:B------:R-:W-:Y:S01]  /*19710*/  STL.64 [R1+0x290], R20 ;  /* 0x0002901401007387 */ /* 0x000fe20000100a00 */
[----:B------:R0:W-:Y:S02]  /*19720*/  STL [R1+0x298], R22 ;  /* 0x0002981601007387 */ /* 0x0001e40000100800 */
[----:B------:R-:W-:Y:S02]  /*19730*/  IMAD.MOV.U32 R28, RZ, RZ, R23 ;  /* 0x000000ffff1c7224 */ /* 0x000fe400078e0017 */
[----:B0-----:R-:W2:Y:S01]  /*19740*/  LDL.LU.64 R22, [R1+0x1538] ;  /* 0x0015380001167983 */ /* 0x001ea20000300a00 */
[----:B------:R-:W2:Y:S02]  /*19750*/  LDL.LU.64 R20, [R1+0x1530] ;  /* 0x0015300001147983 */ /* 0x000ea40000300a00 */
[----:B------:R-:W-:Y:S01]  /*19760*/  STL [R1+0x1310], R28 ;  /* 0x0013101c01007387 */ /* 0x000fe20000100800 */
[----:B--2---:R-:W-:Y:S01]  /*19770*/  HMMA.16816.F32.BF16 R24, R24, R16, R20 ;  /* 0x000000101818723c */ /* 0x004fe20000041814 */
[----:B------:R-:W2:Y:S01]  /*19780*/  LDL.LU.64 R22, [R1+0x1528] ;  /* 0x0015280001167983 */ /* 0x000ea20000300a00 */
[----:B------:R-:W2:Y:S11]  /*19790*/  LDL.LU.64 R20, [R1+0x1520] ;  /* 0x0015200001147983 */ /* 0x000eb60000300a00 */
[----:B------:R-:W-:Y:S10]  /*197a0*/  @!UPT UIADD3 URZ, URZ, URZ, URZ ;  /* 0x0000003f3f3ff290 */ /* 0x000ff4000fffe03f */
[----:B------:R-:W-:Y:S01]  /*197b0*/  STL.64 [R1+0x270], R24 ;  /* 0x0002701801007387 */ /* 0x000fe20000100a00 */
[----:B------:R0:W-:Y:S02]  /*197c0*/  STL [R1+0x278], R26 ;  /* 0x0002781a01007387 */ /* 0x0001e40000100800 */
[----:B------:R-:W-:Y:S02]  /*197d0*/  IMAD.MOV.U32 R29, RZ, RZ, R27 ;  /* 0x000000ffff1d7224 */ /* 0x000fe400078e001b */
[----:B0-----:R-:W2:Y:S01]  /*197e0*/  LDL.LU.64 R26, [R1+0x1518] ;  /* 0x00151800011a7983 */ /* 0x001ea20000300a00 */
[----:B------:R-:W2:Y:S02]  /*197f0*/  LDL.LU.64 R24, [R1+0x1510] ;  /* 0x0015100001187983 */ /* 0x000ea40000300a00 */
[----:B------:R-:W-:Y:S01]  /*19800*/  STL [R1+0x12f8], R29 ;  /* 0x0012f81d01007387 */ /* 0x000fe20000100800 */
[C---:B--2---:R-:W-:Y:S11]  /*19810*/  HMMA.16816.F32.BF16 R20, R24.reuse, R4, R20 ;  /* 0x000000041814723c */ /* 0x044ff60000041814 */
[----:B------:R-:W-:Y:S11]  /*19820*/  @!UPT UIADD3 URZ, URZ, URZ, URZ ;  /* 0x0000003f3f3ff290 */ /* 0x000ff6000fffe03f */
[----:B------:R-:W-:Y:S01]  /*19830*/  @!UPT UIADD3 URZ, URZ, URZ, URZ ;  /* 0x0000003f3f3ff290 */ /* 0x000fe2000fffe03f */
[----:B------:R-:W-:Y:S01]  /*19840*/  STL [R1+0x260], R20 ;  /* 0x0002601401007387 */ /* 0x000fe20000100800 */
[----:B------:R0:W-:Y:S02]  /*19850*/  STL [R1+0x26c], R23 ;  /* 0x00026c1701007387 */ /* 0x0001e40000100800 */
[----:B------:R-:W-:Y:S02]  /*19860*/  IMAD.MOV.U32 R7, RZ, RZ, R22 ;  /* 0x000000ffff077224 */ /* 0x000fe400078e0016 */
[----:B------:R-:W-:Y:S01]  /*19870*/  IMAD.MOV.U32 R6, RZ, RZ, R21 ;  /* 0x000000ffff067224 */ /* 0x000fe200078e0015 */
[----:B0-----:R-:W2:Y:S01]  /*19880*/  LDL.LU.64 R22, [R1+0x1508] ;  /* 0x0015080001167983 */ /* 0x001ea20000300a00 */
[----:B------:R-:W2:Y:S02]  /*19890*/  LDL.LU.64 R20, [R1+0x1500] ;  /* 0x0015000001147983 */ /* 0x000ea40000300a00 */
[----:B------:R-:W-:Y:S02]  /*198a0*/  STL [R1+0x1300], R7 ;  /* 0x0013000701007387 */ /* 0x000fe40000100800 */
[----:B------:R-:W-:Y:S01]  /*198b0*/  STL [R1+0x12fc], R6 ;  /* 0x0012fc0601007387 */ /* 0x000fe20000100800 */
        /* <DEDUP_REMOVED lines=8> */
[----:B----4-:R-:W-:Y:S02]  /*19940*/  STL.64 [R1+0x14d0], R10 ;  /* 0x0014d00a01007387 */ /* 0x010fe40000100a00 */
[----:B------:R0:W-:Y:S02]  /*19950*/  STL.64 [R1+0x14c8], R8 ;  /* 0x0014c80801007387 */ /* 0x0001e40000100a00 */
[----:B0-----:R-:W3:Y:S01]  /*19960*/  LDL.LU R8, [R1+0x240] ;  /* 0x0002400001087983 */ /* 0x001ee20000300800 */
[----:B------:R-:W3:Y:S02]  /*19970*/  LDL.LU R9, [R1+0x244] ;  /* 0x0002440001097983 */ /* 0x000ee40000300800 */
[----:B------:R-:W3:Y:S02]  /*19980*/  LDL.LU R10, [R1+0x248] ;  /* 0x00024800010a7983 */ /* 0x000ee40000300800 */
[----:B------:R-:W3:Y:S01]  /*19990*/  LDL.LU R11, [R1+0x24c] ;  /* 0x00024c00010b7983 */ /* 0x000ee20000300800 */
[----:B------:R-:W-:Y:S01]  /*199a0*/  STL [R1+0x1304], R29 ;  /* 0x0013041d01007387 */ /* 0x000fe20000100800 */
[C---:B---3--:R-:W-:Y:S11]  /*199b0*/  HMMA.16816.F32.BF16 R8, R24.reuse, R12, R8 ;  /* 0x0000000c1808723c */ /* 0x048ff60000041808 */
[----:B------:R-:W-:Y:S11]  /*199c0*/  @!UPT UIADD3 URZ, URZ, URZ, URZ ;  /* 0x0000003f3f3ff290 */ /* 0x000ff6000fffe03f */
[----:B------:R-:W-:Y:S01]  /*199d0*/  @!UPT UIADD3 URZ, URZ, URZ, URZ ;  /* 0x0000003f3f3ff290 */ /* 0x000fe2000fffe03f */
[----:B------:R2:W-:Y:S01]  /*199e0*/  STL.64 [R1+0x220], R8 ;  /* 0x0002200801007387 */ /* 0x0005e20000100a00 */
[----:B------:R-:W-:Y:S02]  /*199f0*/  IMAD.MOV.U32 R7, RZ, RZ, R10 ;  /* 0x000000ffff077224 */ /* 0x000fe400078e000a */
[----:B------:R-:W-:Y:S02]  /*19a00*/  IMAD.MOV.U32 R6, RZ, RZ, R11 ;  /* 0x000000ffff067224 */ /* 0x000fe400078e000b */
[----:B--2---:R-:W-:Y:S01]  /*19a10*/  HMMA.16816.F32.BF16 R8, R24, R16, R20 ;  /* 0x000000101808723c */ /* 0x004fe20000041814 */
[----:B------:R-:W-:Y:S01]  /*19a20*/  STL.64 [R1+0x14c0], R14 ;  /* 0x0014c00e01007387 */ /* 0x000fe20000100a00 */
[----:B------:R-:W-:Y:S02]  /*19a30*/  STL.64 [R1+0x14b8], R12 ;  /* 0x0014b80c01007387 */ /* 0x000fe40000100a00 */
[----:B------:R-:W-:Y:S02]  /*19a40*/  STL [R1+0x130c], R6 ;  /* 0x00130c0601007387 */ /* 0x000fe40000100800 */
[----:B------:R-:W-:Y:S11]  /*19a50*/  STL [R1+0x1308], R7 ;  /* 0x0013080701007387 */ /* 0x000ff60000100800 */
[----:B------:R-:W-:Y:S06]  /*19a60*/  @!UPT UIADD3 URZ, URZ, URZ, URZ ;  /* 0x0000003f3f3ff290 */ /* 0x000fec000fffe03f */
[----:B------:R-:W-:Y:S01]  /*19a70*/  STL.64 [R1+0x200], R8 ;  /* 0x0002000801007387 */ /* 0x000fe20000100a00 */
[----:B------:R-:W-:Y:S02]  /*19a80*/  STL [R1+0x208], R10 ;  /* 0x0002080a01007387 */ /* 0x000fe40000100800 */
[----:B------:R-:W-:Y:S02]  /*19a90*/  STL.64 [R1+0x14b0], R16 ;  /* 0x0014b01001007387 */ /* 0x000fe40000100a00 */
[----:B------:R-:W2:Y:S02]  /*19aa0*/  LDL.LU R24, [R1] ;  /* 0x0000000001187983 */ /* 0x000ea40000300800 */
[----:B------:R-:W-:Y:S02]  /*19ab0*/  IMAD.MOV.U32 R26, RZ, RZ, R2 ;  /* 0x000000ffff1a7224 */ /* 0x000fe400078e0002 */
[----:B------:R-:W-:Y:S02]  /*19ac0*/  IMAD.MOV.U32 R27, RZ, RZ, R0 ;  /* 0x000000ffff1b7224 */ /* 0x000fe400078e0000 */
[----:B------:R-:W-:-:S02]  /*19ad0*/  IMAD.MOV.U32 R25, RZ, RZ, R3 ;  /* 0x000000ffff197224 */ /* 0x000fc400078e0003 */
[----:B------:R-:W3:Y:S01]  /*19ae0*/  LDL.LU R3, [R1+0x14ec] ;  /* 0x0014ec0001037983 */ /* 0x000ee20000300800 */
[----:B------:R-:W4:Y:S02]  /*19af0*/  LDL.LU R2, [R1+0x14e8] ;  /* 0x0014e80001027983 */ /* 0x000f240000300800 */
[----:B------:R-:W3:Y:S02]  /*19b00*/  LDL.LU R0, [R1+0x14e4] ;  /* 0x0014e40001007983 */ /* 0x000ee40000300800 */
[----:B------:R-:W-:Y:S01]  /*19b10*/  STL.64 [R1+0x1498], R26 ;  /* 0x0014981a01007387 */ /* 0x000fe20000100a00 */
[----:B--2---:R-:W-:Y:S01]  /*19b20*/  STL.64 [R1+0x1490], R24 ;  /* 0x0014901801007387 */ /* 0x004fe20000100a00 */
[----:B------:R-:W2:Y:S02]  /*19b30*/  LDL.LU R20, [R1+0xe0] ;  /* 0x0000e00001147983 */ /* 0x000ea40000300800 */
[----:B------:R-:W2:Y:S02]  /*19b40*/  LDL.LU R21, [R1+0xe4] ;  /* 0x0000e40001157983 */ /* 0x000ea40000300800 */
[----:B------:R-:W2:Y:S01]  /*19b50*/  LDL.LU R22, [R1+0xe8] ;  /* 0x0000e80001167983 */ /* 0x000ea20000300800 */
[----:B------:R-:W2:Y:S04]  /*19b60*/  LDL.LU R23, [R1+0xec] ;  /* 0x0000ec0001177983 */ /* 0x000ea80000300800 */
[----:B--2---:R-:W-:Y:S01]  /*19b70*/  STL.64 [R1+0x1418], R22 ;  /* 0x0014181601007387 */ /* 0x004fe20000100a00 */
[----:B------:R0:W-:Y:S03]  /*19b80*/  STL.64 [R1+0x1410], R20 ;  /* 0x0014101401007387 */ /* 0x0001e60000100a00 */
        /* <DEDUP_REMOVED lines=10> */
[----:B------:R-:W2:Y:S01]  /*19c30*/  LDL.LU R24, [R1+0x10] ;  /* 0x0000100001187983 */ /* 0x000ea20000300800 */
[----:B---3--:R-:W-:-:S02]  /*19c40*/  IMAD.MOV.U32 R25, RZ, RZ, R0 ;  /* 0x000000ffff197224 */ /* 0x008fc400078e0000 */
[----:B------:R-:W3:Y:S02]  /*19c50*/  LDL.LU R0, [R1+0x14e0] ;  /* 0x0014e00001007983 */ /* 0x000ee40000300800 */
[----:B----4-:R-:W-:Y:S02]  /*19c60*/  IMAD.MOV.U32 R26, RZ, RZ, R2 ;  /* 0x000000ffff1a7224 */ /* 0x010fe400078e0002 */
[----:B------:R-:W-:Y:S01]  /*19c70*/  IMAD.MOV.U32 R27, RZ, RZ, R3 ;  /* 0x000000ffff1b7224 */ /* 0x000fe200078e0003 */
[----:B------:R-:W4:Y:S01]  /*19c80*/  LDL.LU R2, [R1+0x14dc] ;  /* 0x0014dc0001027983 */ /* 0x000f220000300800 */
[----:B------:R-:W3:Y:S03]  /*19c90*/  LDL.LU R3, [R1+0x14d8] ;  /* 0x0014d80001037983 */ /* 0x000ee60000300800 */
[----:B--2---:R-:W-:Y:S01]  /*19ca0*/  STL.64 [R1+0x1438], R22 ;  /* 0x0014381601007387 */ /* 0x004fe20000100a00 */
[----:B------:R0:W-:Y:S03]  /*19cb0*/  STL.64 [R1+0x1430], R20 ;  /* 0x0014301401007387 */ /* 0x0001e60000100a00 */
[----:B0-----:R-:W2:Y:S01]  /*19cc0*/  LDL.LU R20, [R1+0x110] ;  /* 0x0001100001147983 */ /* 0x001ea20000300800 */
        /* <DEDUP_REMOVED lines=34> */
[C---:B---3--:R-:W-:Y:S01]  /*19ef0*/  HMMA.16816.F32.BF16 R8, R24.reuse, R4, R8 ;  /* 0x000000041808723c */ /* 0x048fe20000041808 */
[----:B--2---:R-:W-:Y:S01]  /*19f00*/  STL.64 [R1+0x1488], R22 ;  /* 0x0014881601007387 */ /* 0x004fe20000100a00 */
[----:B------:R0:W-:Y:S03]  /*19f10*/  STL.64 [R1+0x1480], R20 ;  /* 0x0014801401007387 */ /* 0x0001e60000100a00 */
[----:B0-----:R-:W2:Y:S01]  /*19f20*/  LDL.LU R20, [R1+0x150] ;  /* 0x0001500001147983 */ /* 0x001ea20000300800 */
[----:B------:R-:W2:Y:S02]  /*19f30*/  LDL.LU R21, [R1+0x154] ;  /* 0x0001540001157983 */ /* 0x000ea40000300800 */
[----:B------:R-:W3:Y:S02]  /*19f40*/  LDL.LU R22, [R1+0x158] ;  /* 0x0001580001167983 */ /* 0x000ee40000300800 */
[----:B------:R-:W3:Y:S11]  /*19f50*/  LDL.LU R23, [R1+0x15c] ;  /* 0x00015c0001177983 */ /* 0x000ef60000300800 */
[----:B------:R-:W-:Y:S03]  /*19f60*/  @!UPT UIADD3 URZ, URZ, URZ, URZ ;  /* 0x0000003f3f3ff290 */ /* 0x000fe6000fffe03f */
[----:B------:R-:W-:Y:S02]  /*19f70*/  IMAD.MOV.U32 R6, RZ, RZ, R10 ;  /* 0x000000ffff067224 */ /* 0x000fe400078e000a */
[----:B------:R-:W-:Y:S02]  /*19f80*/  IMAD.MOV.U32 R7, RZ, RZ, R11 ;  /* 0x000000ffff077224 */ /* 0x000fe400078e000b */
[----:B------:R-:W-:Y:S01]  /*19f90*/  IMAD.MOV.U32 R28, RZ, RZ, R9 ;  /* 0x000000ffff1c7224 */ /* 0x000fe200078e0009 */
[----:B---3--:R-:W-:Y:S01]  /*19fa0*/  STL.64 [R1+0x14a8], R22 ;  /* 0x0014a81601007387 */ /* 0x008fe20000100a00 */
[----:B--2---:R0:W-:Y:S03]  /*19fb0*/  STL.64 [R1+0x14a0], R20 ;  /* 0x0014a01401007387 */ /* 0x0041e60000100a00 */
[----:B0-----:R-:W2:Y:S01]  /*19fc0*/  LDL.LU R20, [R1+0x160] ;  /* 0x0001600001147983 */ /* 0x001ea20000300800 */
[----:B------:R-:W2:Y:S02]  /*19fd0*/  LDL.LU R21, [R1+0x164] ;  /* 0x0001640001157983 */ /* 0x000ea40000300800 */
[----:B------:R-:W2:Y:S02]  /*19fe0*/  LDL.LU R22, [R1+0x168] ;  /* 0x0001680001167983 */ /* 0x000ea40000300800 */
[----:B------:R-:W2:Y:S01]  /*19ff0*/  LDL.LU R23, [R1+0x16c] ;  /* 0x00016c0001177983 */ /* 0x000ea20000300800 */
[----:B------:R-:W-:Y:S01]  /*1a000*/  STL [R1+0x1314], R29 ;  /* 0x0013141d01007387 */ /* 0x000fe20000100800 */
[----:B------:R0:W-:Y:S02]  /*1a010*/  STL [R1+0x1f0], R8 ;  /* 0x0001f00801007387 */ /* 0x0001e40000100800 */
[----:B------:R-:W3:Y:S01]  /*1a020*/  LDL.LU.64 R10, [R1+0x14d0] ;  /* 0x0014d000010a7983 */ /* 0x000ee20000300a00 */
[----:B0-----:R-:W2:Y:S01]  /*1a030*/  LDL.LU.64 R8, [R1+0x14c8] ;  /* 0x0014c80001087983 */ /* 0x001ea20000300a00 */
[----:B------:R-:W-:Y:S02]  /*1a040*/  STL [R1+0x1320], R28 ;  /* 0x0013201c01007387 */ /* 0x000fe40000100800 */
[----:B------:R-:W-:Y:S02]  /*1a050*/  STL [R1+0x131c], R6 ;  /* 0x00131c0601007387 */ /* 0x000fe40000100800 */
[----:B------:R-:W-:Y:S01]  /*1a060*/  STL [R1+0x1318], R7 ;  /* 0x0013180701007387 */ /* 0x000fe20000100800 */
        /* <DEDUP_REMOVED lines=10> */
[----:B------:R0:W-:Y:S01]  /*1a110*/  STL.64 [R1+0x1c0], R16 ;  /* 0x0001c01001007387 */ /* 0x0001e20000100a00 */
[----:B------:R-:W-:Y:S03]  /*1a120*/  STL.64 [R1+0x1c8], R18 ;  /* 0x0001c81201007387 */ /* 0x000fe60000100a00 */
[----:B0-----:R-:W2:Y:S02]  /*1a130*/  LDL.LU.64 R16, [R1+0x14b0] ;  /* 0x0014b00001107983 */ /* 0x001ea40000300a00 */
[----:B--2---:R-:W-:Y:S02]  /*1a140*/  HMMA.16816.F32.BF16 R24, R24, R16, R20 ;  /* 0x000000101818723c */ /* 0x004fe40000041814 */
[----:B------:R-:W2:Y:S01]  /*1a150*/  LDL.LU.64 R22, [R1+0x14a8] ;  /* 0x0014a80001167983 */ /* 0x000ea20000300a00 */
[----:B------:R-:W2:Y:S11]  /*1a160*/  LDL.LU.64 R20, [R1+0x14a0] ;  /* 0x0014a00001147983 */ /* 0x000eb60000300a00 */
[----:B------:R-:W-:Y:S09]  /*1a170*/  @!UPT UIADD3 URZ, URZ, URZ, URZ ;  /* 0x0000003f3f3ff290 */ /* 0x000ff2000fffe03f */
        /* <DEDUP_REMOVED lines=47> */
[----:B---3--:R-:W-:Y:S02]  /*1a470*/  STL.64 [R1+0x13f8], R10 ;  /* 0x0013f80a01007387 */ /* 0x008fe40000100a00 */
[----:B------:R0:W-:Y:S02]  /*1a480*/  STL.64 [R1+0x13f0], R8 ;  /* 0x0013f00801007387 */ /* 0x0001e40000100a00 */
[----:B0-----:R-:W3:Y:S01]  /*1a490*/  LDL.LU R8, [R1+0xd0] ;  /* 0x0000d00001087983 */ /* 0x001ee20000300800 */
[----:B------:R-:W3:Y:S02]  /*1a4a0*/  LDL.LU R9, [R1+0xd4] ;  /* 0x0000d40001097983 */ /* 0x000ee40000300800 */
[----:B------:R-:W3:Y:S02]  /*1a4b0*/  LDL.LU R10, [R1+0xd8] ;  /* 0x0000d800010a7983 */ /* 0x000ee40000300800 */
[----:B------:R-:W3:Y:S01]  /*1a4c0*/  LDL.LU R11, [R1+0xdc] ;  /* 0x0000dc00010b7983 */ /* 0x000ee20000300800 */
[C---:B--2---:R-:W-:Y:S11]  /*1a4d0*/  HMMA.16816.F32.BF16 R20, R24.reuse, R12, R20 ;  /* 0x0000000c1814723c */ /* 0x044ff60000041814 */
[----:B------:R-:W-:Y:S11]  /*1a4e0*/  @!UPT UIADD3 URZ, URZ, URZ, URZ ;  /* 0x0000003f3f3ff290 */ /* 0x000ff6000fffe03f */
[----:B------:R-:W-:Y:S01]  /*1a4f0*/  @!UPT UIADD3 URZ, URZ, URZ, URZ ;  /* 0x0000003f3f3ff290 */ /* 0x000fe2000fffe03f */
[----:B------:R-:W-:Y:S01]  /*1a500*/  STL.64 [R1+0x130], R20 ;  /* 0x0001301401007387 */ /* 0x000fe20000100a00 */
[----:B------:R0:W-:Y:S03]  /*1a510*/  STL.64 [R1+0x138], R22 ;  /* 0x0001381601007387 */ /* 0x0001e60000100a00 */
[----:B0-----:R-:W2:Y:S01]  /*1a520*/  LDL.LU.64 R22, [R1+0x1418] ;  /* 0x0014180001167983 */ /* 0x001ea20000300a00 */
[----:B------:R-:W2:Y:S02]  /*1a530*/  LDL.LU.64 R20, [R1+0x1410] ;  /* 0x0014100001147983 */ /* 0x000ea40000300a00 */
[----:B------:R-:W-:Y:S02]  /*1a540*/  STL.64 [R1+0x13e8], R14 ;  /* 0x0013e80e01007387 */ /* 0x000fe40000100a00 */
[----:B------:R0:W-:Y:S02]  /*1a550*/  STL.64 [R1+0x13e0], R12 ;  /* 0x0013e00c01007387 */ /* 0x0001e40000100a00 */
[----:B0-----:R-:W3:Y:S01]  /*1a560*/  LDL.LU R12, [R1+0xc0] ;  /* 0x0000c000010c7983 */ /* 0x001ee20000300800 */
[----:B------:R-:W3:Y:S02]  /*1a570*/  LDL.LU R13, [R1+0xc4] ;  /* 0x0000c400010d7983 */ /* 0x000ee40000300800 */
[----:B------:R-:W3:Y:S02]  /*1a580*/  LDL.LU R14, [R1+0xc8] ;  /* 0x0000c800010e7983 */ /* 0x000ee40000300800 */
[----:B------:R-:W3:Y:S01]  /*1a590*/  LDL.LU R15, [R1+0xcc] ;  /* 0x0000cc00010f7983 */ /* 0x000ee20000300800 */
[----:B--2---:R-:W-:Y:S01]  /*1a5a0*/  HMMA.16816.F32.BF16 R24, R24, R16, R20 ;  /* 0x000000101818723c */ /* 0x004fe20000041814 */
[----:B------:R-:W3:Y:S01]  /*1a5b0*/  LDL.LU.64 R22, [R1+0x1408] ;  /* 0x0014080001167983 */ /* 0x000ee20000300a00 */
[----:B------:R-:W3:Y:S02]  /*1a5c0*/  LDL.LU.64 R20, [R1+0x1400] ;  /* 0x0014000001147983 */ /* 0x000ee40000300a00 */
[----:B------:R0:W-:Y:S02]  /*1a5d0*/  STL.64 [R1+0x13d8], R16 ;  /* 0x0013d81001007387 */ /* 0x0001e40000100a00 */
[----:B0-----:R-:W2:Y:S11]  /*1a5e0*/  LDL.LU R16, [R1+0xb0] ;  /* 0x0000b00001107983 */ /* 0x001eb60000300800 */
[----:B------:R-:W-:Y:S06]  /*1a5f0*/  @!UPT UIADD3 URZ, URZ, URZ, URZ ;  /* 0x0000003f3f3ff290 */ /* 0x000fec000fffe03f */
[----:B------:R-:W-:Y:S01]  /*1a600*/  STL.64 [R1+0x120], R24 ;  /* 0x0001201801007387 */ /* 0x000fe20000100a00 */
[----:B------:R0:W-:Y:S02]  /*1a610*/  STL.64 [R1+0x128], R26 ;  /* 0x0001281a01007387 */ /* 0x0001e40000100a00 */
[----:B------:R-:W2:Y:S02]  /*1a620*/  LDL.LU R17, [R1+0xb4] ;  /* 0x0000b40001117983 */ /* 0x000ea40000300800 */
[----:B------:R-:W2:Y:S01]  /*1a630*/  LDL.LU R18, [R1+0xb8] ;  /* 0x0000b80001127983 */ /* 0x000ea20000300800 */
[----:B------:R-:W2:Y:S04]  /*1a640*/  LDL.LU R19, [R1+0xbc] ;  /* 0x0000bc0001137983 */ /* 0x000ea80000300800 */
[----:B0-----:R-:W2:Y:S04]  /*1a650*/  LDL R26, [R1+0x344] ;  /* 0x00034400011a7983 */ /* 0x001ea80000100800 */
[----:B------:R-:W2:Y:S01]  /*1a660*/  LDL R27, [R1+0xee4] ;  /* 0x000ee400011b7983 */ /* 0x000ea20000100800 */
[C---:B---3--:R-:W-:Y:S11]  /*1a670*/  HMMA.16816.F32.BF16 R8, R20.reuse, R4, R8 ;  /* 0x000000041408723c */ /* 0x048ff60000041808 */
[----:B------:R-:W-:Y:S11]  /*1a680*/  @!UPT UIADD3 URZ, URZ, URZ, URZ ;  /* 0x0000003f3f3ff290 */ /* 0x000ff6000fffe03f */
[----:B------:R-:W-:Y:S01]  /*1a690*/  @!UPT UIADD3 URZ, URZ, URZ, URZ ;  /* 0x0000003f3f3ff290 */ /* 0x000fe2000fffe03f */
[----:B------:R-:W-:Y:S01]  /*1a6a0*/  STL.64 [R1+0x110], R8 ;  /* 0x0001100801007387 */ /* 0x000fe20000100a00 */
[----:B------:R0:W-:Y:S03]  /*1a6b0*/  STL.64 [R1+0x118], R10 ;  /* 0x0001180a01007387 */ /* 0x0001e60000100a00 */
[----:B0-----:R-:W3:Y:S01]  /*1a6c0*/  LDL.LU.64 R10, [R1+0x13f8] ;  /* 0x0013f800010a7983 */ /* 0x001ee20000300a00 */
        /* <DEDUP_REMOVED lines=14> */
[----:B--2---:R-:W-:Y:S11]  /*1a7b0*/  HMMA.16816.F32.BF16 R16, R20, R12, R16 ;  /* 0x0000000c1410723c */ /* 0x004ff60000041810 */
[----:B------:R-:W-:Y:S11]  /*1a7c0*/  @!UPT UIADD3 URZ, URZ, URZ, URZ ;  /* 0x0000003f3f3ff290 */ /* 0x000ff6000fffe03f */
[----:B------:R-:W-:Y:S01]  /*1a7d0*/  @!UPT UIADD3 URZ, URZ, URZ, URZ ;  /* 0x0000003f3f3ff290 */ /* 0x000fe2000fffe03f */
[----:B------:R0:W-:Y:S01]  /*1a7e0*/  STL.64 [R1+0xf0], R16 ;  /* 0x0000f01001007387 */ /* 0x0001e20000100a00 */
[----:B------:R-:W-:Y:S03]  /*1a7f0*/  STL.64 [R1+0xf8], R18 ;  /* 0x0000f81201007387 */ /* 0x000fe60000100a00 */
[----:B0-----:R-:W2:Y:S01]  /*1a800*/  LDL.LU.64 R16, [R1+0x13d8] ;  /* 0x0013d80001107983 */ /* 0x001ea20000300a00 */
[----:B------:R-:W-:Y:S02]  /*1a810*/  STL.64 [R1+0x13b0], R14 ;  /* 0x0013b00e01007387 */ /* 0x000fe40000100a00 */
[----:B------:R0:W-:Y:S02]  /*1a820*/  STL.64 [R1+0x13a8], R12 ;  /* 0x0013a80c01007387 */ /* 0x0001e40000100a00 */
[----:B0-----:R-:W2:Y:S01]  /*1a830*/  LDL.LU R12, [R1+0xa0] ;  /* 0x0000a000010c7983 */ /* 0x001ea20000300800 */
[----:B------:R-:W-:-:S02]  /*1a840*/  IMAD.MOV.U32 R13, RZ, RZ, R3 ;  /* 0x000000ffff0d7224 */ /* 0x000fc400078e0003 */
[----:B----4-:R-:W-:Y:S02]  /*1a850*/  IMAD.MOV.U32 R14, RZ, RZ, R2 ;  /* 0x000000ffff0e7224 */ /* 0x010fe400078e0002 */
[----:B------:R-:W-:-:S07]  /*1a860*/  IMAD.MOV.U32 R15, RZ, RZ, R0 ;  /* 0x000000ffff0f7224 */ /* 0x000fce00078e0000 */
[----:B--2---:R-:W-:Y:S01]  /*1a870*/  HMMA.16816.F32.BF16 R12, R20, R16, R12 ;  /* 0x00000010140c723c */ /* 0x004fe2000004180c */
[----:B------:R0:W-:Y:S04]  /*1a880*/  STL.64 [R1+0x13d0], R16 ;  /* 0x0013d01001007387 */ /* 0x0001e80000100a00 */
[----:B------:R-:W-:Y:S04]  /*1a890*/  LDSM.16.MT88.4 R20, [R27+0x4180] ;  /* 0x004180001b14783b */ /* 0x000fe80000004200 */
[----:B0-----:R-:W3:Y:S11]  /*1a8a0*/  LDL.LU.64 R16, [R1+0x70] ;  /* 0x0000700001107983 */ /* 0x001ef60000300a00 */
[----:B------:R-:W-:Y:S03]  /*1a8b0*/  @!UPT UIADD3 URZ, URZ, URZ, URZ ;  /* 0x0000003f3f3ff290 */ /* 0x000fe6000fffe03f */
[----:B------:R-:W-:Y:S01]  /*1a8c0*/  STL.64 [R1+0xe0], R12 ;  /* 0x0000e00c01007387 */ /* 0x000fe20000100a00 */
[----:B------:R-:W-:Y:S02]  /*1a8d0*/  STL.64 [R1+0xe8], R14 ;  /* 0x0000e80e01007387 */ /* 0x000fe40000100a00 */
[----:B------:R-:W3:Y:S02]  /*1a8e0*/  LDL.LU.64 R18, [R1+0x78] ;  /* 0x0000780001127983 */ /* 0x000ee40000300a00 */
[----:B------:R-:W0:Y:S04]  /*1a8f0*/  LDSM.16.MT88.4 R12, [R26+0x6000] ;  /* 0x006000001a0c783b */ /* 0x000e280000004200 */
[----:B0-----:R-:W-:Y:S02]  /*1a900*/  IMAD.MOV.U32 R28, RZ, RZ, R12 ;  /* 0x000000ffff1c7224 */ /* 0x001fe400078e000c */
[----:B------:R-:W-:-:S02]  /*1a910*/  IMAD.MOV.U32 R6, RZ, RZ, R13 ;  /* 0x000000ffff067224 */ /* 0x000fc400078e000d */
[----:B------:R-:W-:Y:S02]  /*1a920*/  IMAD.MOV.U32 R7, RZ, RZ, R14 ;  /* 0x000000ffff077224 */ /* 0x000fe400078e000e */
[----:B------:R-:W-:Y:S01]  /*1a930*/  IMAD.MOV.U32 R29, RZ, RZ, R15 ;  /* 0x000000ffff1d7224 */ /* 0x000fe200078e000f */
[----:B------:R-:W-:Y:S01]  /*1a940*/  STL [R1+0x1374], R22 ;  /* 0x0013741601007387 */ /* 0x000fe20000100800 */
[----:B------:R-:W-:Y:S03]  /*1a950*/  STL [R1+0x1368], R23 ;  /* 0x0013681701007387 */ /* 0x000fe60000100800 */
[----:B------:R-:W-:Y:S01]  /*1a960*/  STL [R1+0x1330], R29 ;  /* 0x0013301d01007387 */ /* 0x000fe20000100800 */
[----:B------:R-:W-:Y:S02]  /*1a970*/  STL [R1+0x132c], R7 ;  /* 0x00132c0701007387 */ /* 0x000fe40000100800 */
[----:B------:R-:W-:Y:S02]  /*1a980*/  STL [R1+0x1328], R6 ;  /* 0x0013280601007387 */ /* 0x000fe40000100800 */
[----:B------:R-:W-:Y:S01]  /*1a990*/  STL [R1+0x1324], R28 ;  /* 0x0013241c01007387 */ /* 0x000fe20000100800 */
[----:B---3--:R-:W-:Y:S07]  /*1a9a0*/  HMMA.16816.F32.BF16 R12, R16, R4, R8 ;  /* 0x00000004100c723c */ /* 0x008fee0000041808 */
[----:B------:R-:W-:-:S02]  /*1a9b0*/  IMAD.MOV.U32 R11, RZ, RZ, R16 ;  /* 0x000000ffff0b7224 */ /* 0x000fc400078e0010 */
[----:B------:R-:W-:Y:S02]  /*1a9c0*/  IMAD.MOV.U32 R10, RZ, RZ, R17 ;  /* 0x000000ffff0a7224 */ /* 0x000fe400078e0011 */
[----:B------:R-:W-:Y:S02]  /*1a9d0*/  IMAD.MOV.U32 R9, RZ, RZ, R18 ;  /* 0x000000ffff097224 */ /* 0x000fe400078e0012 */
[----:B------:R-:W-:Y:S02]  /*1a9e0*/  IMAD.MOV.U32 R8, RZ, RZ, R19 ;  /* 0x000000ffff087224 */ /* 0x000fe400078e0013 */
[----:B------:R-:W0:Y:S08]  /*1a9f0*/  LDSM.16.MT88.4 R16, [R26+0x6080] ;  /* 0x006080001a10783b */ /* 0x000e300000004200 */
[----:B------:R1:W-:Y:S01]  /*1aa00*/  STL [R1+0xd0], R12 ;  /* 0x0000d00c01007387 */ /* 0x0003e20000100800 */
[----:B------:R-:W-:-:S02]  /*1aa10*/  IMAD.MOV.U32 R2, RZ, RZ, R15 ;  /* 0x000000ffff027224 */ /* 0x000fc400078e000f */
[----:B------:R-:W-:Y:S02]  /*1aa20*/  IMAD.MOV.U32 R0, RZ, RZ, R13 ;  /* 0x000000ffff007224 */ /* 0x000fe400078e000d */
[----:B------:R-:W-:Y:S01]  /*1aa30*/  IMAD.MOV.U32 R3, RZ, RZ, R14 ;  /* 0x000000ffff037224 */ /* 0x000fe200078e000e */
[----:B-1----:R-:W2:Y:S01]  /*1aa40*/  LDL.LU R12, [R1+0x1d0] ;  /* 0x0001d000010c7983 */ /* 0x002ea20000300800 */
[----:B------:R-:W2:Y:S02]  /*1aa50*/  LDL.LU R13, [R1+0x1d4] ;  /* 0x0001d400010d7983 */ /* 0x000ea40000300800 */
[----:B------:R-:W2:Y:S02]  /*1aa60*/  LDL.LU R14, [R1+0x1d8] ;  /* 0x0001d800010e7983 */ /* 0x000ea40000300800 */
[----:B------:R-:W2:Y:S01]  /*1aa70*/  LDL.LU R15, [R1+0x1dc] ;  /* 0x0001dc00010f7983 */ /* 0x000ea20000300800 */
[----:B------:R-:W-:Y:S01]  /*1aa80*/  STL [R1+0x1184], R2 ;  /* 0x0011840201007387 */ /* 0x000fe20000100800 */
[----:B------:R-:W-:Y:S02]  /*1aa90*/  STL [R1+0x1180], R0 ;  /* 0x0011800001007387 */ /* 0x000fe40000100800 */
[----:B------:R-:W-:Y:S02]  /*1aaa0*/  STL [R1+0x117c], R3 ;  /* 0x00117c0301007387 */ /* 0x000fe40000100800 */
[----:B0-----:R-:W-:-:S02]  /*1aab0*/  IMAD.MOV.U32 R7, RZ, RZ, R17 ;  /* 0x000000ffff077224 */ /* 0x001fc400078e0011 */
[----:B------:R-:W-:Y:S02]  /*1aac0*/  IMAD.MOV.U32 R6, RZ, RZ, R18 ;  /* 0x000000ffff067224 */ /* 0x000fe400078e0012 */
[----:B------:R-:W-:Y:S02]  /*1aad0*/  IMAD.MOV.U32 R29, RZ, RZ, R16 ;  /* 0x000000ffff1d7224 */ /* 0x000fe400078e0010 */
[----:B------:R-:W3:Y:S01]  /*1aae0*/  LDL.LU.64 R16, [R1+0x13d0] ;  /* 0x0013d00001107983 */ /* 0x000ee20000300a00 */
[----:B------:R0:W-:Y:S02]  /*1aaf0*/  STL.64 [R1+0x1380], R6 ;  /* 0x0013800601007387 */ /* 0x0001e40000100a00 */
[----:B------:R1:W-:Y:S02]  /*1ab00*/  STL.64 [R1+0x1378], R4 ;  /* 0x0013780401007387 */ /* 0x0003e40000100a00 */
[----:B0-----:R-:W-:Y:S02]  /*1ab10*/  IMAD.MOV.U32 R6, RZ, RZ, R9 ;  /* 0x000000ffff067224 */ /* 0x001fe400078e0009 */
[----:B-1----:R-:W-:-:S02]  /*1ab20*/  IMAD.MOV.U32 R4, RZ, RZ, R11 ;  /* 0x000000ffff047224 */ /* 0x002fc400078e000b */
[----:B------:R-:W-:Y:S02]  /*1ab30*/  IMAD.MOV.U32 R5, RZ, RZ, R10 ;  /* 0x000000ffff057224 */ /* 0x000fe400078e000a */
[----:B------:R-:W-:Y:S02]  /*1ab40*/  IMAD.MOV.U32 R7, RZ, RZ, R8 ;  /* 0x000000ffff077224 */ /* 0x000fe400078e0008 */
[----:B------:R-:W0:Y:S02]  /*1ab50*/  LDSM.16.MT88.4 R8, [R26+0x6100] ;  /* 0x006100001a08783b */ /* 0x000e240000004200 */
[----:B0-----:R-:W-:Y:S02]  /*1ab60*/  IMAD.MOV.U32 R18, RZ, RZ, R10 ;  /* 0x000000ffff127224 */ /* 0x001fe400078e000a */
[----:B------:R-:W-:Y:S02]  /*1ab70*/  IMAD.MOV.U32 R23, RZ, RZ, R11 ;  /* 0x000000ffff177224 */ /* 0x000fe400078e000b */
[----:B------:R-:W4:Y:S01]  /*1ab80*/  LDL.LU.64 R10, [R1+0x13c8] ;  /* 0x0013c800010a7983 */ /* 0x000f220000300a00 */
[----:B------:R-:W-:-:S02]  /*1ab90*/  IMAD.MOV.U32 R28, RZ, RZ, R19 ;  /* 0x000000ffff1c7224 */ /* 0x000fc400078e0013 */
[----:B------:R-:W-:Y:S02]  /*1aba0*/  IMAD.MOV.U32 R22, RZ, RZ, R8 ;  /* 0x000000ffff167224 */ /* 0x000fe400078e0008 */
[----:B------:R-:W-:Y:S02]  /*1abb0*/  IMAD.MOV.U32 R19, RZ, RZ, R9 ;  /* 0x000000ffff137224 */ /* 0x000fe400078e0009 */
[----:B------:R-:W2:Y:S03]  /*1abc0*/  LDL.LU.64 R8, [R1+0x13c0] ;  /* 0x0013c00001087983 */ /* 0x000ea60000300a00 */
[----:B------:R-:W-:Y:S01]  /*1abd0*/  STL.64 [R1+0x13a0], R18 ;  /* 0x0013a01201007387 */ /* 0x000fe20000100a00 */
[----:B---3--:R0:W-:Y:S04]  /*1abe0*/  STL.64 [R1+0x1398], R16 ;  /* 0x0013981001007387 */ /* 0x0081e80000100a00 */
[----:B0-----:R-:W3:Y:S01]  /*1abf0*/  LDL.LU R16, [R1+0x2e0] ;  /* 0x0002e00001107983 */ /* 0x001ee20000300800 */
[----:B------:R-:W3:Y:S02]  /*1ac00*/  LDL.LU R17, [R1+0x2e4] ;  /* 0x0002e40001117983 */ /* 0x000ee40000300800 */
[----:B------:R-:W3:Y:S02]  /*1ac10*/  LDL.LU R18, [R1+0x2e8] ;  /* 0x0002e80001127983 */ /* 0x000ee40000300800 */
[----:B------:R-:W3:Y:S01]  /*1ac20*/  LDL.LU R19, [R1+0x2ec] ;  /* 0x0002ec0001137983 */ /* 0x000ee20000300800 */
[----:B------:R-:W-:Y:S01]  /*1ac30*/  STL.64 [R1+0x1390], R22 ;  /* 0x0013901601007387 */ /* 0x000fe20000100a00 */
[----:B------:R4:W-:Y:S02]  /*1ac40*/  STL.64 [R1+0x1388], R20 ;  /* 0x0013881401007387 */ /* 0x0009e40000100a00 */
[----:B----4-:R-:W-:-:S02]  /*1ac50*/  IMAD.MOV.U32 R20, RZ, RZ, R10 ;  /* 0x000000ffff147224 */ /* 0x010fc400078e000a */
[----:B------:R-:W-:Y:S01]  /*1ac60*/  IMAD.MOV.U32 R21, RZ, RZ, R11 ;  /* 0x000000ffff157224 */ /* 0x000fe200078e000b */
[----:B------:R-:W4:Y:S01]  /*1ac70*/  LDL.LU R10, [R1+0x13bc] ;  /* 0x0013bc00010a7983 */ /* 0x000f220000300800 */
[----:B------:R-:W4:Y:S02]  /*1ac80*/  LDL.LU R11, [R1+0x13b8] ;  /* 0x0013b800010b7983 */ /* 0x000f240000300800 */
[----:B------:R-:W3:Y:S01]  /*1ac90*/  LDL.LU R22, [R1+0x338] ;  /* 0x0003380001167983 */ /* 0x000ee20000300800 */
[C---:B--2---:R-:W-:Y:S01]  /*1aca0*/  HMMA.16816.F32.BF16 R12, R4.reuse, R8, R12 ;  /* 0x00000008040c723c */ /* 0x044fe2000004180c */
[----:B------:R-:W2:Y:S11]  /*1acb0*/  LDL.LU R23, [R1+0x33c] ;  /* 0x00033c0001177983 */ /* 0x000eb60000300800 */
[----:B------:R-:W-:Y:S11]  /*1acc0*/  @!UPT UIADD3 URZ, URZ, URZ, URZ ;  /* 0x0000003f3f3ff290 */ /* 0x000ff6000fffe03f */
[----:B------:R0:W-:Y:S01]  /*1acd0*/  STL.64 [R1+0xc8], R14 ;  /* 0x0000c80e01007387 */ /* 0x0001e20000100a00 */
[----:B------:R-:W-:Y:S02]  /*1ace0*/  IMAD.MOV.U32 R0, RZ, RZ, R12 ;  /* 0x000000ffff007224 */ /* 0x000fe400078e000c */
[----:B------:R-:W-:Y:S01]  /*1acf0*/  IMAD.MOV.U32 R3, RZ, RZ, R13 ;  /* 0x000000ffff037224 */ /* 0x000fe200078e000d */
[----:B0-----:R-:W2:Y:S01]  /*1ad00*/  LDL.LU.64 R14, [R1+0x13b0] ;  /* 0x0013b000010e7983 */ /* 0x001ea20000300a00 */
[----:B------:R-:W3:Y:S03]  /*1ad10*/  LDL.LU.64 R12, [R1+0x13a8] ;  /* 0x0013a800010c7983 */ /* 0x000ee60000300a00 */
[----:B----4-:R-:W-:Y:S01]  /*1ad20*/  STL.64 [R1+0x1358], R10 ;  /* 0x0013580a01007387 */ /* 0x010fe20000100a00 */
[----:B------:R-:W-:Y:S02]  /*1ad30*/  STL.64 [R1+0x1350], R8 ;  /* 0x0013500801007387 */ /* 0x000fe40000100a00 */
[----:B------:R-:W0:Y:S04]  /*1ad40*/  LDSM.16.MT88.4 R8, [R26+0x6180] ;  /* 0x006180001a08783b */ /* 0x000e280000004200 */
[----:B------:R-:W-:Y:S01]  /*1ad50*/  STL [R1+0x118c], R0 ;  /* 0x00118c0001007387 */ /* 0x000fe20000100800 */
[----:B------:R-:W-:Y:S04]  /*1ad60*/  STL [R1+0x1188], R3 ;  /* 0x0011880301007387 */ /* 0x000fe80000100800 */
[----:B0-----:R-:W-:Y:S01]  /*1ad70*/  STL.64 [R1+0x30], R8 ;  /* 0x0000300801007387 */ /* 0x001fe20000100a00 */
[----:B------:R-:W-:Y:S02]  /*1ad80*/  STL.64 [R1+0x38], R10 ;  /* 0x0000380a01007387 */ /* 0x000fe40000100a00 */
[----:B------:R-:W0:Y:S02]  /*1ad90*/  LDSM.16.MT88.4 R8, [R27+0x6000] ;  /* 0x006000001b08783b */ /* 0x000e240000004200 */
[----:B0-----:R-:W-:Y:S02]  /*1ada0*/  STL.64 [R1+0x20], R8 ;  /* 0x0000200801007387 */ /* 0x001fe40000100a00 */
[----:B------:R3:W-:Y:S02]  /*1adb0*/  STL.64 [R1+0x28], R10 ;  /* 0x0000280a01007387 */ /* 0x0007e40000100a00 */
[C---:B---3--:R-:W-:Y:S01]  /*1adc0*/  HMMA.16816.F32.BF16 R8, R4.reuse, R12, R16 ;  /* 0x0000000c0408723c */ /* 0x048fe20000041810 */
[----:B------:R-:W0:Y:S11]  /*1add0*/  LDSM.16.MT88.4 R16, [R27+0x6080] ;  /* 0x006080001b10783b */ /* 0x000e360000004200 */
[----:B------:R-:W-:Y:S11]  /*1ade0*/  @!UPT UIADD3 URZ, URZ, URZ, URZ ;  /* 0x0000003f3f3ff290 */ /* 0x000ff6000fffe03f */
[----:B------:R1:W-:Y:S01]  /*1adf0*/  STL [R1+0xb4], R9 ;  /* 0x0000b40901007387 */ /* 0x0003e20000100800 */
[----:B------:R-:W-:Y:S02]  /*1ae00*/  IMAD.MOV.U32 R3, RZ, RZ, R8 ;  /* 0x000000ffff037224 */ /* 0x000fe400078e0008 */
[----:B------:R3:W-:Y:S02]  /*1ae10*/  STL [R1+0xb8], R10 ;  /* 0x0000b80a01007387 */ /* 0x0007e40000100800 */
[----:B------:R-:W4:Y:S02]  /*1ae20*/  LDL.LU R8, [R1+0x90] ;  /* 0x0000900001087983 */ /* 0x000f240000300800 */
[----:B------:R-:W-:Y:S01]  /*1ae30*/  IMAD.MOV.U32 R2, RZ, RZ, R11 ;  /* 0x000000ffff027224 */ /* 0x000fe200078e000b */
[----:B-1----:R-:W4:Y:S01]  /*1ae40*/  LDL.LU R9, [R1+0x94] ;  /* 0x0000940001097983 */ /* 0x002f220000300800 */
[----:B---3--:R-:W4:Y:S02]  /*1ae50*/  LDL.LU R10, [R1+0x98] ;  /* 0x00009800010a7983 */ /* 0x008f240000300800 */
[----:B------:R-:W4:Y:S02]  /*1ae60*/  LDL.LU R11, [R1+0x9c] ;  /* 0x00009c00010b7983 */ /* 0x000f240000300800 */
[----:B--2---:R-:W-:Y:S01]  /*1ae70*/  STL.64 [R1+0x1348], R14 ;  /* 0x0013480e01007387 */ /* 0x004fe20000100a00 */
[----:B------:R1:W-:Y:S04]  /*1ae80*/  STL.64 [R1+0x1340], R12 ;  /* 0x0013400c01007387 */ /* 0x0003e80000100a00 */
[----:B-1----:R-:W2:Y:S01]  /*1ae90*/  LDL.LU R12, [R1+0x2d0] ;  /* 0x0002d000010c7983 */ /* 0x002ea20000300800 */
[----:B------:R-:W2:Y:S02]  /*1aea0*/  LDL.LU R13, [R1+0x2d4] ;  /* 0x0002d400010d7983 */ /* 0x000ea40000300800 */
[----:B------:R-:W2:Y:S02]  /*1aeb0*/  LDL.LU R14, [R1+0x2d8] ;  /* 0x0002d800010e7983 */ /* 0x000ea40000300800 */
[----:B------:R-:W2:Y:S01]  /*1aec0*/  LDL.LU R15, [R1+0x2dc] ;  /* 0x0002dc00010f7983 */ /* 0x000ea20000300800 */
[----:B------:R-:W-:Y:S01]  /*1aed0*/  STL [R1+0x1194], R3 ;  /* 0x0011940301007387 */ /* 0x000fe20000100800 */
[----:B------:R-:W-:Y:S02]  /*1aee0*/  STL [R1+0x1190], R2 ;  /* 0x0011900201007387 */ /* 0x000fe40000100800 */
[----:B0-----:R-:W-:Y:S02]  /*1aef0*/  STL.64 [R1+0x10], R16 ;  /* 0x0000101001007387 */ /* 0x001fe40000100a00 */
[----:B------:R-:W-:Y:S02]  /*1af00*/  STL.64 [R1+0x18], R18 ;  /* 0x0000181201007387 */ /* 0x000fe40000100a00 */
[----:B------:R-:W0:Y:S02]  /*1af10*/  LDSM.16.MT88.4 R16, [R27+0x6100] ;  /* 0x006100001b10783b */ /* 0x000e240000004200 */
[----:B------:R-:W1:Y:S02]  /*1af20*/  LDSM.16.MT88.4 R24, [R27+0x6180] ;  /* 0x006180001b18783b */ /* 0x000e640000004200 */
[----:B0-----:R-:W-:Y:S02]  /*1af30*/  STL.64 [R1], R16 ;  /* 0x0000001001007387 */ /* 0x001fe40000100a00 */
[----:B------:R0:W-:Y:S02]  /*1af40*/  STL.64 [R1+0x8], R18 ;  /* 0x0000081201007387 */ /* 0x0001e40000100a00 */
[----:B0-----:R-:W3:Y:S01]  /*1af50*/  LDL.LU.64 R18, [R1+0x13a0] ;  /* 0x0013a00001127983 */ /* 0x001ee20000300a00 */
[----:B------:R-:W2:Y:S02]  /*1af60*/  LDL.LU.64 R16, [R1+0x1398] ;  /* 0x0013980001107983 */ /* 0x000ea40000300a00 */
[----:B--2---:R-:W-:Y:S01]  /*1af70*/  HMMA.16816.F32.BF16 R4, R4, R16, R20 ;  /* 0x000000100404723c */ /* 0x004fe20000041814 */
[----:B------:R-:W2:Y:S01]  /*1af80*/  LDL.LU.64 R22, [R1+0x1390] ;  /* 0x0013900001167983 */ /* 0x000ea20000300a00 */
[----:B------:R-:W4:Y:S11]  /*1af90*/  LDL.LU.64 R20, [R1+0x1388] ;  /* 0x0013880001147983 */ /* 0x000f360000300a00 */
[----:B------:R-:W-:Y:S11]  /*1afa0*/  @!UPT UIADD3 URZ, URZ, URZ, URZ ;  /* 0x0000003f3f3ff290 */ /* 0x000ff6000fffe03f */
[----:B------:R-:W-:Y:S02]  /*1afb0*/  IMAD.MOV.U32 R0, RZ, RZ, R7 ;  /* 0x000000ffff007224 */ /* 0x000fe400078e0007 */
[----:B------:R-:W-:Y:S01]  /*1afc0*/  IMAD.MOV.U32 R2, RZ, RZ, R6 ;  /* 0x000000ffff027224 */ /* 0x000fe200078e0006 */
[----:B------:R0:W-:Y:S01]  /*1afd0*/  STL.64 [R1+0xa0], R4 ;  /* 0x0000a00401007387 */ /* 0x0001e20000100a00 */
[----:B------:R-:W2:Y:S03]  /*1afe0*/  LDL.LU.64 R6, [R1+0x1380] ;  /* 0x0013800001067983 */ /* 0x000ea60000300a00 */
[----:B0-----:R-:W4:Y:S01]  /*1aff0*/  LDL.LU.64 R4, [R1+0x1378] ;  /* 0x0013780001047983 */ /* 0x001f220000300a00 */
[----:B------:R-:W-:Y:S02]  /*1b000*/  STL [R1+0x119c], R0 ;  /* 0x00119c0001007387 */ /* 0x000fe40000100800 */
[----:B------:R-:W-:Y:S02]  /*1b010*/  STL [R1+0x1198], R2 ;  /* 0x0011980201007387 */ /* 0x000fe40000100800 */
[----:B-1----:R-:W-:Y:S01]  /*1b020*/  STL.64 [R1+0x1100], R26 ;  /* 0x0011001a01007387 */ /* 0x002fe20000100a00 */
[----:B------:R0:W-:Y:S04]  /*1b030*/  STL.64 [R1+0x10f8], R24 ;  /* 0x0010f81801007387 */ /* 0x0001e80000100a00 */
[----:B0-----:R-:W2:Y:S01]  /*1b040*/  LDL.LU.64 R24, [R1+0x30] ;  /* 0x0000300001187983 */ /* 0x001ea20000300a00 */
[----:B------:R-:W2:Y:S03]  /*1b050*/  LDL.LU.64 R26, [R1+0x38] ;  /* 0x00003800011a7983 */ /* 0x000ea60000300a00 */
[----:B--2---:R-:W-:Y:S01]  /*1b060*/  STL.64 [R1+0x1220], R26 ;  /* 0x0012201a01007387 */ /* 0x004fe20000100a00 */
[----:B------:R0:W-:Y:S02]  /*1b070*/  STL.64 [R1+0x1218], R24 ;  /* 0x0012181801007387 */ /* 0x0001e40000100a00 */
[----:B0-----:R-:W-:-:S02]  /*1b080*/  IMAD.MOV.U32 R24, RZ, RZ, R22 ;  /* 0x000000ffff187224 */ /* 0x001fc400078e0016 */
[----:B---3--:R-:W-:Y:S01]  /*1b090*/  IMAD.MOV.U32 R25, RZ, RZ, R19 ;  /* 0x000000ffff197224 */ /* 0x008fe200078e0013 */
[----:B------:R-:W4:Y:S01]  /*1b0a0*/  LDL.LU R22, [R1+0x1374] ;  /* 0x0013740001167983 */ /* 0x000f220000300800 */
[----:B------:R-:W2:Y:S02]  /*1b0b0*/  LDL.LU R19, [R1+0x1370] ;  /* 0x0013700001137983 */ /* 0x000ea40000300800 */
[----:B------:R-:W-:Y:S02]  /*1b0c0*/  IMAD.MOV.U32 R26, RZ, RZ, R18 ;  /* 0x000000ffff1a7224 */ /* 0x000fe400078e0012 */
[----:B------:R-:W-:Y:S01]  /*1b0d0*/  IMAD.MOV.U32 R27, RZ, RZ, R23 ;  /* 0x000000ffff1b7224 */ /* 0x000fe200078e0017 */
[----:B------:R-:W3:Y:S01]  /*1b0e0*/  LDL.LU R18, [R1+0x136c] ;  /* 0x00136c0001127983 */ /* 0x000ee20000300800 */
[----:B------:R-:W4:Y:S03]  /*1b0f0*/  LDL.LU R23, [R1+0x1368] ;  /* 0x0013680001177983 */ /* 0x000f260000300800 */
[----:B------:R-:W-:Y:S01]  /*1b100*/  STL.64 [R1+0x1270], R26 ;  /* 0x0012701a01007387 */ /* 0x000fe20000100a00 */
[----:B------:R0:W-:Y:S03]  /*1b110*/  STL.64 [R1+0x1268], R24 ;  /* 0x0012681801007387 */ /* 0x0001e60000100a00 */
[----:B0-----:R-:W3:Y:S01]  /*1b120*/  LDL.LU R24, [R1+0x280] ;  /* 0x0002800001187983 */ /* 0x001ee20000300800 */
[----:B------:R-:W3:Y:S01]  /*1b130*/  LDL.LU R25, [R1+0x284] ;  /* 0x0002840001197983 */ /* 0x000ee20000300800 */
[----:B----4-:R-:W-:Y:S01]  /*1b140*/  HMMA.16816.F32.BF16 R8, R20, R4, R8 ;  /* 0x000000041408723c */ /* 0x010fe20000041808 */
[----:B--2---:R-:W-:-:S02]  /*1b150*/  IMAD.MOV.U32 R26, RZ, RZ, R19 ;  /* 0x000000ffff1a7224 */ /* 0x004fc400078e0013 */
[----:B---3--:R-:W-:Y:S01]  /*1b160*/  IMAD.MOV.U32 R27, RZ, RZ, R18 ;  /* 0x000000ffff1b7224 */ /* 0x008fe200078e0012 */
[----:B------:R-:W2:Y:S01]  /*1b170*/  LDL.LU R19, [R1+0x1364] ;  /* 0x0013640001137983 */ /* 0x000ea20000300800 */
[----:B------:R-:W3:Y:S11]  /*1b180*/  LDL.LU R18, [R1+0x1360] ;  /* 0x0013600001127983 */ /* 0x000ef60000300800 */
[----:B------:R-:W-:Y:S07]  /*1b190*/  @!UPT UIADD3 URZ, URZ, URZ, URZ ;  /* 0x0000003f3f3ff290 */ /* 0x000fee000fffe03f */
[----:B------:R-:W-:Y:S01]  /*1b1a0*/  STL.64 [R1+0x90], R8 ;  /* 0x0000900801007387 */ /* 0x000fe20000100a00 */
[----:B------:R0:W-:Y:S02]  /*1b1b0*/  STL [R1+0x98], R10 ;  /* 0x0000980a01007387 */ /* 0x0001e40000100800 */
[----:B------:R-:W-:Y:S02]  /*1b1c0*/  IMAD.MOV.U32 R3, RZ, RZ, R11 ;  /* 0x000000ffff037224 */ /* 0x000fe400078e000b */
[----:B0-----:R-:W4:Y:S01]  /*1b1d0*/  LDL.LU.64 R10, [R1+0x1358] ;  /* 0x00135800010a7983 */ /* 0x001f220000300a00 */
[----:B------:R-:W2:Y:S02]  /*1b1e0*/  LDL.LU.64 R8, [R1+0x1350] ;  /* 0x0013500001087983 */ /* 0x000ea40000300a00 */
[----:B------:R-:W-:Y:S01]  /*1b1f0*/  STL [R1+0x11a0], R3 ;  /* 0x0011a00301007387 */ /* 0x000fe20000100800 */
[----:B--2---:R-:W-:Y:S11]  /*1b200*/  HMMA.16816.F32.BF16 R12, R20, R8, R12 ;  /* 0x00000008140c723c */ /* 0x004ff6000004180c */
[----:B------:R-:W-:Y:S11]  /*1b210*/  @!UPT UIADD3 URZ, URZ, URZ, URZ ;  /* 0x0000003f3f3ff290 */ /* 0x000ff6000fffe03f */
[----:B------:R-:W-:Y:S01]  /*1b220*/  @!UPT UIADD3 URZ, URZ, URZ, URZ ;  /* 0x0000003f3f3ff290 */ /* 0x000fe2000fffe03f */
[----:B------:R0:W-:Y:S01]  /*1b230*/  STL.64 [R1+0x80], R12 ;  /* 0x0000800c01007387 */ /* 0x0001e20000100a00 */
[----:B------:R-:W-:Y:S02]  /*1b240*/  IMAD.MOV.U32 R0, RZ, RZ, R14 ;  /* 0x000000ffff007224 */ /* 0x000fe400078e000e */
[----:B------:R-:W-:Y:S02]  /*1b250*/  IMAD.MOV.U32 R2, RZ, RZ, R15 ;  /* 0x000000ffff027224 */ /* 0x000fe400078e000f */
[----:B------:R-:W2:Y:S01]  /*1b260*/  LDL.LU.64 R14, [R1+0x1348] ;  /* 0x00134800010e7983 */ /* 0x000ea20000300a00 */
[----:B------:R-:W-:-:S03]  /*1b270*/  IMAD.MOV.U32 R9, RZ, RZ, R19 ;  /* 0x000000ffff097224 */ /* 0x000fc600078e0013 */
[----:B0-----:R-:W3:Y:S01]  /*1b280*/  LDL.LU.64 R12, [R1+0x1340] ;  /* 0x00134000010c7983 */ /* 0x001ee20000300a00 */
[----:B----4-:R0:W-:Y:S02]  /*1b290*/  STL.64 [R1+0x12e8], R10 ;  /* 0x0012e80a01007387 */ /* 0x0101e40000100a00 */
[----:B--2---:R-:W-:Y:S02]  /*1b2a0*/  IMAD.MOV.U32 R8, RZ, RZ, R15 ;  /* 0x000000ffff087224 */ /* 0x004fe400078e000f */
[----:B------:R-:W2:Y:S01]  /*1b2b0*/  LDL.LU R15, [R1+0x1338] ;  /* 0x00133800010f7983 */ /* 0x000ea20000300800 */
[----:B------:R-:W4:Y:S02]  /*1b2c0*/  LDL.LU R19, [R1+0x1334] ;  /* 0x0013340001137983 */ /* 0x000f240000300800 */
[----:B0-----:R-:W3:Y:S02]  /*1b2d0*/  LDL.LU R10, [R1+0x2c8] ;  /* 0x0002c800010a7983 */ /* 0x001ee40000300800 */
[----:B------:R-:W3:Y:S02]  /*1b2e0*/  LDL.LU R11, [R1+0x2cc] ;  /* 0x0002cc00010b7983 */ /* 0x000ee40000300800 */
[C---:B---3--:R-:W-:Y:S08]  /*1b2f0*/  HMMA.16816.F32.BF16 R8, R20.reuse, R12, R8 ;  /* 0x0000000c1408723c */ /* 0x048ff00000041808 */
[----:B------:R-:W-:Y:S11]  /*1b300*/  HMMA.16816.F32.BF16 R20, R20, R16, R24 ;  /* 0x000000101414723c */ /* 0x000ff60000041818 */
[----:B------:R-:W-:Y:S04]  /*1b310*/  @!UPT UIADD3 URZ, URZ, URZ, URZ ;  /* 0x0000003f3f3ff290 */ /* 0x000fe8000fffe03f */
[----:B------:R-:W-:Y:S01]  /*1b320*/  STL.64 [R1+0x70], R8 ;  /* 0x0000700801007387 */ /* 0x000fe20000100a00 */
[----:B------:R-:W-:Y:S02]  /*1b330*/  STL [R1+0x78], R10 ;  /* 0x0000780a01007387 */ /* 0x000fe40000100800 */
[----:B--2---:R-:W-:Y:S02]  /*1b340*/  STL.64 [R1+0x12e0], R14 ;  /* 0x0012e00e01007387 */ /* 0x004fe40000100a00 */
[----:B----4-:R-:W-:Y:S03]  /*1b350*/  STL.64 [R1+0x12d8], R18 ;  /* 0x0012d81201007387 */ /* 0x010fe60000100a00 */
[----:B------:R0:W-:Y:S01]  /*1b360*/  STL.64 [R1+0x10c0], R20 ;  /* 0x0010c01401007387 */ /* 0x0001e20000100a00 */
[----:B------:R1:W-:Y:S03]  /*1b370*/  STL.64 [R1+0x10b8], R22 ;  /* 0x0010b81601007387 */ /* 0x0003e60000100a00 */
[----:B0-----:R-:W2:Y:S01]  /*1b380*/  LDL.LU R20, [R1+0x1a0] ;  /* 0x0001a00001147983 */ /* 0x001ea20000300800 */
[----:B------:R-:W2:Y:S02]  /*1b390*/  LDL.LU R21, [R1+0x1a4] ;  /* 0x0001a40001157983 */ /* 0x000ea40000300800 */
[----:B-1----:R-:W3:Y:S02]  /*1b3a0*/  LDL.LU R22, [R1+0x1a8] ;  /* 0x0001a80001167983 */ /* 0x002ee40000300800 */
[----:B------:R-:W3:Y:S02]  /*1b3b0*/  LDL.LU R23, [R1+0x1ac] ;  /* 0x0001ac0001177983 */ /* 0x000ee40000300800 */
[----:B------:R-:W-:-:S02]  /*1b3c0*/  IMAD.MOV.U32 R24, RZ, RZ, R29 ;  /* 0x000000ffff187224 */ /* 0x000fc400078e001d */
[----:B------:R-:W-:Y:S02]  /*1b3d0*/  IMAD.MOV.U32 R26, RZ, RZ, R6 ;  /* 0x000000ffff1a7224 */ /* 0x000fe400078e0006 */
[----:B------:R-:W-:Y:S01]  /*1b3e0*/  IMAD.MOV.U32 R27, RZ, RZ, R28 ;  /* 0x000000ffff1b7224 */ /* 0x000fe200078e001c */
[----:B------:R-:W4:Y:S01]  /*1b3f0*/  LDL.LU R29, [R1+0x1330] ;  /* 0x00133000011d7983 */ /* 0x000f220000300800 */
[----:B------:R-:W-:Y:S02]  /*1b400*/  IMAD.MOV.U32 R25, RZ, RZ, R7 ;  /* 0x000000ffff197224 */ /* 0x000fe400078e0007 */
[----:B------:R-:W4:Y:S02]  /*1b410*/  LDL.LU R7, [R1+0x132c] ;  /* 0x00132c0001077983 */ /* 0x000f240000300800 */
[----:B------:R-:W4:Y:S01]  /*1b420*/  LDL.LU R6, [R1+0x1328] ;  /* 0x0013280001067983 */ /* 0x000f220000300800 */
[----:B------:R-:W4:Y:S01]  /*1b430*/  LDL.LU R28, [R1+0x1324] ;  /* 0x00132400011c7983 */ /* 0x000f220000300800 */
[----:B------:R-:W-:Y:S02]  /*1b440*/  STL.64 [R1+0x12c0], R26 ;  /* 0x0012c01a01007387 */ /* 0x000fe40000100a00 */
[----:B------:R-:W-:Y:S01]  /*1b450*/  STL.64 [R1+0x12b8], R24 ;  /* 0x0012b81801007387 */ /* 0x000fe20000100a00 */
[----:B---3--:R-:W-:Y:S01]  /*1b460*/  STL.64 [R1+0x1230], R22 ;  /* 0x0012301601007387 */ /* 0x008fe20000100a00 */
[----:B--2---:R0:W-:Y:S03]  /*1b470*/  STL.64 [R1+0x1228], R20 ;  /* 0x0012281401007387 */ /* 0x0041e60000100a00 */
        /* <DEDUP_REMOVED lines=8> */
[----:B------:R-:W3:Y:S02]  /*1b500*/  LDL.LU R22, [R1+0x1c8] ;  /* 0x0001c80001167983 */ /* 0x000ee40000300800 */
[----:B------:R-:W3:Y:S02]  /*1b510*/  LDL.LU R23, [R1+0x1cc] ;  /* 0x0001cc0001177983 */ /* 0x000ee40000300800 */
[----:B----4-:R-:W-:Y:S01]  /*1b520*/  IMAD.MOV.U32 R24, RZ, RZ, R28 ;  /* 0x000000ffff187224 */ /* 0x010fe200078e001c */
[----:B---3--:R-:W-:Y:S01]  /*1b530*/  STL.64 [R1+0x1250], R22 ;  /* 0x0012501601007387 */ /* 0x008fe20000100a00 */
[----:B--2---:R0:W-:Y:S03]  /*1b540*/  STL.64 [R1+0x1248], R20 ;  /* 0x0012481401007387 */ /* 0x0041e60000100a00 */
[----:B0-----:R-:W2:Y:S01]  /*1b550*/  LDL.LU R20, [R1+0x1e0] ;  /* 0x0001e00001147983 */ /* 0x001ea20000300800 */
[----:B------:R-:W2:Y:S02]  /*1b560*/  LDL.LU R21, [R1+0x1e4] ;  /* 0x0001e40001157983 */ /* 0x000ea40000300800 */
[----:B------:R-:W3:Y:S02]  /*1b570*/  LDL.LU R22, [R1+0x1e8] ;  /* 0x0001e80001167983 */ /* 0x000ee40000300800 */
[----:B------:R-:W3:Y:S01]  /*1b580*/  LDL.LU R23, [R1+0x1ec] ;  /* 0x0001ec0001177983 */ /* 0x000ee20000300800 */
[----:B------:R-:W4:Y:S01]  /*1b590*/  LDL.LU R28, [R1+0x1320] ;  /* 0x00132000011c7983 */ /* 0x000f220000300800 */
[----:B------:R-:W-:-:S02]  /*1b5a0*/  IMAD.MOV.U32 R25, RZ, RZ, R6 ;  /* 0x000000ffff197224 */ /* 0x000fc400078e0006 */
[----:B------:R-:W4:Y:S02]  /*1b5b0*/  LDL.LU R6, [R1+0x131c] ;  /* 0x00131c0001067983 */ /* 0x000f240000300800 */
[----:B------:R-:W-:Y:S02]  /*1b5c0*/  IMAD.MOV.U32 R26, RZ, RZ, R7 ;  /* 0x000000ffff1a7224 */ /* 0x000fe400078e0007 */
[----:B------:R-:W-:Y:S01]  /*1b5d0*/  IMAD.MOV.U32 R27, RZ, RZ, R29 ;  /* 0x000000ffff1b7224 */ /* 0x000fe200078e001d */
[----:B------:R-:W4:Y:S01]  /*1b5e0*/  LDL.LU R7, [R1+0x1318] ;  /* 0x0013180001077983 */ /* 0x000f220000300800 */
[----:B------:R-:W4:Y:S03]  /*1b5f0*/  LDL.LU R29, [R1+0x1314] ;  /* 0x00131400011d7983 */ /* 0x000f260000300800 */
[----:B---3--:R-:W-:Y:S01]  /*1b600*/  STL.64 [R1+0x1260], R22 ;  /* 0x0012601601007387 */ /* 0x008fe20000100a00 */
[----:B--2---:R0:W-:Y:S03]  /*1b610*/  STL.64 [R1+0x1258], R20 ;  /* 0x0012581401007387 */ /* 0x0041e60000100a00 */
[----:B0-----:R-:W2:Y:S01]  /*1b620*/  LDL.LU R20, [R1+0x1f0] ;  /* 0x0001f00001147983 */ /* 0x001ea20000300800 */
[----:B----4-:R-:W-:-:S02]  /*1b630*/  IMAD.MOV.U32 R21, RZ, RZ, R28 ;  /* 0x000000ffff157224 */ /* 0x010fc400078e001c */
[----:B------:R-:W3:Y:S02]  /*1b640*/  LDL.LU R28, [R1+0x1310] ;  /* 0x00131000011c7983 */ /* 0x000ee40000300800 */
[----:B------:R-:W-:Y:S02]  /*1b650*/  IMAD.MOV.U32 R22, RZ, RZ, R6 ;  /* 0x000000ffff167224 */ /* 0x000fe400078e0006 */
[----:B------:R-:W-:Y:S01]  /*1b660*/  IMAD.MOV.U32 R23, RZ, RZ, R7 ;  /* 0x000000ffff177224 */ /* 0x000fe200078e0007 */
[----:B------:R-:W4:Y:S01]  /*1b670*/  LDL.LU R6, [R1+0x130c] ;  /* 0x00130c0001067983 */ /* 0x000f220000300800 */
[----:B------:R-:W2:Y:S02]  /*1b680*/  LDL.LU R7, [R1+0x1308] ;  /* 0x0013080001077983 */ /* 0x000ea40000300800 */
[----:B------:R-:W2:Y:S02]  /*1b690*/  LDL.LU R16, [R1+0x290] ;  /* 0x0002900001107983 */ /* 0x000ea40000300800 */
[----:B------:R-:W2:Y:S01]  /*1b6a0*/  LDL.LU R17, [R1+0x294] ;  /* 0x0002940001117983 */ /* 0x000ea20000300800 */
[----:B------:R-:W2:Y:S01]  /*1b6b0*/  LDL.LU R18, [R1+0x298] ;  /* 0x0002980001127983 */ /* 0x000ea20000300800 */
[----:B------:R-:W-:-:S02]  /*1b6c0*/  IMAD.MOV.U32 R3, RZ, RZ, R11 ;  /* 0x000000ffff037224 */ /* 0x000fc400078e000b */
[----:B---3--:R-:W-:Y:S02]  /*1b6d0*/  IMAD.MOV.U32 R19, RZ, RZ, R28 ;  /* 0x000000ffff137224 */ /* 0x008fe400078e001c */
        /* <DEDUP_REMOVED lines=9> */
[----:B------:R-:W-:Y:S02]  /*1b770*/  STL.64 [R1+0x1280], R22 ;  /* 0x0012801601007387 */ /* 0x000fe40000100a00 */
[----:B--2---:R0:W-:Y:S02]  /*1b780*/  STL.64 [R1+0x1278], R20 ;  /* 0x0012781401007387 */ /* 0x0041e40000100a00 */
[----:B0-----:R-:W2:Y:S01]  /*1b790*/  LDL.LU R20, [R1+0x200] ;  /* 0x0002000001147983 */ /* 0x001ea20000300800 */
[----:B------:R-:W2:Y:S02]  /*1b7a0*/  LDL.LU R21, [R1+0x204] ;  /* 0x0002040001157983 */ /* 0x000ea40000300800 */
[----:B------:R-:W2:Y:S02]  /*1b7b0*/  LDL.LU R22, [R1+0x208] ;  /* 0x0002080001167983 */ /* 0x000ea40000300800 */
[----:B------:R-:W-:-:S02]  /*1b7c0*/  IMAD.MOV.U32 R23, RZ, RZ, R29 ;  /* 0x000000ffff177224 */ /* 0x000fc400078e001d */
[----:B------:R-:W3:Y:S04]  /*1b7d0*/  LDL.LU R29, [R1+0x1304] ;  /* 0x00130400011d7983 */ /* 0x000ee80000300800 */
[----:B--2---:R-:W-:Y:S01]  /*1b7e0*/  STL.64 [R1+0x1290], R22 ;  /* 0x0012901601007387 */ /* 0x004fe20000100a00 */
[----:B------:R0:W-:Y:S03]  /*1b7f0*/  STL.64 [R1+0x1288], R20 ;  /* 0x0012881401007387 */ /* 0x0001e60000100a00 */
[----:B0-----:R-:W2:Y:S01]  /*1b800*/  LDL.LU R20, [R1+0x220] ;  /* 0x0002200001147983 */ /* 0x001ea20000300800 */
[----:B------:R-:W2:Y:S02]  /*1b810*/  LDL.LU R21, [R1+0x224] ;  /* 0x0002240001157983 */ /* 0x000ea40000300800 */
[----:B------:R-:W-:-:S02]  /*1b820*/  IMAD.MOV.U32 R22, RZ, RZ, R7 ;  /* 0x000000ffff167224 */ /* 0x000fc400078e0007 */
[----:B----4-:R-:W-:Y:S01]  /*1b830*/  IMAD.MOV.U32 R23, RZ, RZ, R6 ;  /* 0x000000ffff177224 */ /* 0x010fe200078e0006 */
[----:B------:R-:W4:Y:S01]  /*1b840*/  LDL.LU R7, [R1+0x1300] ;  /* 0x0013000001077983 */ /* 0x000f220000300800 */
[----:B------:R-:W3:Y:S03]  /*1b850*/  LDL.LU R6, [R1+0x12fc] ;  /* 0x0012fc0001067983 */ /* 0x000ee60000300800 */
[----:B------:R-:W-:Y:S04]  /*1b860*/  STL.64 [R1+0x12a0], R22 ;  /* 0x0012a01601007387 */ /* 0x000fe80000100a00 */
[----:B--2---:R0:W-:Y:S04]  /*1b870*/  STL.64 [R1+0x1298], R20 ;  /* 0x0012981401007387 */ /* 0x0041e80000100a00 */
[----:B0-----:R-:W2:Y:S01]  /*1b880*/  LDL.LU R20, [R1+0x250] ;  /* 0x0002500001147983 */ /* 0x001ea20000300800 */
[----:B------:R-:W2:Y:S02]  /*1b890*/  LDL.LU R21, [R1+0x254] ;  /* 0x0002540001157983 */ /* 0x000ea40000300800 */
[----:B------:R-:W2:Y:S02]  /*1b8a0*/  LDL.LU R22, [R1+0x258] ;  /* 0x0002580001167983 */ /* 0x000ea40000300800 */
[----:B---3--:R-:W-:-:S02]  /*1b8b0*/  IMAD.MOV.U32 R23, RZ, RZ, R29 ;  /* 0x000000ffff177224 */ /* 0x008fc400078e001d */
[----:B------:R-:W3:Y:S04]  /*1b8c0*/  LDL.LU R29, [R1+0x12f8] ;  /* 0x0012f800011d7983 */ /* 0x000ee80000300800 */
[----:B--2---:R4:W-:Y:S01]  /*1b8d0*/  STL.64 [R1+0x12b0], R22 ;  /* 0x0012b01601007387 */ /* 0x0049e20000100a00 */
[----:B------:R0:W-:Y:S02]  /*1b8e0*/  STL.64 [R1+0x12a8], R20 ;  /* 0x0012a81401007387 */ /* 0x0001e40000100a00 */
[----:B----4-:R-:W-:Y:S01]  /*1b8f0*/  IMAD.MOV.U32 R22, RZ, RZ, R7 ;  /* 0x000000ffff167224 */ /* 0x010fe200078e0007 */
[----:B0-----:R-:W2:Y:S01]  /*1b900*/  LDL.LU R20, [R1+0x260] ;  /* 0x0002600001147983 */ /* 0x001ea20000300800 */
[----:B------:R-:W-:Y:S02]  /*1b910*/  IMAD.MOV.U32 R21, RZ, RZ, R6 ;  /* 0x000000ffff157224 */ /* 0x000fe400078e0006 */
[----:B------:R-:W4:Y:S02]  /*1b920*/  LDL.LU R6, [R1+0x12f4] ;  /* 0x0012f40001067983 */ /* 0x000f240000300800 */
[----:B------:R-:W4:Y:S01]  /*1b930*/  LDL.LU R7, [R1+0x12f0] ;  /* 0x0012f00001077983 */ /* 0x000f220000300800 */
[----:B------:R-:W2:Y:S01]  /*1b940*/  LDL.LU R23, [R1+0x26c] ;  /* 0x00026c0001177983 */ /* 0x000ea20000300800 */
[----:B----4-:R-:W-:Y:S03]  /*1b950*/  HMMA.16816.F32.BF16 R8, R24, R6, R8 ;  /* 0x000000061808723c */ /* 0x010fe60000041808 */
[----:B--2---:R-:W-:Y:S01]  /*1b960*/  STL.64 [R1+0x12d0], R22 ;  /* 0x0012d01601007387 */ /* 0x004fe20000100a00 */
[----:B------:R0:W-:Y:S03]  /*1b970*/  STL.64 [R1+0x12c8], R20 ;  /* 0x0012c81401007387 */ /* 0x0001e60000100a00 */
[----:B0-----:R-:W2:Y:S01]  /*1b980*/  LDL.LU R20, [R1+0x270] ;  /* 0x0002700001147983 */ /* 0x001ea20000300800 */
[----:B------:R-:W2:Y:S02]  /*1b990*/  LDL.LU R21, [R1+0x274] ;  /* 0x0002740001157983 */ /* 0x000ea40000300800 */
[----:B------:R-:W2:Y:S11]  /*1b9a0*/  LDL.LU R22, [R1+0x278] ;  /* 0x0002780001167983 */ /* 0x000eb60000300800 */
[----:B------:R-:W-:Y:S02]  /*1b9b0*/  @!UPT UIADD3 URZ, URZ, URZ, URZ ;  /* 0x0000003f3f3ff290 */ /* 0x000fe4000fffe03f */
[----:B------:R-:W-:Y:S01]  /*1b9c0*/  STL.64 [R1+0x170], R8 ;  /* 0x0001700801007387 */ /* 0x000fe20000100a00 */
[----:B------:R0:W-:Y:S03]  /*1b9d0*/  STL.64 [R1+0x178], R10 ;  /* 0x0001780a01007387 */ /* 0x0001e60000100a00 */
[----:B0-----:R-:W4:Y:S01]  /*1b9e0*/  LDL.LU.64 R10, [R1+0x12e8] ;  /* 0x0012e800010a7983 */ /* 0x001f220000300a00 */
[----:B---3--:R-:W-:Y:S02]  /*1b9f0*/  IMAD.MOV.U32 R23, RZ, RZ, R29 ;  /* 0x000000ffff177224 */ /* 0x008fe400078e001d */
[----:B------:R-:W-:-:S05]  /*1ba00*/  IMAD.MOV.U32 R29, RZ, RZ, R8 ;  /* 0x000000ffff1d7224 */ /* 0x000fca00078e0008 */
[----:B------:R-:W-:Y:S01]  /*1ba10*/  STL [R1+0xf68], R29 ;  /* 0x000f681d01007387 */ /* 0x000fe20000100800 */
[C---:B----4-:R-:W-:Y:S11]  /*1ba20*/  HMMA.16816.F32.BF16 R12, R24.reuse, R10, R12 ;  /* 0x0000000a180c723c */ /* 0x050ff6000004180c */
[----:B------:R-:W-:Y:S11]  /*1ba30*/  @!UPT UIADD3 URZ, URZ, URZ, URZ ;  /* 0x0000003f3f3ff290 */ /* 0x000ff6000fffe03f */
[----:B------:R-:W-:Y:S01]  /*1ba40*/  @!UPT UIADD3 URZ, URZ, URZ, URZ ;  /* 0x0000003f3f3ff290 */ /* 0x000fe2000fffe03f */
[----:B------:R-:W-:Y:S01]  /*1ba50*/  STL.64 [R1+0x380], R12 ;  /* 0x0003800c01007387 */ /* 0x000fe20000100a00 */
[----:B------:R0:W-:Y:S03]  /*1ba60*/  STL.64 [R1+0x388], R14 ;  /* 0x0003880e01007387 */ /* 0x0001e60000100a00 */
[----:B0-----:R-:W3:Y:S02]  /*1ba70*/  LDL.LU.64 R14, [R1+0x12e0] ;  /* 0x0012e000010e7983 */ /* 0x001ee40000300a00 */
[C---:B---3--:R-:W-:Y:S11]  /*1ba80*/  HMMA.16816.F32.BF16 R16, R24.reuse, R14, R16 ;  /* 0x0000000e1810723c */ /* 0x048ff60000041810 */
[----:B------:R-:W-:Y:S11]  /*1ba90*/  @!UPT UIADD3 URZ, URZ, URZ, URZ ;  /* 0x0000003f3f3ff290 */ /* 0x000ff6000fffe03f */
[----:B------:R-:W-:Y:S01]  /*1baa0*/  @!UPT UIADD3 URZ, URZ, URZ, URZ ;  /* 0x0000003f3f3ff290 */ /* 0x000fe2000fffe03f */
[----:B------:R-:W-:Y:S01]  /*1bab0*/  STL.64 [R1+0x370], R16 ;  /* 0x0003701001007387 */ /* 0x000fe20000100a00 */
[----:B------:R0:W-:Y:S03]  /*1bac0*/  STL.64 [R1+0x378], R18 ;  /* 0x0003781201007387 */ /* 0x0001e60000100a00 */
        /* <DEDUP_REMOVED lines=67> */
[----:B------:R-:W3:Y:S01]  /*1bf00*/  LDL.LU.64 R4, [R1+0x360] ;  /* 0x0003600001047983 */ /* 0x000ee20000300a00 */
[----:B--2---:R-:W-:Y:S01]  /*1bf10*/  HMMA.16816.F32.BF16 R20, R24, R6, R20 ;  /* 0x000000061814723c */ /* 0x004fe20000041814 */
[----:B------:R-:W-:Y:S02]  /*1bf20*/  IMAD.MOV.U32 R17, RZ, RZ, R24 ;  /* 0x000000ffff117224 */ /* 0x000fe400078e0018 */
[----:B------:R-:W-:-:S02]  /*1bf30*/  IMAD.MOV.U32 R13, RZ, RZ, R25 ;  /* 0x000000ffff0d7224 */ /* 0x000fc400078e0019 */
[----:B------:R-:W-:Y:S02]  /*1bf40*/  IMAD.MOV.U32 R9, RZ, RZ, R26 ;  /* 0x000000ffff097224 */ /* 0x000fe400078e001a */
[----:B------:R-:W-:Y:S11]  /*1bf50*/  IMAD.MOV.U32 R8, RZ, RZ, R27 ;  /* 0x000000ffff087224 */ /* 0x000ff600078e001b */
[----:B------:R-:W-:Y:S05]  /*1bf60*/  @!UPT UIADD3 URZ, URZ, URZ, URZ ;  /* 0x0000003f3f3ff290 */ /* 0x000fea000fffe03f */
[----:B------:R-:W-:Y:S01]  /*1bf70*/  STL.64 [R1+0x1b0], R20 ;  /* 0x0001b01401007387 */ /* 0x000fe20000100a00 */
[----:B------:R-:W-:Y:S02]  /*1bf80*/  STL.64 [R1+0x1b8], R22 ;  /* 0x0001b81601007387 */ /* 0x000fe40000100a00 */
[----:B------:R-:W-:Y:S02]  /*1bf90*/  STL.64 [R1+0x11f0], R6 ;  /* 0x0011f00601007387 */ /* 0x000fe40000100a00 */
[----:B---3--:R-:W-:Y:S01]  /*1bfa0*/  STL.64 [R1+0x11e8], R4 ;  /* 0x0011e80401007387 */ /* 0x008fe20000100a00 */
[----:B------:R-:W2:Y:S01]  /*1bfb0*/  LDL.LU R24, [R1+0x180] ;  /* 0x0001800001187983 */ /* 0x000ea20000300800 */
[----:B------:R-:W2:Y:S02]  /*1bfc0*/  LDL.LU R25, [R1+0x184] ;  /* 0x0001840001197983 */ /* 0x000ea40000300800 */
[----:B------:R-:W3:Y:S02]  /*1bfd0*/  LDL.LU R26, [R1+0x188] ;  /* 0x00018800011a7983 */ /* 0x000ee40000300800 */
[----:B------:R-:W3:Y:S02]  /*1bfe0*/  LDL.LU R27, [R1+0x18c] ;  /* 0x00018c00011b7983 */ /* 0x000ee40000300800 */
[----:B------:R-:W-:-:S02]  /*1bff0*/  IMAD.MOV.U32 R12, RZ, RZ, R20 ;  /* 0x000000ffff0c7224 */ /* 0x000fc400078e0014 */
[----:B------:R-:W-:Y:S01]  /*1c000*/  IMAD.MOV.U32 R16, RZ, RZ, R22 ;  /* 0x000000ffff107224 */ /* 0x000fe200078e0016 */
[----:B---3--:R-:W-:Y:S01]  /*1c010*/  STL.64 [R1+0x1210], R26 ;  /* 0x0012101a01007387 */ /* 0x008fe20000100a00 */
[----:B--2---:R0:W-:Y:S03]  /*1c020*/  STL.64 [R1+0x1208], R24 ;  /* 0x0012081801007387 */ /* 0x0041e60000100a00 */
[----:B0-----:R-:W2:Y:S01]  /*1c030*/  LDL.LU R24, [R1+0x190] ;  /* 0x0001900001187983 */ /* 0x001ea20000300800 */
[----:B------:R-:W2:Y:S02]  /*1c040*/  LDL.LU R25, [R1+0x194] ;  /* 0x0001940001197983 */ /* 0x000ea40000300800 */
[----:B------:R-:W2:Y:S02]  /*1c050*/  LDL.LU R26, [R1+0x198] ;  /* 0x00019800011a7983 */ /* 0x000ea40000300800 */
[----:B------:R-:W2:Y:S01]  /*1c060*/  LDL.LU R27, [R1+0x19c] ;  /* 0x00019c00011b7983 */ /* 0x000ea20000300800 */
[----:B------:R-:W3:Y:S01]  /*1c070*/  LDL.LU R20, [R1+0x130] ;  /* 0x0001300001147983 */ /* 0x000ee20000300800 */
[----:B------:R-:W3:Y:S02]  /*1c080*/  LDL.LU R21, [R1+0x134] ;  /* 0x0001340001157983 */ /* 0x000ee40000300800 */
[----:B------:R-:W4:Y:S02]  /*1c090*/  LDL.LU R22, [R1+0x138] ;  /* 0x0001380001167983 */ /* 0x000f240000300800 */
[----:B------:R-:W4:Y:S02]  /*1c0a0*/  LDL.LU R23, [R1+0x13c] ;  /* 0x00013c0001177983 */ /* 0x000f240000300800 */
[----:B----4-:R-:W-:Y:S01]  /*1c0b0*/  STL.64 [R1+0x11d0], R22 ;  /* 0x0011d01601007387 */ /* 0x010fe20000100a00 */
[----:B---3--:R0:W-:Y:S03]  /*1c0c0*/  STL.64 [R1+0x11c8], R20 ;  /* 0x0011c81401007387 */ /* 0x0081e60000100a00 */
[----:B0-----:R-:W3:Y:S01]  /*1c0d0*/  LDL.LU R20, [R1+0x140] ;  /* 0x0001400001147983 */ /* 0x001ee20000300800 */
[----:B------:R-:W3:Y:S02]  /*1c0e0*/  LDL.LU R21, [R1+0x144] ;  /* 0x0001440001157983 */ /* 0x000ee40000300800 */
[----:B------:R-:W4:Y:S02]  /*1c0f0*/  LDL.LU R22, [R1+0x148] ;  /* 0x0001480001167983 */ /* 0x000f240000300800 */
[----:B------:R-:W4:Y:S02]  /*1c100*/  LDL.LU R23, [R1+0x14c] ;  /* 0x00014c0001177983 */ /* 0x000f240000300800 */
[----:B------:R-:W-:-:S02]  /*1c110*/  IMAD.MOV.U32 R4, RZ, RZ, R17 ;  /* 0x000000ffff047224 */ /* 0x000fc400078e0011 */
[----:B------:R-:W-:Y:S02]  /*1c120*/  IMAD.MOV.U32 R5, RZ, RZ, R13 ;  /* 0x000000ffff057224 */ /* 0x000fe400078e000d */
[----:B------:R-:W-:Y:S02]  /*1c130*/  IMAD.MOV.U32 R6, RZ, RZ, R9 ;  /* 0x000000ffff067224 */ /* 0x000fe400078e0009 */
[----:B------:R-:W-:Y:S01]  /*1c140*/  IMAD.MOV.U32 R7, RZ, RZ, R8 ;  /* 0x000000ffff077224 */ /* 0x000fe200078e0008 */
[----:B----4-:R-:W-:Y:S01]  /*1c150*/  STL.64 [R1+0x11e0], R22 ;  /* 0x0011e01601007387 */ /* 0x010fe20000100a00 */
[----:B---3--:R0:W-:Y:S03]  /*1c160*/  STL.64 [R1+0x11d8], R20 ;  /* 0x0011d81401007387 */ /* 0x0081e60000100a00 */
[----:B0-----:R-:W3:Y:S01]  /*1c170*/  LDL.LU R20, [R1+0x150] ;  /* 0x0001500001147983 */ /* 0x001ee20000300800 */
[----:B------:R-:W3:Y:S02]  /*1c180*/  LDL.LU R21, [R1+0x154] ;  /* 0x0001540001157983 */ /* 0x000ee40000300800 */
[----:B------:R-:W4:Y:S02]  /*1c190*/  LDL.LU R22, [R1+0x158] ;  /* 0x0001580001167983 */ /* 0x000f240000300800 */
[----:B------:R-:W4:Y:S01]  /*1c1a0*/  LDL.LU R23, [R1+0x15c] ;  /* 0x00015c0001177983 */ /* 0x000f220000300800 */
[C---:B--2---:R-:W-:Y:S11]  /*1c1b0*/  HMMA.16816.F32.BF16 R24, R4.reuse, R10, R24 ;  /* 0x0000000a0418723c */ /* 0x044ff60000041818 */
[----:B------:R-:W-:Y:S11]  /*1c1c0*/  @!UPT UIADD3 URZ, URZ, URZ, URZ ;  /* 0x0000003f3f3ff290 */ /* 0x000ff6000fffe03f */
[----:B------:R-:W-:Y:S02]  /*1c1d0*/  @!UPT UIADD3 URZ, URZ, URZ, URZ ;  /* 0x0000003f3f3ff290 */ /* 0x000fe4000fffe03f */
[----:B------:R-:W-:Y:S02]  /*1c1e0*/  IMAD.MOV.U32 R17, RZ, RZ, R26 ;  /* 0x000000ffff117224 */ /* 0x000fe400078e001a */
[----:B------:R-:W-:Y:S01]  /*1c1f0*/  IMAD.MOV.U32 R13, RZ, RZ, R24 ;  /* 0x000000ffff0d7224 */ /* 0x000fe200078e0018 */
[----:B----4-:R-:W-:Y:S01]  /*1c200*/  STL.64 [R1+0x1200], R22 ;  /* 0x0012001601007387 */ /* 0x010fe20000100a00 */
[----:B---3--:R0:W-:Y:S03]  /*1c210*/  STL.64 [R1+0x11f8], R20 ;  /* 0x0011f81401007387 */ /* 0x0081e60000100a00 */
[----:B0-----:R-:W2:Y:S01]  /*1c220*/  LDL.LU R20, [R1+0x160] ;  /* 0x0001600001147983 */ /* 0x001ea20000300800 */
[----:B------:R-:W2:Y:S02]  /*1c230*/  LDL.LU R21, [R1+0x164] ;  /* 0x0001640001157983 */ /* 0x000ea40000300800 */
[----:B------:R-:W2:Y:S02]  /*1c240*/  LDL.LU R22, [R1+0x168] ;  /* 0x0001680001167983 */ /* 0x000ea40000300800 */
[----:B------:R-:W2:Y:S01]  /*1c250*/  LDL.LU R23, [R1+0x16c] ;  /* 0x00016c0001177983 */ /* 0x000ea20000300800 */
[----:B------:R-:W-:Y:S01]  /*1c260*/  STL [R1+0xf70], R12 ;  /* 0x000f700c01007387 */ /* 0x000fe20000100800 */
[----:B------:R-:W-:Y:S02]  /*1c270*/  STL [R1+0xf6c], R16 ;  /* 0x000f6c1001007387 */ /* 0x000fe40000100800 */
[----:B------:R-:W-:Y:S02]  /*1c280*/  STL.64 [R1+0x1a0], R24 ;  /* 0x0001a01801007387 */ /* 0x000fe40000100a00 */
[----:B------:R0:W-:Y:S02]  /*1c290*/  STL.64 [R1+0x1a8], R26 ;  /* 0x0001a81a01007387 */ /* 0x0001e40000100a00 */
[----:B0-----:R-:W3:Y:S01]  /*1c2a0*/  LDL.LU.64 R26, [R1+0x1210] ;  /* 0x00121000011a7983 */ /* 0x001ee20000300a00 */
[----:B------:R-:W3:Y:S02]  /*1c2b0*/  LDL.LU.64 R24, [R1+0x1208] ;  /* 0x0012080001187983 */ /* 0x000ee40000300a00 */
[----:B------:R-:W-:Y:S02]  /*1c2c0*/  STL [R1+0xf78], R13 ;  /* 0x000f780d01007387 */ /* 0x000fe40000100800 */
[----:B------:R-:W-:Y:S01]  /*1c2d0*/  STL [R1+0xf74], R17 ;  /* 0x000f741101007387 */ /* 0x000fe20000100800 */
[C---:B---3--:R-:W-:Y:S11]  /*1c2e0*/  HMMA.16816.F32.BF16 R24, R4.reuse, R14, R24 ;  /* 0x0000000e0418723c */ /* 0x048ff60000041818 */
[----:B------:R-:W-:Y:S11]  /*1c2f0*/  @!UPT UIADD3 URZ, URZ, URZ, URZ ;  /* 0x0000003f3f3ff290 */ /* 0x000ff6000fffe03f */
[----:B------:R-:W-:Y:S01]  /*1c300*/  @!UPT UIADD3 URZ, URZ, URZ, URZ ;  /* 0x0000003f3f3ff290 */ /* 0x000fe2000fffe03f */
[----:B------:R0:W-:Y:S01]  /*1c310*/  STL.64 [R1+0x190], R24 ;  /* 0x0001901801007387 */ /* 0x0001e20000100a00 */
[----:B------:R1:W-:Y:S03]  /*1c320*/  STL.64 [R1+0x198], R26 ;  /* 0x0001981a01007387 */ /* 0x0003e60000100a00 */
[----:B0-----:R-:W3:Y:S01]  /*1c330*/  LDL.LU R24, [R1] ;  /* 0x0000000001187983 */ /* 0x001ee20000300800 */
[----:B------:R-:W3:Y:S02]  /*1c340*/  LDL.LU R25, [R1+0x4] ;  /* 0x0000040001197983 */ /* 0x000ee40000300800 */
[----:B-1----:R-:W4:Y:S02]  /*1c350*/  LDL.LU R26, [R1+0x8] ;  /* 0x00000800011a7983 */ /* 0x002f240000300800 */
[----:B------:R-:W4:Y:S01]  /*1c360*/  LDL.LU R27, [R1+0xc] ;  /* 0x00000c00011b7983 */ /* 0x000f220000300800 */
[----:B--2---:R-:W-:Y:S01]  /*1c370*/  HMMA.16816.F32.BF16 R4, R4, R18, R20 ;  /* 0x000000120404723c */ /* 0x004fe20000041814 */
[----:B----4-:R-:W-:Y:S01]  /*1c380*/  STL.64 [R1+0x1150], R26 ;  /* 0x0011501a01007387 */ /* 0x010fe20000100a00 */
[----:B---3--:R0:W-:Y:S03]  /*1c390*/  STL.64 [R1+0x1148], R24 ;  /* 0x0011481801007387 */ /* 0x0081e60000100a00 */
        /* <DEDUP_REMOVED lines=9> */
[----:B------:R-:W2:Y:S01]  /*1c430*/  LDL.LU R27, [R1+0x2c] ;  /* 0x00002c00011b7983 */ /* 0x000ea20000300800 */
[----:B------:R-:W2:Y:S01]  /*1c440*/  LDL.LU.64 R22, [R1+0x1200] ;  /* 0x0012000001167983 */ /* 0x000ea20000300a00 */
[----:B------:R-:W2:Y:S02]  /*1c450*/  LDL.LU.64 R20, [R1+0x11f8] ;  /* 0x0011f80001147983 */ /* 0x000ea40000300a00 */
[----:B------:R-:W-:Y:S02]  /*1c460*/  STL.64 [R1+0x180], R4 ;  /* 0x0001800401007387 */ /* 0x000fe40000100a00 */
[----:B------:R0:W-:Y:S02]  /*1c470*/  STL.64 [R1+0x188], R6 ;  /* 0x0001880601007387 */ /* 0x0001e40000100a00 */
[----:B0-----:R-:W2:Y:S01]  /*1c480*/  LDL.LU.64 R6, [R1+0x11f0] ;  /* 0x0011f00001067983 */ /* 0x001ea20000300a00 */
[----:B------:R-:W3:Y:S01]  /*1c490*/  LDL.LU.64 R4, [R1+0x11e8] ;  /* 0x0011e80001047983 */ /* 0x000ee20000300a00 */
        /* <DEDUP_REMOVED lines=8> */
[----:B---3--:R0:W-:Y:S02]  /*1c520*/  STL.64 [R1+0x11b8], R4 ;  /* 0x0011b80401007387 */ /* 0x0081e40000100a00 */
        /* <DEDUP_REMOVED lines=12> */
[----:B------:R-:W4:Y:S01]  /*1c5f0*/  LDL.LU R12, [R1+0x110] ;  /* 0x00011000010c7983 */ /* 0x000f220000300800 */
[C---:B--2---:R-:W-:Y:S08]  /*1c600*/  HMMA.16816.F32.BF16 R20, R24.reuse, R14, R20 ;  /* 0x0000000e1814723c */ /* 0x044ff00000041814 */
[----:B---3--:R-:W-:Y:S11]  /*1c610*/  HMMA.16816.F32.BF16 R24, R24, R18, R4 ;  /* 0x000000121818723c */ /* 0x008ff60000041804 */
[----:B------:R-:W-:Y:S04]  /*1c620*/  @!UPT UIADD3 URZ, URZ, URZ, URZ ;  /* 0x0000003f3f3ff290 */ /* 0x000fe8000fffe03f */
[----:B------:R1:W-:Y:S01]  /*1c630*/  STL.64 [R1+0x2d0], R20 ;  /* 0x0002d01401007387 */ /* 0x0003e20000100a00 */
[----:B------:R-:W-:Y:S02]  /*1c640*/  STL.64 [R1+0x2d8], R22 ;  /* 0x0002d81601007387 */ /* 0x000fe40000100a00 */
[----:B------:R-:W4:Y:S02]  /*1c650*/  LDL.LU R13, [R1+0x114] ;  /* 0x00011400010d7983 */ /* 0x000f240000300800 */
[----:B0-----:R-:W4:Y:S01]  /*1c660*/  LDL.LU R14, [R1+0x118] ;  /* 0x00011800010e7983 */ /* 0x001f220000300800 */
[----:B------:R-:W4:Y:S04]  /*1c670*/  LDL.LU R15, [R1+0x11c] ;  /* 0x00011c00010f7983 */ /* 0x000f280000300800 */
[----:B-1----:R-:W2:Y:S01]  /*1c680*/  LDL.64 R20, [R1+0x358] ;  /* 0x0003580001147983 */ /* 0x002ea20000100a00 */
[----:B------:R-:W3:Y:S02]  /*1c690*/  LDL.LU.64 R8, [R1+0x350] ;  /* 0x0003500001087983 */ /* 0x000ee40000300a00 */
[----:B------:R-:W4:Y:S02]  /*1c6a0*/  LDL.LU.64 R6, [R1+0x11c0] ;  /* 0x0011c00001067983 */ /* 0x000f240000300a00 */
[----:B------:R-:W2:Y:S01]  /*1c6b0*/  LDL.LU.64 R4, [R1+0x11b8] ;  /* 0x0011b80001047983 */ /* 0x000ea20000300a00 */
[----:B------:R-:W-:Y:S01]  /*1c6c0*/  STL.64 [R1+0x2b0], R24 ;  /* 0x0002b01801007387 */ /* 0x000fe20000100a00 */
[----:B------:R0:W-:Y:S03]  /*1c6d0*/  STL.64 [R1+0x2b8], R26 ;  /* 0x0002b81a01007387 */ /* 0x0001e60000100a00 */
[----:B0-----:R-:W4:Y:S01]  /*1c6e0*/  LDL.LU.64 R26, [R1+0x11b0] ;  /* 0x0011b000011a7983 */ /* 0x001f220000300a00 */
[----:B------:R-:W4:Y:S02]  /*1c6f0*/  LDL.LU.64 R24, [R1+0x11a8] ;  /* 0x0011a80001187983 */ /* 0x000f240000300a00 */
[----:B------:R-:W-:Y:S01]  /*1c700*/  STL.64 [R1+0x1168], R18 ;  /* 0x0011681201007387 */ /* 0x000fe20000100a00 */
[----:B----4-:R-:W-:Y:S01]  /*1c710*/  HMMA.16816.F32.BF16 R12, R24, R6, R12 ;  /* 0x00000006180c723c */ /* 0x010fe2000004180c */
[----:B------:R-:W-:Y:S01]  /*1c720*/  STL.64 [R1+0x1160], R6 ;  /* 0x0011600601007387 */ /* 0x000fe20000100a00 */
[----:B--2---:R-:W-:Y:S11]  /*1c730*/  STL.64 [R1+0x1158], R4 ;  /* 0x0011580401007387 */ /* 0x004ff60000100a00 */
[----:B------:R-:W-:Y:S10]  /*1c740*/  @!UPT UIADD3 URZ, URZ, URZ, URZ ;  /* 0x0000003f3f3ff290 */ /* 0x000ff4000fffe03f */
[----:B------:R-:W-:Y:S01]  /*1c750*/  STL.64 [R1+0x2a0], R12 ;  /* 0x0002a00c01007387 */ /* 0x000fe20000100a00 */
[----:B------:R-:W-:Y:S02]  /*1c760*/  STL.64 [R1+0x2a8], R14 ;  /* 0x0002a80e01007387 */ /* 0x000fe40000100a00 */
[----:B------:R-:W2:Y:S02]  /*1c770*/  LDL.LU.64 R22, [R1+0x348] ;  /* 0x0003480001167983 */ /* 0x000ea40000300a00 */
[----:B--2---:R-:W-:Y:S01]  /*1c780*/  STL.64 [R1+0x10d0], R22 ;  /* 0x0010d01601007387 */ /* 0x004fe20000100a00 */
[----:B------:R0:W-:Y:S03]  /*1c790*/  STL.64 [R1+0x10c8], R20 ;  /* 0x0010c81401007387 */ /* 0x0001e60000100a00 */
[----:B0-----:R-:W2:Y:S01]  /*1c7a0*/  LDL.LU R20, [R1+0x70] ;  /* 0x0000700001147983 */ /* 0x001ea20000300800 */
[----:B------:R-:W2:Y:S02]  /*1c7b0*/  LDL.LU R21, [R1+0x74] ;  /* 0x0000740001157983 */ /* 0x000ea40000300800 */
[----:B------:R-:W4:Y:S02]  /*1c7c0*/  LDL.LU R22, [R1+0x78] ;  /* 0x0000780001167983 */ /* 0x000f240000300800 */
[----:B------:R-:W-:-:S02]  /*1c7d0*/  IMAD.MOV.U32 R23, RZ, RZ, R3 ;  /* 0x000000ffff177224 */ /* 0x000fc400078e0003 */
[----:B------:R-:W3:Y:S04]  /*1c7e0*/  LDL.LU R3, [R1+0x11a0] ;  /* 0x0011a00001037983 */ /* 0x000ee80000300800 */
[----:B----4-:R-:W-:Y:S01]  /*1c7f0*/  STL.64 [R1+0x10e0], R22 ;  /* 0x0010e01601007387 */ /* 0x010fe20000100a00 */
[----:B--2---:R0:W-:Y:S03]  /*1c800*/  STL.64 [R1+0x10d8], R20 ;  /* 0x0010d81401007387 */ /* 0x0041e60000100a00 */
[----:B0-----:R-:W2:Y:S01]  /*1c810*/  LDL.LU R20, [R1+0x80] ;  /* 0x0000800001147983 */ /* 0x001ea20000300800 */
[----:B------:R-:W2:Y:S02]  /*1c820*/  LDL.LU R21, [R1+0x84] ;  /* 0x0000840001157983 */ /* 0x000ea40000300800 */
[----:B------:R-:W-:-:S02]  /*1c830*/  IMAD.MOV.U32 R22, RZ, RZ, R0 ;  /* 0x000000ffff167224 */ /* 0x000fc400078e0000 */
[----:B------:R-:W-:Y:S01]  /*1c840*/  IMAD.MOV.U32 R23, RZ, RZ, R2 ;  /* 0x000000ffff177224 */ /* 0x000fe200078e0002 */
[----:B------:R-:W4:Y:S01]  /*1c850*/  LDL.LU R0, [R1+0x119c] ;  /* 0x00119c0001007983 */ /* 0x000f220000300800 */
        /* <DEDUP_REMOVED lines=12> */
[----:B------:R-:W4:Y:S02]  /*1c920*/  LDL.LU R15, [R1+0x10c] ;  /* 0x00010c00010f7983 */ /* 0x000f240000300800 */
[----:B------:R-:W-:Y:S01]  /*1c930*/  STL.64 [R1+0x10f0], R22 ;  /* 0x0010f01601007387 */ /* 0x000fe20000100a00 */
[----:B--2---:R0:W-:Y:S04]  /*1c940*/  STL.64 [R1+0x10e8], R20 ;  /* 0x0010e81401007387 */ /* 0x0041e80000100a00 */
[----:B0-----:R-:W2:Y:S01]  /*1c950*/  LDL.LU R20, [R1+0x90] ;  /* 0x0000900001147983 */ /* 0x001ea20000300800 */
[----:B------:R-:W2:Y:S02]  /*1c960*/  LDL.LU R21, [R1+0x94] ;  /* 0x0000940001157983 */ /* 0x000ea40000300800 */
[----:B------:R-:W2:Y:S02]  /*1c970*/  LDL.LU R22, [R1+0x98] ;  /* 0x0000980001167983 */ /* 0x000ea40000300800 */
[----:B---3--:R-:W-:-:S02]  /*1c980*/  IMAD.MOV.U32 R23, RZ, RZ, R3 ;  /* 0x000000ffff177224 */ /* 0x008fc400078e0003 */
        /* <DEDUP_REMOVED lines=10> */
[----:B--2---:R3:W-:Y:S02]  /*1ca30*/  STL.64 [R1+0x1118], R20 ;  /* 0x0011181401007387 */ /* 0x0047e40000100a00 */
[----:B---3--:R-:W-:-:S02]  /*1ca40*/  IMAD.MOV.U32 R20, RZ, RZ, R3 ;  /* 0x000000ffff147224 */ /* 0x008fc400078e0003 */
[----:B------:R-:W2:Y:S01]  /*1ca50*/  LDL.LU R3, [R1+0x1188] ;  /* 0x0011880001037983 */ /* 0x000ea20000300800 */
[----:B------:R-:W3:Y:S02]  /*1ca60*/  LDL.LU R21, [R1+0xb4] ;  /* 0x0000b40001157983 */ /* 0x000ee40000300800 */
[----:B------:R-:W2:Y:S02]  /*1ca70*/  LDL.LU R22, [R1+0xb8] ;  /* 0x0000b80001167983 */ /* 0x000ea40000300800 */
[----:B----4-:R-:W-:Y:S02]  /*1ca80*/  IMAD.MOV.U32 R23, RZ, RZ, R2 ;  /* 0x000000ffff177224 */ /* 0x010fe400078e0002 */
[----:B------:R-:W4:Y:S01]  /*1ca90*/  LDL.LU R2, [R1+0x1184] ;  /* 0x0011840001027983 */ /* 0x000f220000300800 */
[----:B------:R-:W-:Y:S03]  /*1caa0*/  HMMA.16816.F32.BF16 R12, R24, R10, R12 ;  /* 0x0000000a180c723c */ /* 0x000fe6000004180c */
[----:B--2---:R-:W-:Y:S01]  /*1cab0*/  STL.64 [R1+0x1130], R22 ;  /* 0x0011301601007387 */ /* 0x004fe20000100a00 */
[----:B---3--:R0:W-:Y:S02]  /*1cac0*/  STL.64 [R1+0x1128], R20 ;  /* 0x0011281401007387 */ /* 0x0081e40000100a00 */
[----:B0-----:R-:W-:-:S02]  /*1cad0*/  IMAD.MOV.U32 R20, RZ, RZ, R0 ;  /* 0x000000ffff147224 */ /* 0x001fc400078e0000 */
[----:B------:R-:W-:Y:S01]  /*1cae0*/  IMAD.MOV.U32 R21, RZ, RZ, R3 ;  /* 0x000000ffff157224 */ /* 0x000fe200078e0003 */
[----:B------:R-:W2:Y:S01]  /*1caf0*/  LDL.LU R0, [R1+0x1180] ;  /* 0x0011800001007983 */ /* 0x000ea20000300800 */
[----:B------:R-:W3:Y:S02]  /*1cb00*/  LDL.LU R3, [R1+0x117c] ;  /* 0x00117c0001037983 */ /* 0x000ee40000300800 */
[----:B------:R-:W2:Y:S02]  /*1cb10*/  LDL.LU R22, [R1+0xc8] ;  /* 0x0000c80001167983 */ /* 0x000ea40000300800 */
[----:B------:R-:W2:Y:S02]  /*1cb20*/  LDL.LU R23, [R1+0xcc] ;  /* 0x0000cc0001177983 */ /* 0x000ea40000300800 */
[----:B--2---:R-:W-:Y:S01]  /*1cb30*/  STL.64 [R1+0x1140], R22 ;  /* 0x0011401601007387 */ /* 0x004fe20000100a00 */
[----:B------:R0:W-:Y:S03]  /*1cb40*/  STL.64 [R1+0x1138], R20 ;  /* 0x0011381401007387 */ /* 0x0001e60000100a00 */
[----:B0-----:R-:W2:Y:S01]  /*1cb50*/  LDL.LU R20, [R1+0xd0] ;  /* 0x0000d00001147983 */ /* 0x001ea20000300800 */
[----:B------:R-:W-:-:S02]  /*1cb60*/  IMAD.MOV.U32 R21, RZ, RZ, R0 ;  /* 0x000000ffff157224 */ /* 0x000fc400078e0000 */
[----:B------:R-:W2:Y:S02]  /*1cb70*/  LDL.LU R0, [R1+0x1178] ;  /* 0x0011780001007983 */ /* 0x000ea40000300800 */
[----:B------:R-:W-:Y:S01]  /*1cb80*/  STL.64 [R1+0x280], R12 ;  /* 0x0002800c01007387 */ /* 0x000fe20000100a00 */
[----:B------:R0:W-:Y:S04]  /*1cb90*/  STL.64 [R1+0x288], R14 ;  /* 0x0002880e01007387 */ /* 0x0001e80000100a00 */
[----:B0-----:R-:W2:Y:S02]  /*1cba0*/  LDL.LU.64 R14, [R1+0x1170] ;  /* 0x00117000010e7983 */ /* 0x001ea40000300a00 */
[C---:B--2---:R-:W-:Y:S11]  /*1cbb0*/  HMMA.16816.F32.BF16 R16, R24.reuse, R14, R16 ;  /* 0x0000000e1810723c */ /* 0x044ff60000041810 */
        /* <DEDUP_REMOVED lines=13> */
[----:B---3--:R-:W-:Y:S02]  /*1cc90*/  IMAD.MOV.U32 R22, RZ, RZ, R3 ;  /* 0x000000ffff167224 */ /* 0x008fe400078e0003 */
[----:B----4-:R-:W-:-:S07]  /*1cca0*/  IMAD.MOV.U32 R23, RZ, RZ, R2 ;  /* 0x000000ffff177224 */ /* 0x010fce00078e0002 */
        /* <DEDUP_REMOVED lines=43> */
[----:B------:R-:W-:-:S04]  /*1cf60*/  IMAD.MOV.U32 R2, RZ, RZ, c[0x0][0x188] ;  /* 0x00006200ff027624 */ /* 0x000fc800078e00ff */
[----:B------:R-:W-:-:S04]  /*1cf70*/  IMAD.SHL.U32 R7, R2, 0x40, RZ ;  /* 0x0000004002077824 */ /* 0x000fc800078e00ff */
[----:B------:R-:W-:Y:S01]  /*1cf80*/  IMAD.SHL.U32 R7, R7, 0x2, RZ ;  /* 0x0000000207077824 */ /* 0x000fe200078e00ff */
[----:B--2---:R-:W-:Y:S01]  /*1cf90*/  HMMA.16816.F32.BF16 R12, R24, R14, R20 ;  /* 0x0000000e180c723c */ /* 0x004fe20000041814 */
[----:B------:R-:W2:Y:S01]  /*1cfa0*/  LDL.LU.64 R22, [R1+0x10d0] ;  /* 0x0010d00001167983 */ /* 0x000ea20000300a00 */
[----:B------:R-:W3:Y:S02]  /*1cfb0*/  LDL.LU.64 R20, [R1+0x10c8] ;  /* 0x0010c80001147983 */ /* 0x000ee40000300a00 */
[----:B------:R-:W-:-:S05]  /*1cfc0*/  IADD3 R2, P0, R4, R7, RZ ;  /* 0x0000000704027210 */ /* 0x000fca0007f1e0ff */
[----:B------:R-:W-:Y:S01]  /*1cfd0*/  IMAD.X R4, R5, 0x1, R0, P0 ;  /* 0x0000000105047824 */ /* 0x000fe200000e0600 */
[----:B------:R-:W-:Y:S11]  /*1cfe0*/  IADD3 R5, P0, R8, R7, RZ ;  /* 0x0000000708057210 */ /* 0x000ff60007f1e0ff */
[----:B------:R-:W-:Y:S02]  /*1cff0*/  @!UPT UIADD3 URZ, URZ, URZ, URZ ;  /* 0x0000003f3f3ff290 */ /* 0x000fe4000fffe03f */
[----:B------:R-:W-:Y:S01]  /*1d000*/  STL.64 [R1+0x90], R12 ;  /* 0x0000900c01007387 */ /* 0x000fe20000100a00 */
[----:B------:R-:W-:Y:S02]  /*1d010*/  IMAD.MOV.U32 R11, RZ, RZ, R15 ;  /* 0x000000ffff0b7224 */ /* 0x000fe400078e000f */
[----:B------:R0:W-:Y:S02]  /*1d020*/  STL.64 [R1+0x98], R14 ;  /* 0x0000980e01007387 */ /* 0x0001e40000100a00 */
[----:B------:R-:W-:Y:S01]  /*1d030*/  IMAD.MOV.U32 R10, RZ, RZ, R14 ;  /* 0x000000ffff0a7224 */ /* 0x000fe200078e000e */
[----:B0-----:R-:W4:Y:S01]  /*1d040*/  LDL.LU R15, [R1+0xcb4] ;  /* 0x000cb400010f7983 */ /* 0x001f220000300800 */
[----:B------:R-:W4:Y:S02]  /*1d050*/  LDL.LU R17, [R1+0xcac] ;  /* 0x000cac0001117983 */ /* 0x000f240000300800 */
[----:B------:R-:W4:Y:S02]  /*1d060*/  LDL.LU R13, [R1+0xcd0] ;  /* 0x000cd000010d7983 */ /* 0x000f240000300800 */
[----:B------:R-:W4:Y:S01]  /*1d070*/  LDL.LU R16, [R1+0xca4] ;  /* 0x000ca40001107983 */ /* 0x000f220000300800 */
[----:B------:R-:W4:Y:S01]  /*1d080*/  LDL.LU R12, [R1+0xcc8] ;  /* 0x000cc800010c7983 */ /* 0x000f220000300800 */
[----:B------:R-:W-:-:S02]  /*1d090*/  IMAD.MOV.U32 R14, RZ, RZ, R28 ;  /* 0x000000ffff0e7224 */ /* 0x000fc400078e001c */
[----:B------:R-:W4:Y:S02]  /*1d0a0*/  LDL.LU R29, [R1+0xc9c] ;  /* 0x000c9c00011d7983 */ /* 0x000f240000300800 */
[----:B------:R-:W4:Y:S01]  /*1d0b0*/  LDL.LU R28, [R1+0xcc0] ;  /* 0x000cc000011c7983 */ /* 0x000f220000300800 */
[----:B------:R0:W-:Y:S01]  /*1d0c0*/  STL [R1+0xf80], R10 ;  /* 0x000f800a01007387 */ /* 0x0001e20000100800 */
[----:B------:R-:W-:Y:S01]  /*1d0d0*/  IMAD.X R8, R9, 0x1, R0, P0 ;  /* 0x0000000109087824 */ /* 0x000fe200000e0600 */
[----:B------:R-:W-:Y:S02]  /*1d0e0*/  IADD3 R14, R14, 0x1, RZ ;  /* 0x000000010e0e7810 */ /* 0x000fe40007ffe0ff */
[----:B0-----:R-:W4:Y:S01]  /*1d0f0*/  LDL.LU R10, [R1+0xcbc] ;  /* 0x000cbc00010a7983 */ /* 0x001f220000300800 */
[----:B------:R0:W-:Y:S03]  /*1d100*/  STL [R1+0xf7c], R11 ;  /* 0x000f7c0b01007387 */ /* 0x0001e60000100800 */
[----:B0-----:R-:W4:Y:S01]  /*1d110*/  LDL.LU R11, [R1+0xcc4] ;  /* 0x000cc400010b7983 */ /* 0x001f220000300800 */
[----:B--2---:R-:W-:-:S02]  /*1d120*/  IADD3 R6, P2, R22, R7, RZ ;  /* 0x0000000716067210 */ /* 0x004fc40007f5e0ff */
[----:B---3--:R-:W-:Y:S02]  /*1d130*/  IADD3 R3, P1, R20, R7, RZ ;  /* 0x0000000714037210 */ /* 0x008fe40007f3e0ff */
[----:B------:R-:W2:Y:S01]  /*1d140*/  LDL.LU.64 R20, [R1+0x10c0] ;  /* 0x0010c00001147983 */ /* 0x000ea20000300a00 */
[----:B------:R0:W-:Y:S02]  /*1d150*/  STL [R1+0xf84], R5 ;  /* 0x000f840501007387 */ /* 0x0001e40000100800 */
[----:B------:R-:W-:Y:S01]  /*1d160*/  IMAD.X R9, R23, 0x1, R0, P2 ;  /* 0x0000000117097824 */ /* 0x000fe200010e0600 */
[----:B0-----:R-:W3:Y:S01]  /*1d170*/  LDL.LU R5, [R1+0xccc] ;  /* 0x000ccc0001057983 */ /* 0x001ee20000300800 */
[----:B------:R0:W-:Y:S03]  /*1d180*/  STL [R1+0xf88], R6 ;  /* 0x000f880601007387 */ /* 0x0001e60000100800 */
[----:B0-----:R-:W2:Y:S01]  /*1d190*/  LDL.LU.64 R6, [R1+0x358] ;  /* 0x0003580001067983 */ /* 0x001ea20000300a00 */
[----:B------:R0:W-:Y:S03]  /*1d1a0*/  STL [R1+0xf8c], R8 ;  /* 0x000f8c0801007387 */ /* 0x0001e60000100800 */
[----:B0-----:R-:W2:Y:S01]  /*1d1b0*/  LDL.LU R8, [R1+0xcd4] ;  /* 0x000cd40001087983 */ /* 0x001ea20000300800 */
[----:B------:R-:W-:Y:S02]  /*1d1c0*/  STL [R1+0x5cc], R14 ;  /* 0x0005cc0e01007387 */ /* 0x000fe40000100800 */
[----:B------:R-:W2:Y:S02]  /*1d1d0*/  LDL.LU.64 R22, [R1+0x10b8] ;  /* 0x0010b80001167983 */ /* 0x000ea40000300a00 */
[----:B------:R0:W-:Y:S02]  /*1d1e0*/  STL [R1+0xf90], R9 ;  /* 0x000f900901007387 */ /* 0x0001e40000100800 */
[----:B0-----:R-:W-:Y:S01]  /*1d1f0*/  IMAD.MOV.U32 R9, RZ, RZ, R14 ;  /* 0x000000ffff097224 */ /* 0x001fe200078e000e */
[----:B--2---:R-:W-:Y:S01]  /*1d200*/  HMMA.16816.F32.BF16 R20, R24, R18, R20 ;  /* 0x000000121814723c */ /* 0x004fe20000041814 */
[----:B------:R-:W-:-:S04]  /*1d210*/  IMAD.MOV.U32 R6, RZ, RZ, c[0x0][0x188] ;  /* 0x00006200ff067624 */ /* 0x000fc800078e00ff */
[----:B------:R-:W-:Y:S02]  /*1d220*/  IMAD.SHL.U32 R6, R6, 0x40, RZ ;  /* 0x0000004006067824 */ /* 0x000fe400078e00ff */
[----:B------:R-:W-:Y:S02]  /*1d230*/  IMAD.X R7, R7, 0x1, R0, P1 ;  /* 0x0000000107077824 */ /* 0x000fe400008e0600 */
[----:B------:R-:W-:Y:S02]  /*1d240*/  IMAD.MOV.U32 R18, RZ, RZ, R2 ;  /* 0x000000ffff127224 */ /* 0x000fe400078e0002 */
[----:B------:R-:W-:Y:S02]  /*1d250*/  IMAD.SHL.U32 R6, R6, 0x2, RZ ;  /* 0x0000000206067824 */ /* 0x000fe400078e00ff */
[----:B------:R-:W-:Y:S02]  /*1d260*/  IMAD.MOV.U32 R19, RZ, RZ, R4 ;  /* 0x000000ffff137224 */ /* 0x000fe400078e0004 */
[----:B------:R-:W-:-:S02]  /*1d270*/  IMAD.MOV.U32 R2, RZ, RZ, R3 ;  /* 0x000000ffff027224 */ /* 0x000fc400078e0003 */
[----:B------:R-:W-:Y:S01]  /*1d280*/  IMAD.MOV.U32 R3, RZ, RZ, R7 ;  /* 0x000000ffff037224 */ /* 0x000fe200078e0007 */
[-C--:B------:R-:W-:Y:S02]  /*1d290*/  IADD3 R8, P6, R8, R6.reuse, RZ ;  /* 0x0000000608087210 */ /* 0x080fe40007fde0ff */
[----:B---3--:R-:W-:-:S03]  /*1d2a0*/  IADD3 R5, P1, R5, R6, RZ ;  /* 0x0000000605057210 */ /* 0x008fc60007f3e0ff */
[----:B------:R-:W-:Y:S01]  /*1d2b0*/  STL.64 [R1+0x1c0], R20 ;  /* 0x0001c01401007387 */ /* 0x000fe20000100a00 */
[----:B------:R-:W-:Y:S02]  /*1d2c0*/  IMAD.MOV.U32 R14, RZ, RZ, R23 ;  /* 0x000000ffff0e7224 */ /* 0x000fe400078e0017 */
[----:B------:R0:W-:Y:S02]  /*1d2d0*/  STL.64 [R1+0x1c8], R22 ;  /* 0x0001c81601007387 */ /* 0x0001e40000100a00 */
[----:B------:R-:W-:Y:S01]  /*1d2e0*/  IMAD.MOV.U32 R27, RZ, RZ, R22 ;  /* 0x000000ffff1b7224 */ /* 0x000fe200078e0016 */
[-C--:B----4-:R-:W-:Y:S02]  /*1d2f0*/  IADD3 R11, P2, R11, R6.reuse, RZ ;  /* 0x000000060b0b7210 */ /* 0x090fe40007f5e0ff */
[-C--:B------:R-:W-:Y:S01]  /*1d300*/  IADD3 R10, P3, R10, R6.reuse, RZ ;  /* 0x000000060a0a7210 */ /* 0x080fe20007f7e0ff */
[----:B0-----:R-:W-:Y:S01]  /*1d310*/  IMAD.MOV.U32 R23, RZ, RZ, R20 ;  /* 0x000000ffff177224 */ /* 0x001fe200078e0014 */
[----:B------:R-:W2:Y:S04]  /*1d320*/  LDL R22, [R1+0xee0] ;  /* 0x000ee00001167983 */ /* 0x000ea80000100800 */
[----:B------:R-:W-:Y:S01]  /*1d330*/  STL [R1+0xf9c], R23 ;  /* 0x000f9c1701007387 */ /* 0x000fe20000100800 */
[----:B------:R-:W-:Y:S02]  /*1d340*/  STL [R1+0xf98], R27 ;  /* 0x000f981b01007387 */ /* 0x000fe40000100800 */
[----:B------:R-:W-:Y:S02]  /*1d350*/  STL [R1+0xf94], R14 ;  /* 0x000f940e01007387 */ /* 0x000fe40000100800 */
[----:B------:R-:W-:Y:S01]  /*1d360*/  STL.64 [R1+0x360], R18 ;  /* 0x0003601201007387 */ /* 0x000fe20000100a00 */
[----:B------:R-:W-:Y:S01]  /*1d370*/  STL.64 [R1+0x358], R2 ;  /* 0x0003580201007387 */ /* 0x000fe20000100a00 */
[-C--:B------:R-:W-:Y:S01]  /*1d380*/  IADD3 R15, P4, R15, R6.reuse, RZ ;  /* 0x000000060f0f7210 */ /* 0x080fe20007f9e0ff */
[----:B------:R-:W-:Y:S01]  /*1d390*/  STL [R1+0xcd4], R8 ;  /* 0x000cd40801007387 */ /* 0x000fe20000100800 */
[----:B------:R-:W-:Y:S01]  /*1d3a0*/  IADD3 R17, P5, R17, R6, RZ ;  /* 0x0000000611117210 */ /* 0x000fe20007fbe0ff */
[----:B------:R-:W-:Y:S01]  /*1d3b0*/  STL [R1+0xccc], R5 ;  /* 0x000ccc0501007387 */ /* 0x000fe20000100800 */
[----:B------:R-:W-:-:S02]  /*1d3c0*/  IMAD.X R13, R13, 0x1, R0, P6 ;  /* 0x000000010d0d7824 */ /* 0x000fc400030e0600 */
[----:B------:R-:W-:Y:S01]  /*1d3d0*/  STL [R1+0xcc4], R11 ;  /* 0x000cc40b01007387 */ /* 0x000fe20000100800 */
[-C--:B------:R-:W-:Y:S01]  /*1d3e0*/  IADD3 R16, P6, R16, R6.reuse, RZ ;  /* 0x0000000610107210 */ /* 0x080fe20007fde0ff */
[----:B------:R-:W-:Y:S01]  /*1d3f0*/  STL [R1+0xcbc], R10 ;  /* 0x000cbc0a01007387 */ /* 0x000fe20000100800 */
[----:B------:R-:W-:Y:S02]  /*1d400*/  STL [R1+0xcb4], R15 ;  /* 0x000cb40f01007387 */ /* 0x000fe40000100800 */
[--C-:B------:R-:W-:Y:S02]  /*1d410*/  IMAD.X R12, R12, 0x1, R0.reuse, P1 ;  /* 0x000000010c0c7824 */ /* 0x100fe400008e0600 */
[----:B------:R-:W-:Y:S01]  /*1d420*/  STL [R1+0xcac], R17 ;  /* 0x000cac1101007387 */ /* 0x000fe20000100800 */
[----:B------:R-:W-:Y:S01]  /*1d430*/  IADD3 R29, P1, R29, R6, RZ ;  /* 0x000000061d1d7210 */ /* 0x000fe20007f3e0ff */
[----:B------:R-:W-:Y:S01]  /*1d440*/  STL [R1+0xcd0], R13 ;  /* 0x000cd00d01007387 */ /* 0x000fe20000100800 */
[----:B------:R-:W-:Y:S02]  /*1d450*/  STL [R1+0xca4], R16 ;  /* 0x000ca41001007387 */ /* 0x000fe40000100800 */
[----:B------:R0:W-:Y:S02]  /*1d460*/  STL [R1+0x10b0], R0 ;  /* 0x0010b00001007387 */ /* 0x0001e40000100800 */
[----:B------:R-:W-:Y:S01]  /*1d470*/  IMAD.X R28, R28, 0x1, R0, P2 ;  /* 0x000000011c1c7824 */ /* 0x000fe200010e0600 */
[----:B------:R-:W-:Y:S04]  /*1d480*/  STL [R1+0xcc8], R12 ;  /* 0x000cc80c01007387 */ /* 0x000fe80000100800 */
[----:B0-----:R-:W3:Y:S01]  /*1d490*/  LDL.LU R0, [R1+0xc94] ;  /* 0x000c940001007983 */ /* 0x001ee20000300800 */
[----:B------:R-:W-:Y:S02]  /*1d4a0*/  STL [R1+0xc9c], R29 ;  /* 0x000c9c1d01007387 */ /* 0x000fe40000100800 */
[----:B------:R-:W4:Y:S02]  /*1d4b0*/  LDL.LU R3, [R1+0xc84] ;  /* 0x000c840001037983 */ /* 0x000f240000300800 */
[----:B------:R-:W-:Y:S01]  /*1d4c0*/  STL [R1+0xcc0], R28 ;  /* 0x000cc01c01007387 */ /* 0x000fe20000100800 */
[----:B----4-:R0:W-:Y:S04]  /*1d4d0*/  STL [R1+0x10a4], R3 ;  /* 0x0010a40301007387 */ /* 0x0101e80000100800 */
[----:B0-----:R-:W4:Y:S04]  /*1d4e0*/  LDL.LU R3, [R1+0xcb0] ;  /* 0x000cb00001037983 */ /* 0x001f280000300800 */
[----:B----4-:R0:W-:Y:S04]  /*1d4f0*/  STL [R1+0x10a8], R3 ;  /* 0x0010a80301007387 */ /* 0x0101e80000100800 */
[----:B0-----:R-:W4:Y:S01]  /*1d500*/  LDL.LU R3, [R1+0xc8c] ;  /* 0x000c8c0001037983 */ /* 0x001f220000300800 */
[----:B--2---:R-:W-:-:S02]  /*1d510*/  ISETP.NE.U32.AND P0, PT, R9, R22, PT ;  /* 0x000000160900720c */ /* 0x004fc40003f05070 */
[----:B---3--:R-:W-:Y:S01]  /*1d520*/  IADD3 R0, P2, R0, R6, RZ ;  /* 0x0000000600007210 */ /* 0x008fe20007f5e0ff */
[----:B----4-:R0:W-:Y:S04]  /*1d530*/  STL [R1+0x10ac], R3 ;  /* 0x0010ac0301007387 */ /* 0x0101e80000100800 */
[----:B0-----:R-:W2:Y:S01]  /*1d540*/  LDL.LU R3, [R1+0xcb8] ;  /* 0x000cb80001037983 */ /* 0x001ea20000300800 */
[----:B------:R-:W3:Y:S02]  /*1d550*/  LDL.LU R7, [R1+0xca8] ;  /* 0x000ca80001077983 */ /* 0x000ee40000300800 */
[----:B------:R-:W4:Y:S02]  /*1d560*/  LDL.LU R2, [R1+0xc7c] ;  /* 0x000c7c0001027983 */ /* 0x000f240000300800 */
        /* <DEDUP_REMOVED lines=24> */
[----:B------:R0:W-:Y:S02]  /*1d6f0*/  STL [R1+0xc94], R0 ;  /* 0x000c940001007387 */ /* 0x0001e40000100800 */
[----:B0-----:R-:W2:Y:S02]  /*1d700*/  LDL.LU R0, [R1+0x10b0] ;  /* 0x0010b00001007983 */ /* 0x001ea40000300800 */
[----:B--2---:R-:W-:-:S05]  /*1d710*/  IMAD.X R3, R3, 0x1, R0, P3 ;  /* 0x0000000103037824 */ /* 0x004fca00018e0600 */
[----:B------:R0:W-:Y:S04]  /*1d720*/  STL [R1+0xcb8], R3 ;  /* 0x000cb80301007387 */ /* 0x0001e80000100800 */
[----:B0-----:R-:W2:Y:S02]  /*1d730*/  LDL.LU R3, [R1+0x10ac] ;  /* 0x0010ac0001037983 */ /* 0x001ea40000300800 */
[----:B--2---:R-:W-:-:S05]  /*1d740*/  IADD3 R3, P3, R3, R6, RZ ;  /* 0x0000000603037210 */ /* 0x004fca0007f7e0ff */
[----:B------:R0:W-:Y:S04]  /*1d750*/  STL [R1+0xc8c], R3 ;  /* 0x000c8c0301007387 */ /* 0x0001e80000100800 */
[----:B0-----:R-:W2:Y:S02]  /*1d760*/  LDL.LU R3, [R1+0x10a8] ;  /* 0x0010a80001037983 */ /* 0x001ea40000300800 */
[----:B--2---:R-:W-:-:S05]  /*1d770*/  IMAD.X R3, R3, 0x1, R0, P4 ;  /* 0x0000000103037824 */ /* 0x004fca00020e0600 */
[----:B------:R0:W-:Y:S04]  /*1d780*/  STL [R1+0xcb0], R3 ;  /* 0x000cb00301007387 */ /* 0x0001e80000100800 */
[----:B0-----:R-:W2:Y:S01]  /*1d790*/  LDL.LU R3, [R1+0x10a4] ;  /* 0x0010a40001037983 */ /* 0x001ea20000300800 */
[--C-:B---3--:R-:W-:Y:S01]  /*1d7a0*/  IMAD.X R7, R7, 0x1, R0.reuse, P5 ;  /* 0x0000000107077824 */ /* 0x108fe200028e0600 */
[-C--:B----4-:R-:W-:Y:S01]  /*1d7b0*/  IADD3 R2, P5, R2, R6.reuse, RZ ;  /* 0x0000000602027210 */ /* 0x090fe20007fbe0ff */
[--C-:B------:R-:W-:Y:S01]  /*1d7c0*/  IMAD.X R4, R4, 0x1, R0.reuse, P6 ;  /* 0x0000000104047824 */ /* 0x100fe200030e0600 */
[-C--:B------:R-:W-:Y:S01]  /*1d7d0*/  IADD3 R14, P6, R14, R6.reuse, RZ ;  /* 0x000000060e0e7210 */ /* 0x080fe20007fde0ff */
        /* <DEDUP_REMOVED lines=16> */
[----:B------:R-:W-:Y:S01]  /*1d8e0*/  IMAD.X R29, R29, 0x1, R0, P5 ;  /* 0x000000011d1d7824 */ /* 0x000fe200028e0600 */
[----:B------:R-:W-:-:S02]  /*1d8f0*/  IADD3 R28, P5, R28, R6, RZ ;  /* 0x000000061c1c7210 */ /* 0x000fc40007fbe0ff */
[----:B--2---:R-:W-:-:S05]  /*1d900*/  IADD3 R3, P4, R3, R6, RZ ;  /* 0x0000000603037210 */ /* 0x004fca0007f9e0ff */
[----:B------:R-:W-:Y:S01]  /*1d910*/  STL [R1+0xc84], R3 ;  /* 0x000c840301007387 */ /* 0x000fe20000100800 */
[----:B------:R-:W-:Y:S02]  /*1d920*/  STL [R1+0xca8], R7 ;  /* 0x000ca80701007387 */ /* 0x000fe40000100800 */
[----:B------:R-:W-:Y:S02]  /*1d930*/  STL [R1+0xc7c], R2 ;  /* 0x000c7c0201007387 */ /* 0x000fe40000100800 */
[----:B------:R-:W-:Y:S01]  /*1d940*/  STL [R1+0xca0], R4 ;  /* 0x000ca00401007387 */ /* 0x000fe20000100800 */
[----:B------:R-:W-:Y:S01]  /*1d950*/  STL [R1+0xc74], R14 ;  /* 0x000c740e01007387 */ /* 0x000fe20000100800 */
[----:B------:R-:W-:Y:S02]  /*1d960*/  STL [R1+0xc98], R27 ;  /* 0x000c981b01007387 */ /* 0x000fe40000100800 */
[----:B------:R-:W-:Y:S02]  /*1d970*/  STL [R1+0xc6c], R23 ;  /* 0x000c6c1701007387 */ /* 0x000fe40000100800 */
[--C-:B------:R-:W-:Y:S01]  /*1d980*/  IMAD.X R19, R19, 0x1, R0.reuse, P4 ;  /* 0x0000000113137824 */ /* 0x100fe200020e0600 */
[----:B------:R-:W-:Y:S01]  /*1d990*/  STL [R1+0xc90], R24 ;  /* 0x000c901801007387 */ /* 0x000fe20000100800 */
[----:B------:R-:W-:Y:S01]  /*1d9a0*/  IADD3 R20, P4, R20, R6, RZ ;  /* 0x0000000614147210 */ /* 0x000fe20007f9e0ff */
[----:B------:R-:W-:Y:S02]  /*1d9b0*/  STL [R1+0xc64], R25 ;  /* 0x000c641901007387 */ /* 0x000fe40000100800 */
[----:B------:R-:W-:Y:S01]  /*1d9c0*/  STL [R1+0xc88], R26 ;  /* 0x000c881a01007387 */ /* 0x000fe20000100800 */
[----:B------:R-:W-:Y:S01]  /*1d9d0*/  STL [R1+0xc5c], R18 ;  /* 0x000c5c1201007387 */ /* 0x000fe20000100800 */
[----:B------:R-:W-:Y:S02]  /*1d9e0*/  STL [R1+0xc80], R19 ;  /* 0x000c801301007387 */ /* 0x000fe40000100800 */
[----:B------:R-:W-:Y:S02]  /*1d9f0*/  STL [R1+0xc54], R20 ;  /* 0x000c541401007387 */ /* 0x000fe40000100800 */
[----:B------:R-:W-:Y:S01]  /*1da00*/  STL [R1+0xc78], R21 ;  /* 0x000c781501007387 */ /* 0x000fe20000100800 */
[----:B------:R-:W-:Y:S01]  /*1da10*/  STL [R1+0xc4c], R22 ;  /* 0x000c4c1601007387 */ /* 0x000fe20000100800 */
[----:B------:R-:W-:Y:S02]  /*1da20*/  STL [R1+0xc70], R9 ;  /* 0x000c700901007387 */ /* 0x000fe40000100800 */
[----:B------:R-:W-:Y:S02]  /*1da30*/  STL [R1+0xc44], R8 ;  /* 0x000c440801007387 */ /* 0x000fe40000100800 */
[----:B------:R-:W-:Y:S01]  /*1da40*/  STL [R1+0xc68], R5 ;  /* 0x000c680501007387 */ /* 0x000fe20000100800 */
[----:B------:R-:W-:Y:S01]  /*1da50*/  STL [R1+0xc3c], R11 ;  /* 0x000c3c0b01007387 */ /* 0x000fe20000100800 */
[----:B------:R-:W-:-:S02]  /*1da60*/  IMAD.X R16, R16, 0x1, R0, P4 ;  /* 0x0000000110107824 */ /* 0x000fc400020e0600 */
[----:B------:R-:W-:Y:S02]  /*1da70*/  STL [R1+0xc60], R10 ;  /* 0x000c600a01007387 */ /* 0x000fe40000100800 */
[----:B------:R-:W-:Y:S01]  /*1da80*/  STL [R1+0xc34], R15 ;  /* 0x000c340f01007387 */ /* 0x000fe20000100800 */
[----:B------:R-:W-:Y:S01]  /*1da90*/  IADD3 R12, P4, R12, R6, RZ ;  /* 0x000000060c0c7210 */ /* 0x000fe20007f9e0ff */
[----:B------:R-:W-:Y:S01]  /*1daa0*/  STL [R1+0xc58], R17 ;  /* 0x000c581101007387 */ /* 0x000fe20000100800 */
[----:B------:R-:W-:Y:S02]  /*1dab0*/  STL [R1+0xc2c], R13 ;  /* 0x000c2c0d01007387 */ /* 0x000fe40000100800 */
[----:B------:R-:W-:Y:S02]  /*1dac0*/  STL [R1+0xc50], R16 ;  /* 0x000c501001007387 */ /* 0x000fe40000100800 */
[----:B------:R0:W-:Y:S01]  /*1dad0*/  STL [R1+0x10a0], R6 ;  /* 0x0010a00601007387 */ /* 0x0001e20000100800 */
[----:B------:R-:W-:Y:S04]  /*1dae0*/  STL [R1+0xc24], R12 ;  /* 0x000c240c01007387 */ /* 0x000fe80000100800 */
[----:B0-----:R-:W2:Y:S01]  /*1daf0*/  LDL.LU R6, [R1+0xc40] ;  /* 0x000c400001067983 */ /* 0x001ea20000300800 */
[----:B------:R-:W-:Y:S02]  /*1db00*/  STL [R1+0xc48], R29 ;  /* 0x000c481d01007387 */ /* 0x000fe40000100800 */
[----:B------:R-:W3:Y:S02]  /*1db10*/  LDL.LU R3, [R1+0xc30] ;  /* 0x000c300001037983 */ /* 0x000ee40000300800 */
[----:B------:R-:W-:Y:S01]  /*1db20*/  STL [R1+0xc1c], R28 ;  /* 0x000c1c1c01007387 */ /* 0x000fe20000100800 */
[----:B---3--:R0:W-:Y:S04]  /*1db30*/  STL [R1+0x1094], R3 ;  /* 0x0010940301007387 */ /* 0x0081e80000100800 */
[----:B0-----:R-:W3:Y:S04]  /*1db40*/  LDL.LU R3, [R1+0xc0c] ;  /* 0x000c0c0001037983 */ /* 0x001ee80000300800 */
[----:B---3--:R0:W-:Y:S04]  /*1db50*/  STL [R1+0x1098], R3 ;  /* 0x0010980301007387 */ /* 0x0081e80000100800 */
[----:B0-----:R-:W3:Y:S01]  /*1db60*/  LDL.LU R3, [R1+0xc38] ;  /* 0x000c380001037983 */ /* 0x001ee20000300800 */
[----:B--2---:R-:W-:-:S03]  /*1db70*/  IMAD.X R6, R6, 0x1, R0, P6 ;  /* 0x0000000106067824 */ /* 0x004fc600030e0600 */
[----:B---3--:R0:W-:Y:S04]  /*1db80*/  STL [R1+0x109c], R3 ;  /* 0x00109c0301007387 */ /* 0x0081e80000100800 */
        /* <DEDUP_REMOVED lines=29> */
[----:B--2---:R-:W-:-:S05]  /*1dd60*/  IADD3 R3, P6, R3, R6, RZ ;  /* 0x0000000603037210 */ /* 0x004fca0007fde0ff */
[----:B------:R0:W-:Y:S04]  /*1dd70*/  STL [R1+0xc14], R3 ;  /* 0x000c140301007387 */ /* 0x0001e80000100800 */
[----:B0-----:R-:W2:Y:S02]  /*1dd80*/  LDL.LU R3, [R1+0x109c] ;  /* 0x00109c0001037983 */ /* 0x001ea40000300800 */
[----:B--2---:R-:W-:-:S05]  /*1dd90*/  IMAD.X R3, R3, 0x1, R0, P1 ;  /* 0x0000000103037824 */ /* 0x004fca00008e0600 */
[----:B------:R0:W-:Y:S04]  /*1dda0*/  STL [R1+0xc38], R3 ;  /* 0x000c380301007387 */ /* 0x0001e80000100800 */
[----:B0-----:R-:W2:Y:S02]  /*1ddb0*/  LDL.LU R3, [R1+0x1098] ;  /* 0x0010980001037983 */ /* 0x001ea40000300800 */
[----:B--2---:R-:W-:-:S05]  /*1ddc0*/  IADD3 R3, P1, R3, R6, RZ ;  /* 0x0000000603037210 */ /* 0x004fca0007f3e0ff */
[----:B------:R0:W-:Y:S04]  /*1ddd0*/  STL [R1+0xc0c], R3 ;  /* 0x000c0c0301007387 */ /* 0x0001e80000100800 */
[----:B0-----:R-:W2:Y:S01]  /*1dde0*/  LDL.LU R3, [R1+0x1094] ;  /* 0x0010940001037983 */ /* 0x001ea20000300800 */
[--C-:B----4-:R-:W-:Y:S01]  /*1ddf0*/  IMAD.X R2, R2, 0x1, R0.reuse, P3 ;  /* 0x0000000102027824 */ /* 0x110fe200018e0600 */
        /* <DEDUP_REMOVED lines=18> */
[----:B------:R-:W-:Y:S01]  /*1df20*/  IADD3 R16, P1, R16, R6, RZ ;  /* 0x0000000610107210 */ /* 0x000fe20007f3e0ff */
[----:B------:R-:W-:-:S02]  /*1df30*/  IMAD.X R28, R28, 0x1, R0, P3 ;  /* 0x000000011c1c7824 */ /* 0x000fc400018e0600 */
[----:B--2---:R-:W-:Y:S01]  /*1df40*/  IMAD.X R3, R3, 0x1, R0, P2 ;  /* 0x0000000103037824 */ /* 0x004fe200010e0600 */
[----:B---3--:R-:W-:-:S04]  /*1df50*/  IADD3 R7, P2, R7, R6, RZ ;  /* 0x0000000607077210 */ /* 0x008fc80007f5e0ff */
[----:B------:R-:W-:Y:S01]  /*1df60*/  STL [R1+0xc30], R3 ;  /* 0x000c300301007387 */ /* 0x000fe20000100800 */
[----:B------:R-:W-:Y:S02]  /*1df70*/  STL [R1+0xc04], R7 ;  /* 0x000c040701007387 */ /* 0x000fe40000100800 */
[----:B------:R-:W-:Y:S02]  /*1df80*/  STL [R1+0xc28], R2 ;  /* 0x000c280201007387 */ /* 0x000fe40000100800 */
[----:B------:R-:W-:Y:S01]  /*1df90*/  STL [R1+0xbfc], R4 ;  /* 0x000bfc0401007387 */ /* 0x000fe20000100800 */
[----:B------:R-:W-:Y:S01]  /*1dfa0*/  STL [R1+0xc20], R14 ;  /* 0x000c200e01007387 */ /* 0x000fe20000100800 */
[----:B------:R-:W-:Y:S02]  /*1dfb0*/  STL [R1+0xbf4], R27 ;  /* 0x000bf41b01007387 */ /* 0x000fe40000100800 */
        /* <DEDUP_REMOVED lines=17> */
[----:B------:R-:W-:-:S02]  /*1e0d0*/  IMAD.X R12, R12, 0x1, R0, P2 ;  /* 0x000000010c0c7824 */ /* 0x000fc400010e0600 */
[----:B------:R-:W-:Y:S01]  /*1e0e0*/  STL [R1+0xbb4], R17 ;  /* 0x000bb41101007387 */ /* 0x000fe20000100800 */
[-C--:B------:R-:W-:Y:S01]  /*1e0f0*/  IADD3 R29, P2, R29, R6.reuse, RZ ;  /* 0x000000061d1d7210 */ /* 0x080fe20007f5e0ff */
[----:B------:R-:W-:Y:S01]  /*1e100*/  STL [R1+0xbd8], R13 ;  /* 0x000bd80d01007387 */ /* 0x000fe20000100800 */
[----:B------:R-:W-:Y:S02]  /*1e110*/  STL [R1+0xbac], R16 ;  /* 0x000bac1001007387 */ /* 0x000fe40000100800 */
[----:B------:R0:W-:Y:S02]  /*1e120*/  STL [R1+0x1090], R0 ;  /* 0x0010900001007387 */ /* 0x0001e40000100800 */
[----:B------:R-:W-:Y:S01]  /*1e130*/  STL [R1+0xbd0], R12 ;  /* 0x000bd00c01007387 */ /* 0x000fe20000100800 */
        /* <DEDUP_REMOVED lines=8> */
[----:B--2---:R-:W-:-:S03]  /*1e1c0*/  IADD3 R0, P3, R0, R6, RZ ;  /* 0x0000000600007210 */ /* 0x004fc60007f7e0ff */
        /* <DEDUP_REMOVED lines=1366> */
[--C-:B------:R-:W-:Y:S01]  /*23730*/  IMAD.X R11, R11, 0x1, R0.reuse, P6 ;  /* 0x000000010b0b7824 */ /* 0x100fe200030e0600 */
[----:B------:R-:W-:Y:S01]  /*23740*/  IADD3 R10, P6, R10, UR8, RZ ;  /* 0x000000080a0a7c10 */ /* 0x000fe2000ffde0ff */
[--C-:B------:R-:W-:Y:S01]  /*23750*/  IMAD.X R15, R15, 0x1, R0.reuse, P1 ;  /* 0x000000010f0f7824 */ /* 0x100fe200008e0600 */
[----:B------:R-:W-:Y:S01]  /*23760*/  IADD3 R17, P1, R17, UR8, RZ ;  /* 0x0000000811117c10 */ /* 0x000fe2000ff3e0ff */
[--C-:B------:R-:W-:Y:S01]  /*23770*/  IMAD.X R13, R13, 0x1, R0.reuse, P2 ;  /* 0x000000010d0d7824 */ /* 0x100fe200010e0600 */
[----:B------:R-:W-:Y:S01]  /*23780*/  IADD3 R16, P2, R16, UR8, RZ ;  /* 0x0000000810107c10 */ /* 0x000fe2000ff5e0ff */
        /* <DEDUP_REMOVED lines=28> */
[----:B------:R-:W-:Y:S01]  /*23950*/  IADD3 R29, P3, R29, UR8, RZ ;  /* 0x000000081d1d7c10 */ /* 0x000fe2000ff7e0ff */
        /* <DEDUP_REMOVED lines=9> */
[----:B0-----:R-:W3:Y:S01]  /*239f0*/  LDL.LU R3, [R1+0x5d4] ;  /* 0x0005d40001037983 */ /* 0x001ee20000300800 */
[----:B------:R-:W4:Y:S02]  /*23a00*/  LDL.LU R7, [R1+0x5d0] ;  /* 0x0005d00001077983 */ /* 0x000f240000300800 */
        /* <DEDUP_REMOVED lines=22> */
[----:B--2---:R-:W-:Y:S01]  /*23b70*/  IADD3 R0, P4, R0, UR8, RZ ;  /* 0x0000000800007c10 */ /* 0x004fe2000ff9e0ff */
[----:B------:R-:W2:Y:S01]  /*23b80*/  LDL.LU R16, [R1+0xe58] ;  /* 0x000e580001107983 */ /* 0x000ea20000300800 */
[----:B------:R-:W2:Y:S02]  /*23b90*/  LDL.LU R12, [R1+0xde4] ;  /* 0x000de400010c7983 */ /* 0x000ea40000300800 */
[----:B------:R-:W2:Y:S02]  /*23ba0*/  LDL.LU R29, [R1+0xe60] ;  /* 0x000e6000011d7983 */ /* 0x000ea40000300800 */
[----:B------:R-:W2:Y:S01]  /*23bb0*/  LDL.LU R28, [R1+0xde0] ;  /* 0x000de000011c7983 */ /* 0x000ea20000300800 */
[----:B------:R0:W-:Y:S04]  /*23bc0*/  STL [R1+0xe1c], R0 ;  /* 0x000e1c0001007387 */ /* 0x0001e80000100800 */
[----:B0-----:R-:W3:Y:S02]  /*23bd0*/  LDL.LU R0, [R1+0xfb0] ;  /* 0x000fb00001007983 */ /* 0x001ee40000300800 */
[----:B---3--:R-:W-:-:S05]  /*23be0*/  IMAD.X R3, R3, 0x1, R0, P5 ;  /* 0x0000000103037824 */ /* 0x008fca00028e0600 */
[----:B------:R0:W-:Y:S04]  /*23bf0*/  STL [R1+0x5d4], R3 ;  /* 0x0005d40301007387 */ /* 0x0001e80000100800 */
[----:B0-----:R-:W3:Y:S01]  /*23c00*/  LDL.LU R3, [R1+0xfac] ;  /* 0x000fac0001037983 */ /* 0x001ee20000300800 */
[----:B----4-:R-:W-:Y:S01]  /*23c10*/  IADD3.X R7, R7, UR5, RZ, P6, !PT ;  /* 0x0000000507077c10 */ /* 0x010fe2000b7fe4ff */
[----:B------:R-:W-:Y:S01]  /*23c20*/  IADD3 R2, P6, R2, UR8, RZ ;  /* 0x0000000802027c10 */ /* 0x000fe2000ffde0ff */
[----:B------:R-:W-:Y:S01]  /*23c30*/  IADD3.X R4, R4, UR5, RZ, P1, !PT ;  /* 0x0000000504047c10 */ /* 0x000fe20008ffe4ff */
[----:B------:R0:W-:Y:S01]  /*23c40*/  STL [R1+0xfa0], R0 ;  /* 0x000fa00001007387 */ /* 0x0001e20000100800 */
[----:B------:R-:W-:Y:S02]  /*23c50*/  IADD3 R14, P1, R14, UR8, RZ ;  /* 0x000000080e0e7c10 */ /* 0x000fe4000ff3e0ff */
[----:B------:R-:W-:Y:S01]  /*23c60*/  IADD3.X R27, R27, UR5, RZ, P2, !PT ;  /* 0x000000051b1b7c10 */ /* 0x000fe200097fe4ff */
[----:B------:R-:W-:Y:S01]  /*23c70*/  IADD3 R23, P2, R23, UR8, RZ ;  /* 0x0000000817177c10 */ /* 0x000fe2000ff5e0ff */
        /* <DEDUP_REMOVED lines=14> */
[----:B---3--:R-:W-:-:S05]  /*23d60*/  IADD3 R3, P5, R3, UR8, RZ ;  /* 0x0000000803037c10 */ /* 0x008fca000ffbe0ff */
[----:B------:R-:W-:Y:S01]  /*23d70*/  STL [R1+0xe18], R3 ;  /* 0x000e180301007387 */ /* 0x000fe20000100800 */
[----:B------:R-:W-:Y:S02]  /*23d80*/  STL [R1+0x5d0], R7 ;  /* 0x0005d00701007387 */ /* 0x000fe40000100800 */
[----:B------:R-:W-:Y:S02]  /*23d90*/  STL [R1+0xe14], R2 ;  /* 0x000e140201007387 */ /* 0x000fe40000100800 */
[----:B------:R-:W-:Y:S01]  /*23da0*/  STL [R1+0xdc4], R4 ;  /* 0x000dc40401007387 */ /* 0x000fe20000100800 */
[----:B------:R-:W-:Y:S01]  /*23db0*/  STL [R1+0xe0c], R14 ;  /* 0x000e0c0e01007387 */ /* 0x000fe20000100800 */
[----:B------:R-:W-:Y:S02]  /*23dc0*/  STL [R1+0xdc0], R27 ;  /* 0x000dc01b01007387 */ /* 0x000fe40000100800 */
[----:B------:R-:W-:Y:S01]  /*23dd0*/  STL [R1+0xe04], R23 ;  /* 0x000e041701007387 */ /* 0x000fe20000100800 */
[----:B------:R-:W-:Y:S01]  /*23de0*/  IADD3.X R19, R19, UR5, RZ, P5, !PT ;  /* 0x0000000513137c10 */ /* 0x000fe2000affe4ff */
[----:B------:R-:W-:Y:S01]  /*23df0*/  STL [R1+0xdbc], R24 ;  /* 0x000dbc1801007387 */ /* 0x000fe20000100800 */
[----:B------:R-:W-:Y:S01]  /*23e00*/  IADD3 R20, P5, R20, UR8, RZ ;  /* 0x0000000814147c10 */ /* 0x000fe2000ffbe0ff */
        /* <DEDUP_REMOVED lines=11> */
[----:B------:R-:W-:Y:S01]  /*23ec0*/  IADD3.X R13, R13, UR5, RZ, P5, !PT ;  /* 0x000000050d0d7c10 */ /* 0x000fe2000affe4ff */
[----:B------:R-:W-:Y:S01]  /*23ed0*/  STL [R1+0xdf8], R11 ;  /* 0x000df80b01007387 */ /* 0x000fe20000100800 */
[----:B--2---:R-:W-:Y:S01]  /*23ee0*/  IADD3 R16, P5, R16, UR8, RZ ;  /* 0x0000000810107c10 */ /* 0x004fe2000ffbe0ff */
[----:B------:R-:W-:Y:S01]  /*23ef0*/  STL [R1+0xe48], R10 ;  /* 0x000e480a01007387 */ /* 0x000fe20000100800 */
[----:B------:R-:W-:Y:S02]  /*23f00*/  STL [R1+0xdf0], R15 ;  /* 0x000df00f01007387 */ /* 0x000fe40000100800 */
[----:B------:R-:W-:Y:S02]  /*23f10*/  STL [R1+0xe50], R17 ;  /* 0x000e501101007387 */ /* 0x000fe40000100800 */
[----:B------:R-:W-:Y:S01]  /*23f20*/  STL [R1+0xde8], R13 ;  /* 0x000de80d01007387 */ /* 0x000fe20000100800 */
[----:B------:R-:W-:Y:S01]  /*23f30*/  STL [R1+0xe58], R16 ;  /* 0x000e581001007387 */ /* 0x000fe20000100800 */
[----:B0-----:R-:W2:Y:S01]  /*23f40*/  LDL.LU R0, [R1+0xe70] ;  /* 0x000e700001007983 */ /* 0x001ea20000300800 */
[----:B------:R-:W-:Y:S01]  /*23f50*/  IADD3.X R12, R12, UR5, RZ, P6, !PT ;  /* 0x000000050c0c7c10 */ /* 0x000fe2000b7fe4ff */
[----:B------:R-:W-:-:S04]  /*23f60*/  IADD3 R29, P6, R29, UR8, RZ ;  /* 0x000000081d1d7c10 */ /* 0x000fc8000ffde0ff */
[----:B------:R-:W-:Y:S04]  /*23f70*/  STL [R1+0xde4], R12 ;  /* 0x000de40c01007387 */ /* 0x000fe80000100800 */
[----:B--2---:R0:W-:Y:S01]  /*23f80*/  STL [R1+0xfa4], R0 ;  /* 0x000fa40001007387 */ /* 0x0041e20000100800 */
[----:B------:R-:W-:Y:S03]  /*23f90*/  STL [R1+0xe60], R29 ;  /* 0x000e601d01007387 */ /* 0x000fe60000100800 */
[----:B0-----:R-:W2:Y:S01]  /*23fa0*/  LDL.LU R0, [R1+0xddc] ;  /* 0x000ddc0001007983 */ /* 0x001ea20000300800 */
[----:B------:R-:W-:-:S05]  /*23fb0*/  IADD3.X R28, R28, UR5, RZ, P1, !PT ;  /* 0x000000051c1c7c10 */ /* 0x000fca0008ffe4ff */
[----:B------:R-:W-:Y:S04]  /*23fc0*/  STL [R1+0xde0], R28 ;  /* 0x000de01c01007387 */ /* 0x000fe80000100800 */
[----:B--2---:R0:W-:Y:S04]  /*23fd0*/  STL [R1+0xfa8], R0 ;  /* 0x000fa80001007387 */ /* 0x0041e80000100800 */
[----:B0-----:R-:W2:Y:S01]  /*23fe0*/  LDL.LU R0, [R1+0xe68] ;  /* 0x000e680001007983 */ /* 0x001ea20000300800 */
[----:B------:R-:W3:Y:S02]  /*23ff0*/  LDL.LU R23, [R1+0xdd8] ;  /* 0x000dd80001177983 */ /* 0x000ee40000300800 */
[----:B------:R-:W4:Y:S02]  /*24000*/  LDL.LU R27, [R1+0xe78] ;  /* 0x000e7800011b7983 */ /* 0x000f240000300800 */
        /* <DEDUP_REMOVED lines=26> */
[----:B--2---:R-:W-:-:S05]  /*241b0*/  IADD3 R0, P1, R0, UR8, RZ ;  /* 0x0000000800007c10 */ /* 0x004fca000ff3e0ff */
[----:B------:R0:W-:Y:S04]  /*241c0*/  STL [R1+0xe68], R0 ;  /* 0x000e680001007387 */ /* 0x0001e80000100800 */
[----:B0-----:R-:W2:Y:S02]  /*241d0*/  LDL.LU R0, [R1+0xfa8] ;  /* 0x000fa80001007983 */ /* 0x001ea40000300800 */
[----:B--2---:R-:W-:-:S05]  /*241e0*/  IADD3.X R0, R0, UR5, RZ, P2, !PT ;  /* 0x0000000500007c10 */ /* 0x004fca00097fe4ff */
[----:B------:R0:W-:Y:S04]  /*241f0*/  STL [R1+0xddc], R0 ;  /* 0x000ddc0001007387 */ /* 0x0001e80000100800 */
[----:B0-----:R-:W2:Y:S01]  /*24200*/  LDL.LU R0, [R1+0xfa4] ;  /* 0x000fa40001007983 */ /* 0x001ea20000300800 */
[----:B---3--:R-:W-:Y:S01]  /*24210*/  IADD3.X R23, R23, UR5, RZ, P3, !PT ;  /* 0x0000000517177c10 */ /* 0x008fe20009ffe4ff */
[----:B----4-:R-:W-:Y:S01]  /*24220*/  IADD3 R27, P3, R27, UR8, RZ ;  /* 0x000000081b1b7c10 */ /* 0x010fe2000ff7e0ff */
[----:B------:R-:W-:Y:S01]  /*24230*/  IADD3.X R14, R14, UR5, RZ, P4, !PT ;  /* 0x000000050e0e7c10 */ /* 0x000fe2000a7fe4ff */
[----:B------:R-:W-:Y:S01]  /*24240*/  IADD3 R9, P4, R9, UR8, RZ ;  /* 0x0000000809097c10 */ /* 0x000fe2000ff9e0ff */
[----:B------:R-:W-:Y:S01]  /*24250*/  IADD3.X R8, R8, UR5, RZ, P5, !PT ;  /* 0x0000000508087c10 */ /* 0x000fe2000affe4ff */
[----:B------:R-:W-:Y:S01]  /*24260*/  IADD3 R6, P5, R6, UR8, RZ ;  /* 0x0000000806067c10 */ /* 0x000fe2000ffbe0ff */
[----:B------:R-:W-:Y:S01]  /*24270*/  IADD3.X R5, R5, UR5, RZ, P6, !PT ;  /* 0x0000000505057c10 */ /* 0x000fe2000b7fe4ff */
[----:B------:R-:W-:Y:S01]  /*24280*/  IADD3 R10, P6, R10, UR8, RZ ;  /* 0x000000080a0a7c10 */ /* 0x000fe2000ffde0ff */
[----:B--2---:R-:W-:-:S05]  /*24290*/  IADD3 R0, P2, R0, UR8, RZ ;  /* 0x0000000800007c10 */ /* 0x004fca000ff5e0ff */
[----:B------:R0:W-:Y:S04]  /*242a0*/  STL [R1+0xe70], R0 ;  /* 0x000e700001007387 */ /* 0x0001e80000100800 */
[----:B0-----:R0:W5:Y:S01]  /*242b0*/  LDL.LU R0, [R1+0xfa0] ;  /* 0x000fa00001007983 */ /* 0x0011620000300800 */
[----:B------:R1:W-:Y:S03]  /*242c0*/  STL [R1+0xdd8], R23 ;  /* 0x000dd81701007387 */ /* 0x0003e60000100800 */
[----:B-1----:R0:W5:Y:S01]  /*242d0*/  LDL.LU R23, [R1+0xf9c] ;  /* 0x000f9c0001177983 */ /* 0x0021620000300800 */
[----:B------:R1:W-:Y:S03]  /*242e0*/  STL [R1+0xe78], R27 ;  /* 0x000e781b01007387 */ /* 0x0003e60000100800 */
[----:B-1----:R0:W5:Y:S01]  /*242f0*/  LDL.LU R27, [R1+0xf98] ;  /* 0x000f9800011b7983 */ /* 0x0021620000300800 */
[----:B------:R1:W-:Y:S03]  /*24300*/  STL [R1+0xdd4], R14 ;  /* 0x000dd40e01007387 */ /* 0x0003e60000100800 */
[----:B-1----:R0:W5:Y:S01]  /*24310*/  LDL.LU R14, [R1+0xf94] ;  /* 0x000f9400010e7983 */ /* 0x0021620000300800 */
[----:B------:R1:W-:Y:S03]  /*24320*/  STL [R1+0xe80], R9 ;  /* 0x000e800901007387 */ /* 0x0003e60000100800 */
[----:B-1----:R-:W2:Y:S01]  /*24330*/  LDL.LU R9, [R1+0xf90] ;  /* 0x000f900001097983 */ /* 0x002ea20000300800 */
[----:B------:R1:W-:Y:S03]  /*24340*/  STL [R1+0xdd0], R8 ;  /* 0x000dd00801007387 */ /* 0x0003e60000100800 */
[----:B-1----:R-:W3:Y:S01]  /*24350*/  LDL.LU R8, [R1+0xf8c] ;  /* 0x000f8c0001087983 */ /* 0x002ee20000300800 */
[----:B------:R1:W-:Y:S03]  /*24360*/  STL [R1+0xe88], R6 ;  /* 0x000e880601007387 */ /* 0x0003e60000100800 */
[----:B-1----:R-:W4:Y:S01]  /*24370*/  LDL.LU R6, [R1+0xf88] ;  /* 0x000f880001067983 */ /* 0x002f220000300800 */
[----:B------:R1:W-:Y:S03]  /*24380*/  STL [R1+0xdcc], R5 ;  /* 0x000dcc0501007387 */ /* 0x0003e60000100800 */
[----:B-1----:R-:W3:Y:S01]  /*24390*/  LDL.LU R5, [R1+0xf84] ;  /* 0x000f840001057983 */ /* 0x002ee20000300800 */
[----:B------:R-:W-:Y:S01]  /*243a0*/  IADD3.X R11, R11, UR5, RZ, P1, !PT ;  /* 0x000000050b0b7c10 */ /* 0x000fe20008ffe4ff */
[----:B------:R-:W-:-:S02]  /*243b0*/  IADD3 R13, P1, R13, UR8, RZ ;  /* 0x000000080d0d7c10 */ /* 0x000fc4000ff3e0ff */
[----:B------:R1:W-:Y:S01]  /*243c0*/  STL [R1+0xe90], R10 ;  /* 0x000e900a01007387 */ /* 0x0003e20000100800 */
[----:B------:R-:W-:Y:S01]  /*243d0*/  IADD3.X R17, R17, UR5, RZ, P2, !PT ;  /* 0x0000000511117c10 */ /* 0x000fe200097fe4ff */
[----:B------:R-:W-:Y:S01]  /*243e0*/  IADD3 R12, P2, R12, UR8, RZ ;  /* 0x000000080c0c7c10 */ /* 0x000fe2000ff5e0ff */
[----:B------:R-:W-:Y:S01]  /*243f0*/  IADD3.X R16, R16, UR5, RZ, P3, !PT ;  /* 0x0000000510107c10 */ /* 0x000fe20009ffe4ff */
[----:B------:R-:W-:Y:S01]  /*24400*/  IADD3 R29, P3, R29, UR8, RZ ;  /* 0x000000081d1d7c10 */ /* 0x000fe2000ff7e0ff */
[----:B-1----:R0:W5:Y:S01]  /*24410*/  LDL.LU R10, [R1+0xf80] ;  /* 0x000f8000010a7983 */ /* 0x0021620000300800 */
[----:B------:R1:W-:Y:S01]  /*24420*/  STL [R1+0xe2c], R11 ;  /* 0x000e2c0b01007387 */ /* 0x0003e20000100800 */
        /* <DEDUP_REMOVED lines=16> */
[----:B------:R-:W-:-:S02]  /*24530*/  IADD3.X R18, R18, UR5, RZ, P2, !PT ;  /* 0x0000000512127c10 */ /* 0x000fc400097fe4ff */
[----:B------:R-:W-:Y:S01]  /*24540*/  IADD3.X R19, R19, UR5, RZ, P3, !PT ;  /* 0x0000000513137c10 */ /* 0x000fe20009ffe4ff */
[----:B-1----:R0:W5:Y:S01]  /*24550*/  LDL.LU R16, [R1+0xf6c] ;  /* 0x000f6c0001107983 */ /* 0x0021620000300800 */
[----:B------:R1:W-:Y:S01]  /*24560*/  STL [R1+0xea4], R29 ;  /* 0x000ea41d01007387 */ /* 0x0003e20000100800 */
[----:B------:R-:W-:Y:S02]  /*24570*/  IADD3.X R20, R20, UR5, RZ, P4, !PT ;  /* 0x0000000514147c10 */ /* 0x000fe4000a7fe4ff */
[----:B------:R-:W-:Y:S01]  /*24580*/  IADD3.X R21, R21, UR5, RZ, P5, !PT ;  /* 0x0000000515157c10 */ /* 0x000fe2000affe4ff */
[----:B-1----:R0:W5:Y:S01]  /*24590*/  LDL.LU R29, [R1+0xf68] ;  /* 0x000f6800011d7983 */ /* 0x0021620000300800 */
[----:B------:R1:W-:Y:S02]  /*245a0*/  STL [R1+0xe44], R28 ;  /* 0x000e441c01007387 */ /* 0x0003e40000100800 */
[----:B------:R2:W-:Y:S02]  /*245b0*/  STL [R1+0xea0], R3 ;  /* 0x000ea00301007387 */ /* 0x0005e40000100800 */
[----:B------:R-:W-:Y:S01]  /*245c0*/  STL [R1+0xe4c], R7 ;  /* 0x000e4c0701007387 */ /* 0x000fe20000100800 */
[----:B------:R4:W-:Y:S01]  /*245d0*/  STL [R1+0xe9c], R2 ;  /* 0x000e9c0201007387 */ /* 0x0009e20000100800 */
[----:B------:R3:W-:Y:S02]  /*245e0*/  STL [R1+0xe54], R4 ;  /* 0x000e540401007387 */ /* 0x0007e40000100800 */
[----:B------:R0:W-:Y:S02]  /*245f0*/  STL [R1+0xe98], R24 ;  /* 0x000e981801007387 */ /* 0x0001e40000100800 */
[----:B------:R0:W-:Y:S01]  /*24600*/  STL [R1+0xe5c], R25 ;  /* 0x000e5c1901007387 */ /* 0x0001e20000100800 */
[----:B------:R0:W-:Y:S04]  /*24610*/  STL [R1+0xe94], R26 ;  /* 0x000e941a01007387 */ /* 0x0001e80000100800 */
[----:B-1----:R-:W1:Y:S01]  /*24620*/  S2R R28, SR_TID.X ;  /* 0x00000000001c7919 */ /* 0x002e620000002100 */
[----:B------:R-:W-:Y:S01]  /*24630*/  IADD3.X R22, R22, UR5, RZ, P6, !PT ;  /* 0x0000000516167c10 */ /* 0x000fe2000b7fe4ff */
[----:B------:R0:W-:Y:S02]  /*24640*/  STL [R1+0xe64], R18 ;  /* 0x000e641201007387 */ /* 0x0001e40000100800 */
[----:B------:R0:W-:Y:S01]  /*24650*/  STL [R1+0xe6c], R19 ;  /* 0x000e6c1301007387 */ /* 0x0001e20000100800 */
[----:B------:R-:W-:Y:S01]  /*24660*/  IADD3.X R15, R15, UR5, RZ, P1, !PT ;  /* 0x000000050f0f7c10 */ /* 0x000fe20008ffe4ff */
[----:B------:R0:W-:Y:S01]  /*24670*/  STL [R1+0xe74], R20 ;  /* 0x000e741401007387 */ /* 0x0001e20000100800 */
[----:B------:R0:W-:Y:S02]  /*24680*/  STL [R1+0xe7c], R21 ;  /* 0x000e7c1501007387 */ /* 0x0001e40000100800 */
[----:B------:R0:W-:Y:S01]  /*24690*/  STL [R1+0xe84], R22 ;  /* 0x000e841601007387 */ /* 0x0001e20000100800 */
[----:B-1----:R-:W-:-:S05]  /*246a0*/  LOP3.LUT R28, R28, 0x3f, RZ, 0xc0, !PT ;  /* 0x0000003f1c1c7812 */ /* 0x002fca00078ec0ff */
[----:B------:R-:W-:Y:S02]  /*246b0*/  IMAD.SHL.U32 R28, R28, 0x2, RZ ;  /* 0x000000021c1c7824 */ /* 0x000fe400078e00ff */
[----:B--2---:R-:W-:Y:S02]  /*246c0*/  IMAD.MOV.U32 R3, RZ, RZ, R9 ;  /* 0x000000ffff037224 */ /* 0x004fe400078e0009 */
[----:B----4-:R-:W-:-:S05]  /*246d0*/  IMAD.MOV.U32 R2, RZ, RZ, R6 ;  /* 0x000000ffff027224 */ /* 0x010fca00078e0006 */
[----:B------:R0:W-:Y:S01]  /*246e0*/  STL.64 [R1+0x348], R2 ;  /* 0x0003480201007387 */ /* 0x0001e20000100a00 */
[----:B------:R0:W-:Y:S02]  /*246f0*/  STL [R1+0xe8c], R15 ;  /* 0x000e8c0f01007387 */ /* 0x0001e40000100800 */
[----:B---3--:R-:W-:Y:S02]  /*24700*/  IMAD.MOV.U32 R4, RZ, RZ, R5 ;  /* 0x000000ffff047224 */ /* 0x008fe400078e0005 */
[----:B------:R-:W-:-:S05]  /*24710*/  IMAD.MOV.U32 R5, RZ, RZ, R8 ;  /* 0x000000ffff057224 */ /* 0x000fca00078e0008 */
[----:B------:R0:W-:Y:S01]  /*24720*/  STL.64 [R1+0x350], R4 ;  /* 0x0003500401007387 */ /* 0x0001e20000100a00 */
[----:B------:R-:W-:Y:S01]  /*24730*/  @!P0 CALL.REL.NOINC `(.L_x_1) ;  /* 0x0000001000008944 */ /* 0x000fe20003c00000 */
[----:B------:R-:W-:Y:S05]  /*24740*/  BRA `(.L_x_2) ;  /* 0xfffe3c1000007947 */ /* 0x000fea000383ffff */
.L_x_1:
[----:B------:R-:W2:Y:S01]  /*24750*/  LDL.LU R6, [R1+0x1ec] ;  /* 0x0001ec0001067983 */ /* 0x000ea20000300800 */
[----:B-----5:R-:W-:Y:S02]  /*24760*/  IMAD.MOV.U32 R28, RZ, RZ, R14 ;  /* 0x000000ffff1c7224 */ /* 0x020fe400078e000e */
[----:B0-----:R-:W-:Y:S01]  /*24770*/  IMAD.MOV.U32 R26, RZ, RZ, R10 ;  /* 0x000000ffff1a7224 */ /* 0x001fe200078e000a */
[----:B------:R-:W2:Y:S01]  /*24780*/  LDL.LU R25, [R1+0x1e8] ;  /* 0x0001e80001197983 */ /* 0x000ea20000300800 */
[----:B------:R-:W-:-:S03]  /*24790*/  IMAD.MOV.U32 R0, RZ, RZ, R11 ;  /* 0x000000ffff007224 */ /* 0x000fc600078e000b */
[----:B------:R-:W3:Y:S04]  /*247a0*/  LDL.LU R9, [R1+0x21c] ;  /* 0x00021c0001097983 */ /* 0x000ee80000300800 */
[----:B------:R-:W3:Y:S04]  /*247b0*/  LDL.LU R24, [R1+0x218] ;  /* 0x0002180001187983 */ /* 0x000ee80000300800 */
[----:B------:R-:W4:Y:S04]  /*247c0*/  LDL.LU R5, [R1+0x1c4] ;  /* 0x0001c40001057983 */ /* 0x000f280000300800 */
        /* <DEDUP_REMOVED lines=13> */
[----:B------:R-:W4:Y:S01]  /*248a0*/  LDL.LU R11, [R1+0x180] ;  /* 0x00018000010b7983 */ /* 0x000f220000300800 */
[----:B------:R-:W-:-:S02]  /*248b0*/  F2FP.BF16.PACK_AB R27, R28, R27 ;  /* 0x0000001b1c1b723e */ /* 0x000fc400000010ff */
[----:B------:R-:W-:Y:S01]  /*248c0*/  F2FP.BF16.PACK_AB R26, R0, R26 ;  /* 0x0000001a001a723e */ /* 0x000fe200000010ff */
[----:B------:R0:W-:Y:S04]  /*248d0*/  STL [R1+0x1064], R13 ;  /* 0x0010640d01007387 */ /* 0x0001e80000100800 */
[----:B------:R1:W-:Y:S04]  /*248e0*/  STL [R1+0x1060], R12 ;  /* 0x0010600c01007387 */ /* 0x0003e80000100800 */
[----:B------:R-:W-:Y:S04]  /*248f0*/  STL [R1+0xf68], R29 ;  /* 0x000f681d01007387 */ /* 0x000fe80000100800 */
[----:B------:R-:W-:Y:S04]  /*24900*/  STL [R1+0xf6c], R27 ;  /* 0x000f6c1b01007387 */ /* 0x000fe80000100800 */
[----:B------:R-:W-:Y:S01]  /*24910*/  STL [R1+0xf70], R26 ;  /* 0x000f701a01007387 */ /* 0x000fe20000100800 */
[----:B--2---:R-:W-:-:S02]  /*24920*/  F2FP.BF16.PACK_AB R25, R6, R25 ;  /* 0x000000190619723e */ /* 0x004fc400000010ff */
[----:B---3--:R-:W-:-:S03]  /*24930*/  F2FP.BF16.PACK_AB R24, R9, R24 ;  /* 0x000000180918723e */ /* 0x008fc600000010ff */
[----:B------:R-:W-:Y:S01]  /*24940*/  STL [R1+0xf74], R25 ;  /* 0x000f741901007387 */ /* 0x000fe20000100800 */
[----:B----4-:R-:W-:-:S03]  /*24950*/  F2FP.BF16.PACK_AB R23, R5, R23 ;  /* 0x000000170517723e */ /* 0x010fc600000010ff */
[----:B------:R-:W-:Y:S01]  /*24960*/  STL [R1+0xf78], R24 ;  /* 0x000f781801007387 */ /* 0x000fe20000100800 */
[----:B------:R-:W-:-:S03]  /*24970*/  F2FP.BF16.PACK_AB R22, R8, R22 ;  /* 0x000000160816723e */ /* 0x000fc600000010ff */
        /* <DEDUP_REMOVED lines=12> */
[----:B------:R-:W-:Y:S04]  /*24a40*/  STL [R1+0xf94], R17 ;  /* 0x000f941101007387 */ /* 0x000fe80000100800 */
[----:B------:R-:W-:Y:S04]  /*24a50*/  STL [R1+0xf98], R16 ;  /* 0x000f981001007387 */ /* 0x000fe80000100800 */
[----:B0-----:R-:W2:Y:S01]  /*24a60*/  LDL.LU R13, [R1+0x194] ;  /* 0x00019400010d7983 */ /* 0x001ea20000300800 */
[----:B------:R-:W-:-:S03]  /*24a70*/  F2FP.BF16.PACK_AB R15, R10, R11 ;  /* 0x0000000b0a0f723e */ /* 0x000fc600000010ff */
[----:B------:R-:W2:Y:S04]  /*24a80*/  LDL.LU R14, [R1+0x190] ;  /* 0x00019000010e7983 */ /* 0x000ea80000300800 */
[----:B-1----:R-:W3:Y:S04]  /*24a90*/  LDL.LU R12, [R1+0x1a4] ;  /* 0x0001a400010c7983 */ /* 0x002ee80000300800 */
[----:B------:R-:W4:Y:S04]  /*24aa0*/  LDL.LU R11, [R1+0x258] ;  /* 0x00025800010b7983 */ /* 0x000f280000300800 */
[----:B----4-:R0:W-:Y:S04]  /*24ab0*/  STL [R1+0x105c], R11 ;  /* 0x00105c0b01007387 */ /* 0x0101e80000100800 */
[----:B0-----:R-:W4:Y:S04]  /*24ac0*/  LDL.LU R11, [R1+0x1b4] ;  /* 0x0001b400010b7983 */ /* 0x001f280000300800 */
[----:B------:R-:W2:Y:S04]  /*24ad0*/  LDL.LU R10, [R1+0x248] ;  /* 0x00024800010a7983 */ /* 0x000ea80000300800 */
[----:B--2---:R0:W-:Y:S04]  /*24ae0*/  STL [R1+0x1058], R10 ;  /* 0x0010580a01007387 */ /* 0x0041e80000100800 */
[----:B0-----:R-:W2:Y:S04]  /*24af0*/  LDL.LU R10, [R1+0x25c] ;  /* 0x00025c00010a7983 */ /* 0x001ea80000300800 */
[----:B------:R-:W2:Y:S01]  /*24b00*/  LDL.LU R9, [R1+0x238] ;  /* 0x0002380001097983 */ /* 0x000ea20000300800 */
[----:B------:R-:W-:-:S03]  /*24b10*/  F2FP.BF16.PACK_AB R14, R13, R14 ;  /* 0x0000000e0d0e723e */ /* 0x000fc600000010ff */
[----:B--2---:R0:W-:Y:S04]  /*24b20*/  STL [R1+0x1054], R9 ;  /* 0x0010540901007387 */ /* 0x0041e80000100800 */
[----:B0-----:R-:W2:Y:S04]  /*24b30*/  LDL.LU R9, [R1+0x24c] ;  /* 0x00024c0001097983 */ /* 0x001ea80000300800 */
        /* <DEDUP_REMOVED lines=23> */
[----:B0-----:R-:W2:Y:S04]  /*24cb0*/  LDL.LU R15, [R1+0x234] ;  /* 0x00023400010f7983 */ /* 0x001ea80000300800 */
[----:B------:R-:W3:Y:S04]  /*24cc0*/  LDL.LU R13, [R1+0x1064] ;  /* 0x00106400010d7983 */ /* 0x000ee80000300800 */
[----:B------:R0:W-:Y:S04]  /*24cd0*/  STL [R1+0xfa0], R14 ;  /* 0x000fa00e01007387 */ /* 0x0001e80000100800 */
[----:B0-----:R-:W2:Y:S01]  /*24ce0*/  LDL.LU R14, [R1+0x244] ;  /* 0x00024400010e7983 */ /* 0x001ea20000300800 */
[----:B---3--:R-:W-:-:S03]  /*24cf0*/  F2FP.BF16.PACK_AB R13, R12, R13 ;  /* 0x0000000d0c0d723e */ /* 0x008fc600000010ff */
[----:B------:R-:W4:Y:S04]  /*24d00*/  LDL.LU R12, [R1+0x1060] ;  /* 0x00106000010c7983 */ /* 0x000f280000300800 */
[----:B------:R0:W-:Y:S04]  /*24d10*/  STL [R1+0xfa4], R13 ;  /* 0x000fa40d01007387 */ /* 0x0001e80000100800 */
[----:B0-----:R-:W3:Y:S01]  /*24d20*/  LDL.LU R13, [R1+0x254] ;  /* 0x00025400010d7983 */ /* 0x001ee20000300800 */
[----:B----4-:R-:W-:-:S03]  /*24d30*/  F2FP.BF16.PACK_AB R12, R11, R12 ;  /* 0x0000000c0b0c723e */ /* 0x010fc600000010ff */
[----:B------:R-:W4:Y:S04]  /*24d40*/  LDL.LU R11, [R1+0x105c] ;  /* 0x00105c00010b7983 */ /* 0x000f280000300800 */
[----:B------:R0:W-:Y:S04]  /*24d50*/  STL [R1+0xfa8], R12 ;  /* 0x000fa80c01007387 */ /* 0x0001e80000100800 */
[----:B0-----:R-:W2:Y:S01]  /*24d60*/  LDL.LU R12, [R1+0x22c] ;  /* 0x00022c00010c7983 */ /* 0x001ea20000300800 */
[----:B----4-:R-:W-:-:S03]  /*24d70*/  F2FP.BF16.PACK_AB R11, R10, R11 ;  /* 0x0000000b0a0b723e */ /* 0x010fc600000010ff */
[----:B------:R-:W2:Y:S04]  /*24d80*/  LDL.LU R10, [R1+0x1058] ;  /* 0x00105800010a7983 */ /* 0x000ea80000300800 */
[----:B------:R0:W-:Y:S04]  /*24d90*/  STL [R1+0xfac], R11 ;  /* 0x000fac0b01007387 */ /* 0x0001e80000100800 */
[----:B0-----:R-:W4:Y:S01]  /*24da0*/  LDL.LU R11, [R1+0x23c] ;  /* 0x00023c00010b7983 */ /* 0x001f220000300800 */
[----:B--2---:R-:W-:-:S03]  /*24db0*/  F2FP.BF16.PACK_AB R10, R9, R10 ;  /* 0x0000000a090a723e */ /* 0x004fc600000010ff */
[----:B------:R-:W4:Y:S01]  /*24dc0*/  LDL.LU R9, [R1+0x1054] ;  /* 0x0010540001097983 */ /* 0x000f220000300800 */
[----:B------:R-:W-:Y:S02]  /*24dd0*/  F2FP.BF16.PACK_AB R8, R12, R8 ;  /* 0x000000080c08723e */ /* 0x000fe400000010ff */
[----:B---3--:R-:W-:Y:S01]  /*24de0*/  F2FP.BF16.PACK_AB R7, R13, R7 ;  /* 0x000000070d07723e */ /* 0x008fe200000010ff */
[----:B------:R-:W-:Y:S01]  /*24df0*/  STL [R1+0xfb0], R10 ;  /* 0x000fb00a01007387 */ /* 0x000fe20000100800 */
[----:B------:R-:W-:Y:S02]  /*24e00*/  F2FP.BF16.PACK_AB R6, R14, R6 ;  /* 0x000000060e06723e */ /* 0x000fe400000010ff */
[----:B------:R-:W-:Y:S02]  /*24e10*/  F2FP.BF16.PACK_AB R5, R15, R5 ;  /* 0x000000050f05723e */ /* 0x000fe400000010ff */
[----:B------:R-:W-:Y:S02]  /*24e20*/  F2FP.BF16.PACK_AB R4, R16, R4 ;  /* 0x000000041004723e */ /* 0x000fe400000010ff */
[----:B----4-:R-:W-:-:S05]  /*24e30*/  F2FP.BF16.PACK_AB R9, R11, R9 ;  /* 0x000000090b09723e */ /* 0x010fca00000010ff */
[----:B------:R-:W-:Y:S04]  /*24e40*/  STL [R1+0xfb4], R9 ;  /* 0x000fb40901007387 */ /* 0x000fe80000100800 */
[----:B------:R-:W-:Y:S04]  /*24e50*/  STL [R1+0xfb8], R8 ;  /* 0x000fb80801007387 */ /* 0x000fe80000100800 */
[----:B------:R-:W-:Y:S04]  /*24e60*/  STL [R1+0xfbc], R7 ;  /* 0x000fbc0701007387 */ /* 0x000fe80000100800 */
[----:B------:R0:W-:Y:S04]  /*24e70*/  STL [R1+0xfc0], R6 ;  /* 0x000fc00601007387 */ /* 0x0001e80000100800 */
[----:B------:R1:W-:Y:S04]  /*24e80*/  STL [R1+0xfc4], R5 ;  /* 0x000fc40501007387 */ /* 0x0003e80000100800 */
[----:B------:R2:W-:Y:S01]  /*24e90*/  STL [R1+0xfc8], R4 ;  /* 0x000fc80401007387 */ /* 0x0005e20000100800 */
[----:B0-----:R-:W-:-:S02]  /*24ea0*/  F2FP.BF16.PACK_AB R6, R19, R20 ;  /* 0x000000141306723e */ /* 0x001fc400000010ff */
[----:B-1----:R-:W-:Y:S02]  /*24eb0*/  F2FP.BF16.PACK_AB R5, R17, R18 ;  /* 0x000000121105723e */ /* 0x002fe400000010ff */
[----:B--2---:R-:W-:-:S03]  /*24ec0*/  F2FP.BF16.PACK_AB R4, R21, R22 ;  /* 0x000000161504723e */ /* 0x004fc600000010ff */
[----:B------:R0:W-:Y:S04]  /*24ed0*/  STL [R1+0xc], R5 ;  /* 0x00000c0501007387 */ /* 0x0001e80000100800 */
[----:B------:R1:W-:Y:S04]  /*24ee0*/  STL [R1+0x8], R6 ;  /* 0x0000080601007387 */ /* 0x0003e80000100800 */
[----:B------:R2:W-:Y:S01]  /*24ef0*/  STL [R1+0x4], R4 ;  /* 0x0000040401007387 */ /* 0x0005e20000100800 */
[----:B0-----:R-:W-:Y:S02]  /*24f00*/  F2FP.BF16.PACK_AB R5, R23, R24 ;  /* 0x000000181705723e */ /* 0x001fe400000010ff */
[----:B-1----:R-:W-:-:S03]  /*24f10*/  F2FP.BF16.PACK_AB R6, R25, R26 ;  /* 0x0000001a1906723e */ /* 0x002fc600000010ff */
[----:B------:R-:W-:Y:S01]  /*24f20*/  STL [R1], R5 ;  /* 0x0000000501007387 */ /* 0x000fe20000100800 */
[----:B--2---:R-:W-:-:S03]  /*24f30*/  F2FP.BF16.PACK_AB R4, R27, R29 ;  /* 0x0000001d1b04723e */ /* 0x004fc600000010ff */
[----:B------:R-:W-:Y:S04]  /*24f40*/  STL [R1+0x1c], R6 ;  /* 0x00001c0601007387 */ /* 0x000fe80000100800 */
[----:B------:R0:W-:Y:S04]  /*24f50*/  STL [R1+0x18], R4 ;  /* 0x0000180401007387 */ /* 0x0001e80000100800 */
[----:B0-----:R-:W2:Y:S01]  /*24f60*/  LDL.LU R4, [R1+0x2dc] ;  /* 0x0002dc0001047983 */ /* 0x001ea20000300800 */
[----:B------:R-:W-:Y:S02]  /*24f70*/  F2FP.BF16.PACK_AB R5, R28, R0 ;  /* 0x000000001c05723e */ /* 0x000fe400000010ff */
[----:B------:R-:W-:-:S03]  /*24f80*/  F2FP.BF16.PACK_AB R0, R3, R2 ;  /* 0x000000020300723e */ /* 0x000fc600000010ff */
        /* <DEDUP_REMOVED lines=36> */
[----:B------:R-:W3:Y:S04]  /*251d0*/  LDL.LU R5, [R1+0x2d8] ;  /* 0x0002d80001057983 */ /* 0x000ee80000300800 */
[----:B---3--:R0:W-:Y:S04]  /*251e0*/  STL [R1+0xfd0], R5 ;  /* 0x000fd00501007387 */ /* 0x0081e80000100800 */
[----:B0-----:R-:W3:Y:S04]  /*251f0*/  LDL.LU R5, [R1+0x2bc] ;  /* 0x0002bc0001057983 */ /* 0x001ee80000300800 */
        /* <DEDUP_REMOVED lines=31> */
[----:B0-----:R-:W2:Y:S04]  /*253f0*/  LDL.LU R5, [R1+0x1fc] ;  /* 0x0001fc0001057983 */ /* 0x001ea80000300800 */
[----:B------:R-:W3:Y:S04]  /*25400*/  LDL.LU R6, [R1+0x2ec] ;  /* 0x0002ec0001067983 */ /* 0x000ee80000300800 */
[----:B------:R-:W3:Y:S04]  /*25410*/  LDL.LU R7, [R1+0x2e8] ;  /* 0x0002e80001077983 */ /* 0x000ee80000300800 */
[----:B------:R-:W4:Y:S04]  /*25420*/  LDL.LU R8, [R1+0x31c] ;  /* 0x00031c0001087983 */ /* 0x000f280000300800 */
[----:B------:R-:W4:Y:S04]  /*25430*/  LDL.LU R9, [R1+0x318] ;  /* 0x0003180001097983 */ /* 0x000f280000300800 */
[----:B------:R-:W3:Y:S04]  /*25440*/  LDL.LU R10, [R1+0x2b4] ;  /* 0x0002b400010a7983 */ /* 0x000ee80000300800 */
        /* <DEDUP_REMOVED lines=21> */
[----:B------:R-:W3:Y:S01]  /*255a0*/  LDL.LU R2, [R1+0x174] ;  /* 0x0001740001027983 */ /* 0x000ee20000300800 */
[----:B--2---:R-:W-:-:S03]  /*255b0*/  F2FP.BF16.PACK_AB R4, R5, R4 ;  /* 0x000000040504723e */ /* 0x004fc600000010ff */
[----:B------:R-:W2:Y:S04]  /*255c0*/  LDL.LU R5, [R1+0x1050] ;  /* 0x0010500001057983 */ /* 0x000ea80000300800 */
[----:B------:R0:W-:Y:S04]  /*255d0*/  STL [R1+0x2c], R4 ;  /* 0x00002c0401007387 */ /* 0x0001e80000100800 */
[----:B0-----:R-:W2:Y:S02]  /*255e0*/  LDL.LU R4, [R1+0x104c] ;  /* 0x00104c0001047983 */ /* 0x001ea40000300800 */
[----:B--2---:R-:W-:-:S02]  /*255f0*/  F2FP.BF16.PACK_AB R4, R5, R4 ;  /* 0x000000040504723e */ /* 0x004fc400000010ff */
        /* <DEDUP_REMOVED lines=62> */
[----:B0-----:R-:W2:Y:S01]  /*259e0*/  LDL.LU R4, [R1+0xfcc] ;  /* 0x000fcc0001047983 */ /* 0x001ea20000300800 */
[----:B---3--:R-:W-:Y:S02]  /*259f0*/  F2FP.BF16.PACK_AB R7, R6, R7 ;  /* 0x000000070607723e */ /* 0x008fe400000010ff */
[----:B----4-:R-:W-:-:S02]  /*25a00*/  F2FP.BF16.PACK_AB R9, R8, R9 ;  /* 0x000000090809723e */ /* 0x010fc400000010ff */
[----:B------:R-:W-:Y:S02]  /*25a10*/  F2FP.BF16.PACK_AB R11, R10, R11 ;  /* 0x0000000b0a0b723e */ /* 0x000fe400000010ff */
[----:B------:R-:W-:Y:S02]  /*25a20*/  F2FP.BF16.PACK_AB R13, R12, R13 ;  /* 0x0000000d0c0d723e */ /* 0x000fe400000010ff */
[----:B------:R-:W-:Y:S02]  /*25a30*/  F2FP.BF16.PACK_AB R15, R14, R15 ;  /* 0x0000000f0e0f723e */ /* 0x000fe400000010ff */
[----:B------:R-:W-:Y:S02]  /*25a40*/  F2FP.BF16.PACK_AB R17, R16, R17 ;  /* 0x000000111011723e */ /* 0x000fe400000010ff */
[----:B------:R-:W-:Y:S02]  /*25a50*/  F2FP.BF16.PACK_AB R19, R18, R19 ;  /* 0x000000131213723e */ /* 0x000fe400000010ff */
[----:B------:R-:W-:-:S02]  /*25a60*/  F2FP.BF16.PACK_AB R21, R20, R21 ;  /* 0x000000151415723e */ /* 0x000fc400000010ff */
[----:B------:R-:W-:Y:S02]  /*25a70*/  F2FP.BF16.PACK_AB R23, R22, R23 ;  /* 0x000000171617723e */ /* 0x000fe400000010ff */
[----:B------:R-:W-:Y:S02]  /*25a80*/  F2FP.BF16.PACK_AB R25, R24, R25 ;  /* 0x000000191819723e */ /* 0x000fe400000010ff */
[----:B------:R-:W-:Y:S02]  /*25a90*/  F2FP.BF16.PACK_AB R27, R26, R27 ;  /* 0x0000001b1a1b723e */ /* 0x000fe400000010ff */
[----:B------:R-:W-:Y:S02]  /*25aa0*/  F2FP.BF16.PACK_AB R28, R29, R28 ;  /* 0x0000001c1d1c723e */ /* 0x000fe400000010ff */
[----:B--2---:R-:W-:Y:S02]  /*25ab0*/  F2FP.BF16.PACK_AB R5, R4, R5 ;  /* 0x000000050405723e */ /* 0x004fe400000010ff */
[----:B------:R0:W5:Y:S04]  /*25ac0*/  LDL.LU R4, [R1+0xfc8] ;  /* 0x000fc80001047983 */ /* 0x0001680000300800 */
[----:B------:R1:W-:Y:S04]  /*25ad0*/  STL [R1+0x68], R5 ;  /* 0x0000680501007387 */ /* 0x0003e80000100800 */
[----:B-1----:R0:W5:Y:S04]  /*25ae0*/  LDL.LU R5, [R1+0xfc4] ;  /* 0x000fc40001057983 */ /* 0x0021680000300800 */
        /* <DEDUP_REMOVED lines=33> */
[----:B------:R-:W2:Y:S01]  /*25d00*/  LDL.LU R29, [R1+0xf68] ;  /* 0x000f6800011d7983 */ /* 0x000ea20000300800 */
[----:B------:R-:W-:-:S03]  /*25d10*/  F2FP.BF16.PACK_AB R3, R0, R3 ;  /* 0x000000030003723e */ /* 0x000fc600000010ff */
[----:B------:R0:W-:Y:S01]  /*25d20*/  STL [R1+0x98], R28 ;  /* 0x0000981c01007387 */ /* 0x0001e20000100800 */
[----:B--2---:R-:W-:-:S05]  /*25d30*/  F2FP.BF16.PACK_AB R0, R2, R29 ;  /* 0x0000001d0200723e */ /* 0x004fca00000010ff */
[----:B------:R0:W-:Y:S04]  /*25d40*/  STL [R1+0x90], R0 ;  /* 0x0000900001007387 */ /* 0x0001e80000100800 */
[----:B------:R0:W-:Y:S02]  /*25d50*/  STL [R1+0x94], R3 ;  /* 0x0000940301007387 */ /* 0x0001e40000100800 */
.L_x_0:
[----:B0-----:R-:W2:Y:S04]  /*25d60*/  LDL.LU R28, [R1+0x7c] ;  /* 0x00007c00011c7983 */ /* 0x001ea80000300800 */
[----:B------:R-:W3:Y:S04]  /*25d70*/  LDL.LU R3, [R1+0x70] ;  /* 0x0000700001037983 */ /* 0x000ee80000300800 */
[----:B-1----:R-:W4:Y:S04]  /*25d80*/  LDL.LU R2, [R1+0x74] ;  /* 0x0000740001027983 */ /* 0x002f280000300800 */
[----:B------:R-:W4:Y:S04]  /*25d90*/  LDL.LU R0, [R1+0x6c] ;  /* 0x00006c0001007983 */ /* 0x000f280000300800 */
[----:B-----5:R0:W-:Y:S04]  /*25da0*/  STL.64 [R1+0x1010], R6 ;  /* 0x0010100601007387 */ /* 0x0201e80000100a00 */
[----:B0-----:R-:W4:Y:S04]  /*25db0*/  LDL.LU R7, [R1+0x54] ;  /* 0x0000540001077983 */ /* 0x001f280000300800 */
[----:B------:R-:W4:Y:S04]  /*25dc0*/  LDL.LU R6, [R1+0x50] ;  /* 0x0000500001067983 */ /* 0x000f280000300800 */
[----:B------:R0:W-:Y:S04]  /*25dd0*/  STL.64 [R1+0x1008], R4 ;  /* 0x0010080401007387 */ /* 0x0001e80000100a00 */
        /* <DEDUP_REMOVED lines=10> */
[----:B------:R-:W-:Y:S04]  /*25e80*/  STL.64 [R1+0xfe8], R12 ;  /* 0x000fe80c01007387 */ /* 0x000fe80000100a00 */
        /* <DEDUP_REMOVED lines=10> */
[----:B------:R3:W-:Y:S04]  /*25f30*/  STL.64 [R1+0xfc0], R26 ;  /* 0x000fc01a01007387 */ /* 0x0007e80000100a00 */
[----:B------:R0:W-:Y:S04]  /*25f40*/  STL.64 [R1+0xfb8], R24 ;  /* 0x000fb81801007387 */ /* 0x0001e80000100a00 */
[----:B------:R-:W4:Y:S04]  /*25f50*/  LDL.LU R12, [R1+0x30] ;  /* 0x00003000010c7983 */ /* 0x000f280000300800 */
[----:B------:R-:W4:Y:S04]  /*25f60*/  LDL.LU R13, [R1+0x34] ;  /* 0x00003400010d7983 */ /* 0x000f280000300800 */
[----:B------:R-:W4:Y:S04]  /*25f70*/  LDL.LU R14, [R1+0x38] ;  /* 0x00003800010e7983 */ /* 0x000f280000300800 */
[----:B------:R-:W1:Y:S01]  /*25f80*/  S2R R29, SR_TID.X ;  /* 0x00000000001d7919 */ /* 0x000e620000002100 */
[----:B--2---:R-:W-:-:S02]  /*25f90*/  IMAD.MOV.U32 R21, RZ, RZ, R28 ;  /* 0x000000ffff157224 */ /* 0x004fc400078e001c */
[C---:B-1----:R-:W-:Y:S02]  /*25fa0*/  IMAD.SHL.U32 R28, R29.reuse, 0x4, RZ ;  /* 0x000000041d1c7824 */ /* 0x042fe400078e00ff */
[----:B---3--:R-:W-:Y:S02]  /*25fb0*/  IMAD.MOV.U32 R26, RZ, RZ, R3 ;  /* 0x000000ffff1a7224 */ /* 0x008fe400078e0003 */
[C---:B------:R-:W-:Y:S02]  /*25fc0*/  IMAD.SHL.U32 R3, R29.reuse, 0x8, RZ ;  /* 0x000000081d037824 */ /* 0x040fe400078e00ff */
[----:B----4-:R-:W-:Y:S02]  /*25fd0*/  IMAD.MOV.U32 R27, RZ, RZ, R2 ;  /* 0x000000ffff1b7224 */ /* 0x010fe400078e0002 */
[----:B------:R-:W-:Y:S02]  /*25fe0*/  IMAD.SHL.U32 R2, R29, 0x20, RZ ;  /* 0x000000201d027824 */ /* 0x000fe400078e00ff */
[----:B0-----:R-:W-:-:S02]  /*25ff0*/  IMAD.MOV.U32 R25, RZ, RZ, R0 ;  /* 0x000000ffff197224 */ /* 0x001fc400078e0000 */
[----:B------:R-:W-:-:S05]  /*26000*/  IMAD.SHL.U32 R0, R29, 0x80, RZ ;  /* 0x000000801d007824 */ /* 0x000fca00078e00ff */
[----:B------:R-:W-:-:S04]  /*26010*/  LOP3.LUT R0, R0, 0xc00, RZ, 0xc0, !PT ;  /* 0x00000c0000007812 */ /* 0x000fc800078ec0ff */
[----:B------:R-:W-:Y:S01]  /*26020*/  LOP3.LUT R0, R0, 0x60, R2, 0xf8, !PT ;  /* 0x0000006000007812 */ /* 0x000fe200078ef802 */
[----:B------:R-:W-:Y:S02]  /*26030*/  IMAD.SHL.U32 R2, R29, 0x200, RZ ;  /* 0x000002001d027824 */ /* 0x000fe400078e00ff */
[----:B------:R-:W-:Y:S02]  /*26040*/  IMAD.MOV.U32 R20, RZ, RZ, R15 ;  /* 0x000000ffff147224 */ /* 0x000fe400078e000f */
[----:B------:R-:W2:Y:S04]  /*26050*/  LDL.LU R15, [R1+0x3c] ;  /* 0x00003c00010f7983 */ /* 0x000ea80000300800 */
[----:B------:R-:W-:Y:S06]  /*26060*/  BAR.SYNC.DEFER_BLOCKING 0x0 ;  /* 0x0000000000007b1d */ /* 0x000fec0000010000 */
[----:B--2---:R-:W-:Y:S04]  /*26070*/  STL.64 [R1+0x1020], R14 ;  /* 0x0010200e01007387 */ /* 0x004fe80000100a00 */
[----:B------:R0:W-:Y:S04]  /*26080*/  STL.64 [R1+0x1018], R12 ;  /* 0x0010180c01007387 */ /* 0x0001e80000100a00 */
[----:B0-----:R-:W2:Y:S04]  /*26090*/  LDL.LU R12, [R1+0x60] ;  /* 0x00006000010c7983 */ /* 0x001ea80000300800 */
[----:B------:R-:W2:Y:S04]  /*260a0*/  LDL.LU R13, [R1+0x64] ;  /* 0x00006400010d7983 */ /* 0x000ea80000300800 */
[----:B------:R-:W3:Y:S01]  /*260b0*/  LDL.LU R14, [R1+0x68] ;  /* 0x00006800010e7983 */ /* 0x000ee20000300800 */
[----:B------:R-:W-:Y:S01]  /*260c0*/  IMAD.MOV.U32 R15, RZ, RZ, R25 ;  /* 0x000000ffff0f7224 */ /* 0x000fe200078e0019 */
[----:B------:R-:W-:-:S02]  /*260d0*/  LOP3.LUT R3, R3, 0x100, RZ, 0xc0, !PT ;  /* 0x0000010003037812 */ /* 0x000fc400078ec0ff */
[----:B------:R-:W-:-:S05]  /*260e0*/  LOP3.LUT R0, R0, 0x70, R28, 0x78, !PT ;  /* 0x0000007000007812 */ /* 0x000fca00078e781c */
[----:B------:R-:W-:Y:S01]  /*260f0*/  IMAD.IADD R0, R3, 0x1, R0 ;  /* 0x0000000103007824 */ /* 0x000fe200078e0200 */
[----:B---3--:R0:W-:Y:S04]  /*26100*/  STL.64 [R1+0x1030], R14 ;  /* 0x0010300e01007387 */ /* 0x0081e80000100a00 */
[----:B--2---:R1:W-:Y:S01]  /*26110*/  STL.64 [R1+0x1028], R12 ;  /* 0x0010280c01007387 */ /* 0x0043e20000100a00 */
[----:B0-----:R-:W-:Y:S02]  /*26120*/  IMAD.MOV.U32 R14, RZ, RZ, R20 ;  /* 0x000000ffff0e7224 */ /* 0x001fe400078e0014 */
[----:B------:R-:W-:Y:S02]  /*26130*/  IMAD.MOV.U32 R15, RZ, RZ, R21 ;  /* 0x000000ffff0f7224 */ /* 0x000fe400078e0015 */
[----:B-1----:R-:W-:-:S02]  /*26140*/  IMAD.MOV.U32 R12, RZ, RZ, R26 ;  /* 0x000000ffff0c7224 */ /* 0x002fc400078e001a */
[----:B------:R-:W-:Y:S01]  /*26150*/  IMAD.MOV.U32 R13, RZ, RZ, R27 ;  /* 0x000000ffff0d7224 */ /* 0x000fe200078e001b */
[----:B------:R0:W-:Y:S04]  /*26160*/  STL.64 [R1+0x1040], R14 ;  /* 0x0010400e01007387 */ /* 0x0001e80000100a00 */
[----:B------:R1:W-:Y:S01]  /*26170*/  STL.64 [R1+0x1038], R12 ;  /* 0x0010380c01007387 */ /* 0x0003e20000100a00 */
        /* <DEDUP_REMOVED lines=8> */
[----:B------:R-:W-:-:S02]  /*26200*/  IMAD.MOV.U32 R8, RZ, RZ, R10 ;  /* 0x000000ffff087224 */ /* 0x000fc400078e000a */
[----:B------:R-:W-:Y:S02]  /*26210*/  IMAD.MOV.U32 R9, RZ, RZ, R11 ;  /* 0x000000ffff097224 */ /* 0x000fe400078e000b */
[----:B------:R-:W-:Y:S02]  /*26220*/  IMAD.MOV.U32 R10, RZ, RZ, R4 ;  /* 0x000000ffff0a7224 */ /* 0x000fe400078e0004 */
[----:B------:R-:W-:Y:S02]  /*26230*/  IMAD.MOV.U32 R11, RZ, RZ, R5 ;  /* 0x000000ffff0b7224 */ /* 0x000fe400078e0005 */
[----:B------:R-:W-:Y:S02]  /*26240*/  IMAD.MOV.U32 R4, RZ, RZ, R6 ;  /* 0x000000ffff047224 */ /* 0x000fe400078e0006 */
[----:B------:R-:W-:Y:S01]  /*26250*/  IMAD.MOV.U32 R5, RZ, RZ, R7 ;  /* 0x000000ffff057224 */ /* 0x000fe200078e0007 */
[----:B------:R-:W2:Y:S01]  /*26260*/  LDL.LU R6, [R1+0x58] ;  /* 0x0000580001067983 */ /* 0x000ea20000300800 */
[----:B-1----:R-:W-:-:S03]  /*26270*/  IMAD.MOV.U32 R12, RZ, RZ, R18 ;  /* 0x000000ffff0c7224 */ /* 0x002fc600078e0012 */
[----:B------:R-:W2:Y:S01]  /*26280*/  LDL.LU R7, [R1+0x5c] ;  /* 0x00005c0001077983 */ /* 0x000ea20000300800 */
[----:B------:R-:W-:-:S03]  /*26290*/  IMAD.MOV.U32 R13, RZ, RZ, R19 ;  /* 0x000000ffff0d7224 */ /* 0x000fc600078e0013 */
[----:B------:R-:W3:Y:S04]  /*262a0*/  LDL.LU R16, [R1+0x20] ;  /* 0x0000200001107983 */ /* 0x000ee80000300800 */
[----:B------:R-:W3:Y:S04]  /*262b0*/  LDL.LU R17, [R1+0x24] ;  /* 0x0000240001117983 */ /* 0x000ee80000300800 */
[----:B------:R-:W3:Y:S04]  /*262c0*/  LDL.LU R18, [R1+0x28] ;  /* 0x0000280001127983 */ /* 0x000ee80000300800 */
[----:B------:R-:W3:Y:S04]  /*262d0*/  LDL.LU R19, [R1+0x2c] ;  /* 0x00002c0001137983 */ /* 0x000ee80000300800 */
[----:B------:R-:W4:Y:S04]  /*262e0*/  LDL.LU R20, [R1+0x10] ;  /* 0x0000100001147983 */ /* 0x000f280000300800 */
[----:B------:R-:W4:Y:S04]  /*262f0*/  LDL.LU R21, [R1+0x14] ;  /* 0x0000140001157983 */ /* 0x000f280000300800 */
[----:B------:R-:W4:Y:S04]  /*26300*/  LDL.LU R22, [R1+0x18] ;  /* 0x0000180001167983 */ /* 0x000f280000300800 */
[----:B------:R-:W4:Y:S04]  /*26310*/  LDL.LU R23, [R1+0x1c] ;  /* 0x00001c0001177983 */ /* 0x000f280000300800 */
[----:B------:R-:W2:Y:S04]  /*26320*/  LDL.LU R24, [R1] ;  /* 0x0000000001187983 */ /* 0x000ea80000300800 */
[----:B------:R-:W2:Y:S04]  /*26330*/  LDL.LU R25, [R1+0x4] ;  /* 0x0000040001197983 */ /* 0x000ea80000300800 */
[----:B------:R-:W2:Y:S04]  /*26340*/  LDL.LU R26, [R1+0x8] ;  /* 0x00000800011a7983 */ /* 0x000ea80000300800 */
[----:B------:R-:W2:Y:S04]  /*26350*/  LDL.LU R27, [R1+0xc] ;  /* 0x00000c00011b7983 */ /* 0x000ea80000300800 */
[----:B------:R0:W-:Y:S04]  /*26360*/  STS.128 [R0], R12 ;  /* 0x0000000c00007388 */ /* 0x0001e80000000c00 */
[----:B0-----:R-:W2:Y:S04]  /*26370*/  LDL.LU.64 R14, [R1+0x1050] ;  /* 0x00105000010e7983 */ /* 0x001ea80000300a00 */
[----:B------:R-:W2:Y:S04]  /*26380*/  LDL.LU.64 R12, [R1+0x1048] ;  /* 0x00104800010c7983 */ /* 0x000ea80000300a00 */
[----:B--2---:R0:W-:Y:S04]  /*26390*/  STS.128 [R0+0x80], R12 ;  /* 0x0000800c00007388 */ /* 0x0041e80000000c00 */
[----:B0-----:R-:W2:Y:S04]  /*263a0*/  LDL.LU.64 R14, [R1+0x1040] ;  /* 0x00104000010e7983 */ /* 0x001ea80000300a00 */
[----:B------:R-:W2:Y:S04]  /*263b0*/  LDL.LU.64 R12, [R1+0x1038] ;  /* 0x00103800010c7983 */ /* 0x000ea80000300a00 */
[----:B--2---:R0:W-:Y:S04]  /*263c0*/  STS.128 [R0+0x200], R12 ;  /* 0x0002000c00007388 */ /* 0x0041e80000000c00 */
[----:B0-----:R-:W2:Y:S04]  /*263d0*/  LDL.LU.64 R14, [R1+0x1030] ;  /* 0x00103000010e7983 */ /* 0x001ea80000300a00 */
[----:B------:R-:W2:Y:S01]  /*263e0*/  LDL.LU.64 R12, [R1+0x1028] ;  /* 0x00102800010c7983 */ /* 0x000ea20000300a00 */
[----:B------:R-:W-:-:S02]  /*263f0*/  LOP3.LUT R29, R29, 0x3f, RZ, 0xc0, !PT ;  /* 0x0000003f1d1d7812 */ /* 0x000fc400078ec0ff */
[----:B------:R-:W-:-:S05]  /*26400*/  LOP3.LUT R2, R2, 0xc00, RZ, 0xc0, !PT ;  /* 0x00000c0002027812 */ /* 0x000fca00078ec0ff */
[----:B------:R-:W-:-:S05]  /*26410*/  IMAD R2, R29, 0x10, R2 ;  /* 0x000000101d027824 */ /* 0x000fca00078e0202 */
[C---:B------:R-:W-:Y:S02]  /*26420*/  LOP3.LUT R28, R2.reuse, 0x20, RZ, 0x3c, !PT ;  /* 0x00000020021c7812 */ /* 0x040fe400078e3cff */
[C---:B------:R-:W-:Y:S02]  /*26430*/  LOP3.LUT R29, R2.reuse, 0x40, RZ, 0x3c, !PT ;  /* 0x00000040021d7812 */ /* 0x040fe400078e3cff */
[----:B------:R-:W-:Y:S01]  /*26440*/  LOP3.LUT R3, R2, 0x60, RZ, 0x3c, !PT ;  /* 0x0000006002037812 */ /* 0x000fe200078e3cff */
[----:B--2---:R-:W-:Y:S04]  /*26450*/  STS.128 [R0+0x280], R12 ;  /* 0x0002800c00007388 */ /* 0x004fe80000000c00 */
[----:B------:R-:W-:Y:S06]  /*26460*/  BAR.SYNC.DEFER_BLOCKING 0x0 ;  /* 0x0000000000007b1d */ /* 0x000fec0000010000 */
[----:B------:R-:W0:Y:S04]  /*26470*/  LDS.128 R12, [R2] ;  /* 0x00000000020c7984 */ /* 0x000e280000000c00 */
[----:B0-----:R-:W-:Y:S04]  /*26480*/  STL.64 [R1+0x60], R12 ;  /* 0x0000600c01007387 */ /* 0x001fe80000100a00 */
[----:B------:R-:W-:Y:S04]  /*26490*/  STL.64 [R1+0x68], R14 ;  /* 0x0000680e01007387 */ /* 0x000fe80000100a00 */
[----:B------:R-:W0:Y:S04]  /*264a0*/  LDS.128 R12, [R28] ;  /* 0x000000001c0c7984 */ /* 0x000e280000000c00 */
[----:B0-----:R-:W-:Y:S04]  /*264b0*/  STL.64 [R1+0xa0], R12 ;  /* 0x0000a00c01007387 */ /* 0x001fe80000100a00 */
[----:B------:R-:W-:Y:S04]  /*264c0*/  STL.64 [R1+0xa8], R14 ;  /* 0x0000a80e01007387 */ /* 0x000fe80000100a00 */
[----:B------:R-:W0:Y:S04]  /*264d0*/  LDS.128 R12, [R29] ;  /* 0x000000001d0c7984 */ /* 0x000e280000000c00 */
[----:B0-----:R-:W-:Y:S04]  /*264e0*/  STL.64 [R1+0xb0], R12 ;  /* 0x0000b00c01007387 */ /* 0x001fe80000100a00 */
[----:B------:R-:W-:Y:S04]  /*264f0*/  STL.64 [R1+0xb8], R14 ;  /* 0x0000b80e01007387 */ /* 0x000fe80000100a00 */
[----:B------:R-:W0:Y:S04]  /*26500*/  LDS.128 R12, [R3] ;  /* 0x00000000030c7984 */ /* 0x000e280000000c00 */
[----:B------:R-:W-:Y:S06]  /*26510*/  BAR.SYNC.DEFER_BLOCKING 0x0 ;  /* 0x0000000000007b1d */ /* 0x000fec0000010000 */
[----:B0-----:R-:W-:Y:S04]  /*26520*/  STL.64 [R1+0xc0], R12 ;  /* 0x0000c00c01007387 */ /* 0x001fe80000100a00 */
[----:B------:R0:W-:Y:S04]  /*26530*/  STL.64 [R1+0xc8], R14 ;  /* 0x0000c80e01007387 */ /* 0x0001e80000100a00 */
[----:B0-----:R-:W2:Y:S04]  /*26540*/  LDL.LU.64 R14, [R1+0x1020] ;  /* 0x00102000010e7983 */ /* 0x001ea80000300a00 */
[----:B------:R-:W2:Y:S04]  /*26550*/  LDL.LU.64 R12, [R1+0x1018] ;  /* 0x00101800010c7983 */ /* 0x000ea80000300a00 */
[----:B------:R0:W-:Y:S04]  /*26560*/  STS.128 [R0], R4 ;  /* 0x0000000400007388 */ /* 0x0001e80000000c00 */
[----:B------:R1:W-:Y:S04]  /*26570*/  STS.128 [R0+0x80], R8 ;  /* 0x0000800800007388 */ /* 0x0003e80000000c00 */
[----:B0-----:R-:W4:Y:S04]  /*26580*/  LDL.LU.64 R6, [R1+0x1010] ;  /* 0x0010100001067983 */ /* 0x001f280000300a00 */
[----:B------:R-:W4:Y:S04]  /*26590*/  LDL.LU.64 R4, [R1+0x1008] ;  /* 0x0010080001047983 */ /* 0x000f280000300a00 */
[----:B-1----:R-:W4:Y:S04]  /*265a0*/  LDL.LU.64 R10, [R1+0x1000] ;  /* 0x00100000010a7983 */ /* 0x002f280000300a00 */
[----:B------:R-:W4:Y:S04]  /*265b0*/  LDL.LU.64 R8, [R1+0xff8] ;  /* 0x000ff80001087983 */ /* 0x000f280000300a00 */
[----:B---3--:R-:W-:Y:S04]  /*265c0*/  STS.128 [R0+0x280], R16 ;  /* 0x0002801000007388 */ /* 0x008fe80000000c00 */
[----:B--2---:R0:W-:Y:S04]  /*265d0*/  STS.128 [R0+0x200], R12 ;  /* 0x0002000c00007388 */ /* 0x0041e80000000c00 */
[----:B------:R-:W-:Y:S06]  /*265e0*/  BAR.SYNC.DEFER_BLOCKING 0x0 ;  /* 0x0000000000007b1d */ /* 0x000fec0000010000 */
[----:B0-----:R-:W2:Y:S04]  /*265f0*/  LDL.LU.64 R14, [R1+0xff0] ;  /* 0x000ff000010e7983 */ /* 0x001ea80000300a00 */
[----:B------:R-:W2:Y:S04]  /*26600*/  LDL.LU.64 R12, [R1+0xfe8] ;  /* 0x000fe800010c7983 */ /* 0x000ea80000300a00 */
        /* <DEDUP_REMOVED lines=11> */
[----:B----4-:R-:W-:Y:S04]  /*266c0*/  STS.128 [R0], R20 ;  /* 0x0000001400007388 */ /* 0x010fe80000000c00 */
[----:B------:R-:W-:Y:S04]  /*266d0*/  STS.128 [R0+0x80], R24 ;  /* 0x0000801800007388 */ /* 0x000fe80000000c00 */
[----:B------:R-:W-:Y:S04]  /*266e0*/  STS.128 [R0+0x200], R4 ;  /* 0x0002000400007388 */ /* 0x000fe80000000c00 */
[----:B------:R-:W-:Y:S04]  /*266f0*/  STS.128 [R0+0x280], R8 ;  /* 0x0002800800007388 */ /* 0x000fe80000000c00 */
[----:B------:R-:W-:Y:S06]  /*26700*/  BAR.SYNC.DEFER_BLOCKING 0x0 ;  /* 0x0000000000007b1d */ /* 0x000fec0000010000 */
[----:B------:R-:W1:Y:S04]  /*26710*/  LDS.128 R8, [R2] ;  /* 0x0000000002087984 */ /* 0x000e680000000c00 */
[----:B0-----:R-:W-:Y:S04]  /*26720*/  STL.64 [R1+0x70], R16 ;  /* 0x0000701001007387 */ /* 0x001fe80000100a00 */
[----:B------:R0:W-:Y:S04]  /*26730*/  STL.64 [R1+0x78], R18 ;  /* 0x0000781201007387 */ /* 0x0001e80000100a00 */
[----:B0-----:R-:W3:Y:S04]  /*26740*/  LDL.LU.64 R18, [R1+0xfe0] ;  /* 0x000fe00001127983 */ /* 0x001ee80000300a00 */
[----:B------:R-:W3:Y:S04]  /*26750*/  LDL.LU.64 R16, [R1+0xfd8] ;  /* 0x000fd80001107983 */ /* 0x000ee80000300a00 */
[----:B------:R-:W4:Y:S04]  /*26760*/  LDL.LU.64 R22, [R1+0xfd0] ;  /* 0x000fd00001167983 */ /* 0x000f280000300a00 */
[----:B------:R-:W4:Y:S04]  /*26770*/  LDL.LU.64 R20, [R1+0xfc8] ;  /* 0x000fc80001147983 */ /* 0x000f280000300a00 */
[----:B------:R-:W4:Y:S04]  /*26780*/  LDL.LU.64 R26, [R1+0xfc0] ;  /* 0x000fc000011a7983 */ /* 0x000f280000300a00 */
[----:B------:R-:W4:Y:S04]  /*26790*/  LDL.LU.64 R24, [R1+0xfb8] ;  /* 0x000fb80001187983 */ /* 0x000f280000300a00 */
[----:B------:R-:W4:Y:S04]  /*267a0*/  LDL R7, [R1+0xeb4] ;  /* 0x000eb40001077983 */ /* 0x000f280000100800 */
[----:B-1----:R-:W-:Y:S04]  /*267b0*/  STL.64 [R1+0x40], R8 ;  /* 0x0000400801007387 */ /* 0x002fe80000100a00 */
[----:B------:R-:W-:Y:S04]  /*267c0*/  STL.64 [R1+0x48], R10 ;  /* 0x0000480a01007387 */ /* 0x000fe80000100a00 */
[----:B------:R-:W0:Y:S04]  /*267d0*/  LDS.128 R8, [R28] ;  /* 0x000000001c087984 */ /* 0x000e280000000c00 */
[----:B0-----:R-:W-:Y:S04]  /*267e0*/  STL.64 [R1+0x30], R8 ;  /* 0x0000300801007387 */ /* 0x001fe80000100a00 */
[----:B------:R-:W-:Y:S04]  /*267f0*/  STL.64 [R1+0x38], R10 ;  /* 0x0000380a01007387 */ /* 0x000fe80000100a00 */
[----:B------:R-:W0:Y:S04]  /*26800*/  LDS.128 R8, [R29] ;  /* 0x000000001d087984 */ /* 0x000e280000000c00 */
[----:B------:R1:W-:Y:S04]  /*26810*/  STL [R1+0xfb4], R29 ;  /* 0x000fb41d01007387 */ /* 0x0003e80000100800 */
[----:B-1----:R-:W4:Y:S04]  /*26820*/  LDL.LU R29, [R1+0x60] ;  /* 0x00006000011d7983 */ /* 0x002f280000300800 */
[----:B0-----:R-:W-:Y:S04]  /*26830*/  STL.64 [R1+0x20], R8 ;  /* 0x0000200801007387 */ /* 0x001fe80000100a00 */
[----:B------:R-:W-:Y:S04]  /*26840*/  STL.64 [R1+0x28], R10 ;  /* 0x0000280a01007387 */ /* 0x000fe80000100a00 */
[----:B------:R-:W0:Y:S04]  /*26850*/  LDS.128 R8, [R3] ;  /* 0x0000000003087984 */ /* 0x000e280000000c00 */
[----:B------:R-:W-:Y:S06]  /*26860*/  BAR.SYNC.DEFER_BLOCKING 0x0 ;  /* 0x0000000000007b1d */ /* 0x000fec0000010000 */
[----:B------:R-:W4:Y:S04]  /*26870*/  LDL.LU R4, [R1+0xeec] ;  /* 0x000eec0001047983 */ /* 0x000f280000300800 */
[----:B------:R-:W4:Y:S04]  /*26880*/  LDL.LU R6, [R1+0xeb0] ;  /* 0x000eb00001067983 */ /* 0x000f280000300800 */
[----:B--2---:R1:W-:Y:S04]  /*26890*/  STS.128 [R0], R12 ;  /* 0x0000000c00007388 */ /* 0x0043e80000000c00 */
[----:B0-----:R-:W-:Y:S04]  /*268a0*/  STL.64 [R1+0x10], R8 ;  /* 0x0000100801007387 */ /* 0x001fe80000100a00 */
[----:B------:R-:W-:Y:S04]  /*268b0*/  STL.64 [R1+0x18], R10 ;  /* 0x0000180a01007387 */ /* 0x000fe80000100a00 */
[----:B-1----:R-:W2:Y:S04]  /*268c0*/  LDL.LU R13, [R1+0xef4] ;  /* 0x000ef400010d7983 */ /* 0x002ea80000300800 */
[----:B------:R-:W2:Y:S04]  /*268d0*/  LDL.LU R14, [R1+0xef0] ;  /* 0x000ef000010e7983 */ /* 0x000ea80000300800 */
[----:B------:R-:W2:Y:S04]  /*268e0*/  LDL R15, [R1+0xeb8] ;  /* 0x000eb800010f7983 */ /* 0x000ea80000100800 */
[----:B---3--:R-:W-:Y:S04]  /*268f0*/  STS.128 [R0+0x80], R16 ;  /* 0x0000801000007388 */ /* 0x008fe80000000c00 */
[----:B----4-:R-:W-:Y:S04]  /*26900*/  STS.128 [R0+0x200], R20 ;  /* 0x0002001400007388 */ /* 0x010fe80000000c00 */
[----:B------:R0:W-:Y:S04]  /*26910*/  STS.128 [R0+0x280], R24 ;  /* 0x0002801800007388 */ /* 0x0001e80000000c00 */
[----:B------:R-:W-:Y:S01]  /*26920*/  BAR.SYNC.DEFER_BLOCKING 0x0 ;  /* 0x0000000000007b1d */ /* 0x000fe20000010000 */
[C---:B------:R-:W-:Y:S01]  /*26930*/  IMAD R3, R7.reuse, c[0x0][0x194], RZ ;  /* 0x0000650007037a24 */ /* 0x040fe200078e02ff */
[----:B------:R-:W-:-:S04]  /*26940*/  ISETP.GE.AND P4, PT, R7, c[0x0][0x178], PT ;  /* 0x00005e0007007a0c */ /* 0x000fc80003f86270 */
[----:B0-----:R-:W-:-:S04]  /*26950*/  LEA R24, P0, R3, c[0x0][0x170], 0x1 ;  /* 0x00005c0003187a11 */ /* 0x001fc800078008ff */
[----:B------:R-:W-:Y:S01]  /*26960*/  LEA.HI.X.SX32 R25, R3, c[0x0][0x174], 0x1, P0 ;  /* 0x00005d0003197a11 */ /* 0x000fe200000f0eff */
[----:B------:R-:W0:Y:S04]  /*26970*/  LDS.128 R8, [R2] ;  /* 0x0000000002087984 */ /* 0x000e280000000c00 */
[----:B0-----:R0:W-:Y:S04]  /*26980*/  STL [R1+0xfb0], R9 ;  /* 0x000fb00901007387 */ /* 0x0011e80000100800 */
[----:B0-----:R-:W3:Y:S01]  /*26990*/  LDL R9, [R1+0xeb4] ;  /* 0x000eb40001097983 */ /* 0x001ee20000100800 */
[C---:B------:R-:W-:Y:S01]  /*269a0*/  ISETP.LT.AND P4, PT, R6.reuse, c[0x0][0x17c], !P4 ;  /* 0x00005f0006007a0c */ /* 0x040fe20006781270 */
[----:B------:R-:W-:Y:S01]  /*269b0*/  IMAD R16, R6, c[0x0][0x198], RZ ;  /* 0x0000660006107a24 */ /* 0x000fe200078e02ff */
[----:B------:R-:W-:-:S03]  /*269c0*/  ISETP.GE.AND P2, PT, R4, c[0x0][0x17c], PT ;  /* 0x00005f0004007a0c */ /* 0x000fc60003f46270 */
[----:B------:R-:W-:Y:S01]  /*269d0*/  IMAD.WIDE R4, R16, 0x2, R24 ;  /* 0x0000000210047825 */ /* 0x000fe200078e0218 */
[----:B------:R-:W-:-:S07]  /*269e0*/  ISETP.GE.AND P3, PT, R6, c[0x0][0x17c], PT ;  /* 0x00005f0006007a0c */ /* 0x000fce0003f66270 */
[----:B------:R-:W-:Y:S01]  /*269f0*/  @P4 STG.E.U16 [R4.64], R29 ;  /* 0x0000001d04004986 */ /* 0x000fe2000c101506 */
[----:B--2---:R-:W-:Y:S02]  /*26a00*/  ISETP.GE.AND P0, PT, R13, c[0x0][0x17c], PT ;  /* 0x00005f000d007a0c */ /* 0x004fe40003f06270 */
[----:B------:R-:W-:Y:S02]  /*26a10*/  ISETP.GE.AND P1, PT, R14, c[0x0][0x17c], PT ;  /* 0x00005f000e007a0c */ /* 0x000fe40003f26270 */
[----:B------:R-:W-:Y:S02]  /*26a20*/  ISETP.LT.AND P4, PT, R15, c[0x0][0x178], !P3 ;  /* 0x00005e000f007a0c */ /* 0x000fe40005f81270 */
[----:B------:R-:W0:Y:S04]  /*26a30*/  LDS.128 R12, [R28] ;  /* 0x000000001c0c7984 */ /* 0x000e280000000c00 */
[----:B------:R1:W-:Y:S04]  /*26a40*/  STL [R1+0xf7c], R10 ;  /* 0x000f7c0a01007387 */ /* 0x0003e80000100800 */
[----:B------:R2:W-:Y:S04]  /*26a50*/  STL [R1+0xf70], R11 ;  /* 0x000f700b01007387 */ /* 0x0005e80000100800 */
[----:B-1----:R-:W4:Y:S04]  /*26a60*/  LDL.LU R10, [R1+0x40] ;  /* 0x00004000010a7983 */ /* 0x002f280000300800 */
[----:B------:R-:W4:Y:S04]  /*26a70*/  LDL R27, [R1+0xec0] ;  /* 0x000ec000011b7983 */ /* 0x000f280000100800 */
[----:B--2---:R-:W2:Y:S04]  /*26a80*/  LDL R11, [R1+0xebc] ;  /* 0x000ebc00010b7983 */ /* 0x004ea80000100800 */
[----:B------:R-:W2:Y:S04]  /*26a90*/  LDL.LU R28, [R1+0xa0] ;  /* 0x0000a000011c7983 */ /* 0x000ea80000300800 */
[----:B0-----:R-:W-:Y:S04]  /*26aa0*/  STL [R1+0xf8c], R13 ;  /* 0x000f8c0d01007387 */ /* 0x001fe80000100800 */
[----:B------:R0:W-:Y:S04]  /*26ab0*/  STL [R1+0xf78], R14 ;  /* 0x000f780e01007387 */ /* 0x0001e80000100800 */
[----:B0-----:R-:W2:Y:S04]  /*26ac0*/  LDL.LU R14, [R1+0x50] ;  /* 0x00005000010e7983 */ /* 0x001ea80000300800 */
[----:B------:R0:W-:Y:S04]  /*26ad0*/  STL [R1+0xf74], R15 ;  /* 0x000f740f01007387 */ /* 0x0001e80000100800 */
[----:B0-----:R-:W2:Y:S01]  /*26ae0*/  LDL R15, [R1+0xeb8] ;  /* 0x000eb800010f7983 */ /* 0x001ea20000100800 */
[----:B------:R-:W-:Y:S01]  /*26af0*/  PRMT R22, R29, 0x7632, R22 ;  /* 0x000076321d167816 */ /* 0x000fe20000000016 */
[----:B------:R-:W-:-:S02]  /*26b00*/  IMAD.MOV.U32 R7, RZ, RZ, c[0x0][0x194] ;  /* 0x00006500ff077624 */ /* 0x000fc400078e00ff */
[----:B------:R-:W2:Y:S02]  /*26b10*/  LDL.LU R29, [R1+0xfb4] ;  /* 0x000fb400011d7983 */ /* 0x000ea40000300800 */
[C---:B------:R-:W-:Y:S02]  /*26b20*/  IMAD R2, R7.reuse, 0x40, R3 ;  /* 0x0000004007027824 */ /* 0x040fe400078e0203 */
[----:B------:R-:W2:Y:S02]  /*26b30*/  LDL.LU R13, [R1+0xef8] ;  /* 0x000ef800010d7983 */ /* 0x000ea40000300800 */
[----:B------:R-:W-:Y:S01]  /*26b40*/  IMAD R0, R7, 0x40, R2 ;  /* 0x0000004007007824 */ /* 0x000fe200078e0202 */
[----:B------:R-:W-:-:S03]  /*26b50*/  LEA R6, P5, R2, c[0x0][0x170], 0x1 ;  /* 0x00005c0002067a11 */ /* 0x000fc600078a08ff */
[----:B------:R-:W-:Y:S01]  /*26b60*/  IMAD R3, R7, 0x40, R0 ;  /* 0x0000004007037824 */ /* 0x000fe200078e0200 */
[----:B------:R-:W-:Y:S02]  /*26b70*/  LEA R4, P6, R0, c[0x0][0x170], 0x1 ;  /* 0x00005c0000047a11 */ /* 0x000fe400078c08ff */
[----:B------:R-:W-:Y:S02]  /*26b80*/  LEA.HI.X.SX32 R7, R2, c[0x0][0x174], 0x1, P5 ;  /* 0x00005d0002077a11 */ /* 0x000fe400028f0eff */
[C---:B------:R-:W-:Y:S02]  /*26b90*/  LEA R2, P5, R3.reuse, c[0x0][0x170], 0x1 ;  /* 0x00005c0003027a11 */ /* 0x040fe400078a08ff */
[----:B------:R-:W-:Y:S02]  /*26ba0*/  LEA.HI.X.SX32 R5, R0, c[0x0][0x174], 0x1, P6 ;  /* 0x00005d0000057a11 */ /* 0x000fe400030f0eff */
[----:B------:R-:W-:Y:S01]  /*26bb0*/  LEA.HI.X.SX32 R3, R3, c[0x0][0x174], 0x1, P5 ;  /* 0x00005d0003037a11 */ /* 0x000fe200028f0eff */
[C---:B------:R-:W-:Y:S01]  /*26bc0*/  IMAD.WIDE R20, R16.reuse, 0x2, R6 ;  /* 0x0000000210147825 */ /* 0x040fe200078e0206 */
[----:B------:R-:W-:-:S03]  /*26bd0*/  IADD3 R0, R16, c[0x0][0x198], RZ ;  /* 0x0000660010007a10 */ /* 0x000fc60007ffe0ff */
[----:B------:R-:W-:-:S04]  /*26be0*/  IMAD.WIDE R18, R16, 0x2, R4 ;  /* 0x0000000210127825 */ /* 0x000fc800078e0204 */
[----:B------:R-:W-:Y:S01]  /*26bf0*/  IMAD.WIDE R16, R16, 0x2, R2 ;  /* 0x0000000210107825 */ /* 0x000fe200078e0202 */
[----:B---3--:R-:W-:Y:S02]  /*26c00*/  ISETP.LT.AND P5, PT, R9, c[0x0][0x178], !P2 ;  /* 0x00005e0009007a0c */ /* 0x008fe400057a1270 */
[----:B----4-:R-:W-:Y:S02]  /*26c10*/  ISETP.LT.AND P6, PT, R27, c[0x0][0x178], !P3 ;  /* 0x00005e001b007a0c */ /* 0x010fe40005fc1270 */
[----:B--2---:R-:W-:Y:S01]  /*26c20*/  ISETP.LT.AND P3, PT, R11, c[0x0][0x178], !P3 ;  /* 0x00005e000b007a0c */ /* 0x004fe20005f61270 */
[----:B------:R0:W-:Y:S10]  /*26c30*/  @P4 STG.E.U16 [R20.64], R14 ;  /* 0x0000000e14004986 */ /* 0x0001f4000c101506 */
[----:B------:R-:W-:Y:S04]  /*26c40*/  @P6 STG.E.U16 [R18.64], R10 ;  /* 0x0000000a12006986 */ /* 0x000fe8000c101506 */
[----:B------:R-:W-:Y:S01]  /*26c50*/  @P3 STG.E.U16 [R16.64], R8 ;  /* 0x0000000810003986 */ /* 0x000fe2000c101506 */
[----:B0-----:R-:W-:-:S05]  /*26c60*/  IMAD.WIDE R20, R0, 0x2, R24 ;  /* 0x0000000200147825 */ /* 0x001fca00078e0218 */
[----:B------:R0:W-:Y:S02]  /*26c70*/  @P5 STG.E.U16 [R20.64], R22 ;  /* 0x0000001614005986 */ /* 0x0001e4000c101506 */
[----:B0-----:R-:W-:Y:S02]  /*26c80*/  PRMT R22, R10, 0x7632, R22 ;  /* 0x000076320a167816 */ /* 0x001fe40000000016 */
[----:B------:R-:W2:Y:S01]  /*26c90*/  LDL.LU R10, [R1+0xefc] ;  /* 0x000efc00010a7983 */ /* 0x000ea20000300800 */
[----:B------:R-:W-:Y:S02]  /*26ca0*/  ISETP.LT.AND P4, PT, R15, c[0x0][0x178], !P2 ;  /* 0x00005e000f007a0c */ /* 0x000fe40005781270 */
[----:B------:R-:W-:Y:S02]  /*26cb0*/  ISETP.LT.AND P6, PT, R27, c[0x0][0x178], !P2 ;  /* 0x00005e001b007a0c */ /* 0x000fe400057c1270 */
[----:B------:R-:W-:Y:S01]  /*26cc0*/  ISETP.LT.AND P2, PT, R11, c[0x0][0x178], !P2 ;  /* 0x00005e000b007a0c */ /* 0x000fe20005741270 */
[----:B------:R-:W-:Y:S01]  /*26cd0*/  IMAD.WIDE R18, R0, 0x2, R6 ;  /* 0x0000000200127825 */ /* 0x000fe200078e0206 */
[----:B------:R-:W-:-:S02]  /*26ce0*/  ISETP.LT.AND P3, PT, R9, c[0x0][0x178], !P0 ;  /* 0x00005e0009007a0c */ /* 0x000fc40004761270 */
[----:B------:R-:W-:Y:S01]  /*26cf0*/  PRMT R23, R14, 0x7632, R23 ;  /* 0x000076320e177816 */ /* 0x000fe20000000017 */
[----:B------:R-:W-:Y:S01]  /*26d00*/  IMAD.WIDE R16, R0, 0x2, R4 ;  /* 0x0000000200107825 */ /* 0x000fe200078e0204 */
[----:B------:R-:W-:Y:S01]  /*26d10*/  PRMT R26, R8, 0x7632, R26 ;  /* 0x00007632081a7816 */ /* 0x000fe2000000001a */
[----:B------:R-:W3:Y:S01]  /*26d20*/  LDL.LU R14, [R1+0x30] ;  /* 0x00003000010e7983 */ /* 0x000ee20000300800 */
[C---:B------:R-:W-:Y:S01]  /*26d30*/  IADD3 R8, R0.reuse, c[0x0][0x198], RZ ;  /* 0x0000660000087a10 */ /* 0x040fe20007ffe0ff */
[----:B------:R-:W-:Y:S02]  /*26d40*/  IMAD.WIDE R20, R0, 0x2, R2 ;  /* 0x0000000200147825 */ /* 0x000fe400078e0202 */
[----:B------:R-:W-:Y:S04]  /*26d50*/  @P4 STG.E.U16 [R18.64], R23 ;  /* 0x0000001712004986 */ /* 0x000fe8000c101506 */
[----:B------:R0:W-:Y:S04]  /*26d60*/  @P6 STG.E.U16 [R16.64], R22 ;  /* 0x0000001610006986 */ /* 0x0001e8000c101506 */
[----:B------:R-:W-:Y:S01]  /*26d70*/  @P2 STG.E.U16 [R20.64], R26 ;  /* 0x0000001a14002986 */ /* 0x000fe2000c101506 */
[----:B0-----:R-:W-:-:S05]  /*26d80*/  IMAD.WIDE R16, R8, 0x2, R24 ;  /* 0x0000000208107825 */ /* 0x001fca00078e0218 */
[----:B------:R-:W-:Y:S04]  /*26d90*/  @P3 STG.E.U16 [R16.64], R28 ;  /* 0x0000001c10003986 */ /* 0x000fe8000c101506 */
[----:B------:R-:W0:Y:S01]  /*26da0*/  LDS.128 R16, [R29] ;  /* 0x000000001d107984 */ /* 0x000e220000000c00 */
[----:B------:R-:W-:-:S03]  /*26db0*/  ISETP.LT.AND P6, PT, R11, c[0x0][0x178], !P0 ;  /* 0x00005e000b007a0c */ /* 0x000fc600047c1270 */
[----:B------:R-:W4:Y:S01]  /*26dc0*/  LDL.LU R11, [R1+0xb0] ;  /* 0x0000b000010b7983 */ /* 0x000f220000300800 */
[----:B------:R-:W-:Y:S02]  /*26dd0*/  ISETP.GE.AND P5, PT, R13, c[0x0][0x17c], PT ;  /* 0x00005f000d007a0c */ /* 0x000fe40003fa6270 */
[----:B--2---:R-:W-:Y:S02]  /*26de0*/  ISETP.GE.AND P3, PT, R10, c[0x0][0x17c], PT ;  /* 0x00005f000a007a0c */ /* 0x004fe40003f66270 */
[----:B------:R-:W2:Y:S04]  /*26df0*/  LDL.LU R10, [R1+0x80] ;  /* 0x00008000010a7983 */ /* 0x000ea80000300800 */
[----:B0-----:R0:W-:Y:S04]  /*26e00*/  STL [R1+0xf88], R17 ;  /* 0x000f881101007387 */ /* 0x0011e80000100800 */
[----:B0-----:R-:W2:Y:S04]  /*26e10*/  LDL R17, [R1+0xebc] ;  /* 0x000ebc0001117983 */ /* 0x001ea80000100800 */
[----:B------:R0:W-:Y:S04]  /*26e20*/  STL [R1+0xf80], R18 ;  /* 0x000f801201007387 */ /* 0x0001e80000100800 */
[----:B0-----:R-:W2:Y:S04]  /*26e30*/  LDL R18, [R1+0xec0] ;  /* 0x000ec00001127983 */ /* 0x001ea80000100800 */
[----:B------:R0:W-:Y:S04]  /*26e40*/  STL [R1+0xf6c], R19 ;  /* 0x000f6c1301007387 */ /* 0x0001e80000100800 */
[----:B0-----:R-:W2:Y:S04]  /*26e50*/  LDL.LU R19, [R1+0x90] ;  /* 0x0000900001137983 */ /* 0x001ea80000300800 */
[----:B------:R-:W3:Y:S01]  /*26e60*/  LDL.LU R13, [R1+0xf00] ;  /* 0x000f0000010d7983 */ /* 0x000ee20000300800 */
[----:B------:R-:W-:-:S02]  /*26e70*/  ISETP.LT.AND P4, PT, R15, c[0x0][0x178], !P0 ;  /* 0x00005e000f007a0c */ /* 0x000fc40004781270 */
[----:B------:R-:W-:Y:S01]  /*26e80*/  ISETP.LT.AND P2, PT, R27, c[0x0][0x178], !P0 ;  /* 0x00005e001b007a0c */ /* 0x000fe20004741270 */
[----:B------:R-:W-:Y:S01]  /*26e90*/  IMAD.WIDE R20, R8, 0x2, R6 ;  /* 0x0000000208147825 */ /* 0x000fe200078e0206 */
[----:B------:R-:W-:-:S03]  /*26ea0*/  ISETP.LT.AND P0, PT, R9, c[0x0][0x178], !P1 ;  /* 0x00005e0009007a0c */ /* 0x000fc60004f01270 */
[C---:B------:R-:W-:Y:S01]  /*26eb0*/  IMAD.WIDE R22, R8.reuse, 0x2, R4 ;  /* 0x0000000208167825 */ /* 0x040fe200078e0204 */
[----:B------:R-:W-:-:S03]  /*26ec0*/  IADD3 R0, R8, c[0x0][0x198], RZ ;  /* 0x0000660008007a10 */ /* 0x000fc60007ffe0ff */
[----:B------:R-:W-:Y:S01]  /*26ed0*/  IMAD.WIDE R26, R8, 0x2, R2 ;  /* 0x00000002081a7825 */ /* 0x000fe200078e0202 */
[----:B------:R-:W-:-:S03]  /*26ee0*/  PRMT R8, R28, 0x7632, R8 ;  /* 0x000076321c087816 */ /* 0x000fc60000000008 */
[----:B------:R-:W-:Y:S01]  /*26ef0*/  IMAD.WIDE R28, R0, 0x2, R24 ;  /* 0x00000002001c7825 */ /* 0x000fe200078e0218 */
[----:B--2---:R-:W-:Y:S04]  /*26f00*/  @P4 STG.E.U16 [R20.64], R19 ;  /* 0x0000001314004986 */ /* 0x004fe8000c101506 */
[----:B---3--:R0:W-:Y:S01]  /*26f10*/  @P2 STG.E.U16 [R22.64], R14 ;  /* 0x0000000e16002986 */ /* 0x0081e2000c101506 */
[----:B------:R-:W-:-:S03]  /*26f20*/  ISETP.LT.AND P2, PT, R15, c[0x0][0x178], !P1 ;  /* 0x00005e000f007a0c */ /* 0x000fc60004f41270 */
[----:B------:R-:W-:Y:S04]  /*26f30*/  @P6 STG.E.U16 [R26.64], R12 ;  /* 0x0000000c1a006986 */ /* 0x000fe8000c101506 */
[----:B------:R1:W-:Y:S01]  /*26f40*/  @P0 STG.E.U16 [R28.64], R8 ;  /* 0x000000081c000986 */ /* 0x0003e2000c101506 */
[----:B0-----:R-:W-:Y:S01]  /*26f50*/  IMAD.WIDE R22, R0, 0x2, R6 ;  /* 0x0000000200167825 */ /* 0x001fe200078e0206 */
[----:B-1----:R-:W-:-:S05]  /*26f60*/  PRMT R8, R19, 0x7632, R8 ;  /* 0x0000763213087816 */ /* 0x002fca0000000008 */
[----:B------:R0:W-:Y:S01]  /*26f70*/  @P2 STG.E.U16 [R22.64], R8 ;  /* 0x0000000816002986 */ /* 0x0001e2000c101506 */
[----:B------:R-:W-:-:S03]  /*26f80*/  ISETP.GE.AND P2, PT, R13, c[0x0][0x17c], PT ;  /* 0x00005f000d007a0c */ /* 0x000fc60003f46270 */
[----:B------:R-:W1:Y:S01]  /*26f90*/  S2R R13, SR_TID.X ;  /* 0x00000000000d7919 */ /* 0x000e620000002100 */
[----:B------:R-:W-:Y:S01]  /*26fa0*/  ISETP.LT.AND P4, PT, R18, c[0x0][0x178], !P1 ;  /* 0x00005e0012007a0c */ /* 0x000fe20004f81270 */
[----:B------:R-:W-:Y:S01]  /*26fb0*/  IMAD.WIDE R20, R0, 0x2, R4 ;  /* 0x0000000200147825 */ /* 0x000fe200078e0204 */
[----:B------:R-:W-:Y:S02]  /*26fc0*/  PRMT R29, R14, 0x7632, R29 ;  /* 0x000076320e1d7816 */ /* 0x000fe4000000001d */
[----:B------:R-:W-:Y:S01]  /*26fd0*/  ISETP.LT.AND P6, PT, R9, c[0x0][0x178], !P5 ;  /* 0x00005e0009007a0c */ /* 0x000fe20006fc1270 */
[----:B------:R-:W-:Y:S01]  /*26fe0*/  IMAD.WIDE R26, R0, 0x2, R2 ;  /* 0x00000002001a7825 */ /* 0x000fe200078e0202 */
[----:B------:R-:W-:Y:S01]  /*26ff0*/  ISETP.LT.AND P0, PT, R15, c[0x0][0x178], !P5 ;  /* 0x00005e000f007a0c */ /* 0x000fe20006f01270 */
[----:B------:R-:W2:Y:S01]  /*27000*/  LDL.LU R14, [R1+0x20] ;  /* 0x00002000010e7983 */ /* 0x000ea20000300800 */
[----:B------:R-:W-:-:S05]  /*27010*/  ISETP.LT.AND P1, PT, R17, c[0x0][0x178], !P1 ;  /* 0x00005e0011007a0c */ /* 0x000fca0004f21270 */
[----:B------:R3:W-:Y:S01]  /*27020*/  @P4 STG.E.U16 [R20.64], R29 ;  /* 0x0000001d14004986 */ /* 0x0007e2000c101506 */
[----:B------:R-:W-:Y:S02]  /*27030*/  ISETP.LT.AND P4, PT, R18, c[0x0][0x178], !P5 ;  /* 0x00005e0012007a0c */ /* 0x000fe40006f81270 */
[----:B------:R-:W-:Y:S02]  /*27040*/  ISETP.LT.AND P5, PT, R17, c[0x0][0x178], !P5 ;  /* 0x00005e0011007a0c */ /* 0x000fe40006fa1270 */
[C---:B-1----:R-:W-:Y:S01]  /*27050*/  LOP3.LUT R17, R13.reuse, 0x3f, RZ, 0xc0, !PT ;  /* 0x0000003f0d117812 */ /* 0x042fe200078ec0ff */
[----:B------:R-:W-:Y:S01]  /*27060*/  IMAD.SHL.U32 R13, R13, 0x200, RZ ;  /* 0x000002000d0d7824 */ /* 0x000fe200078e00ff */
[----:B------:R-:W-:-:S04]  /*27070*/  PRMT R28, R12, 0x7632, R28 ;  /* 0x000076320c1c7816 */ /* 0x000fc8000000001c */
[----:B------:R-:W-:Y:S02]  /*27080*/  LOP3.LUT R13, R13, 0xc00, RZ, 0xc0, !PT ;  /* 0x00000c000d0d7812 */ /* 0x000fe400078ec0ff */
[----:B------:R-:W-:-:S03]  /*27090*/  IADD3 R12, R0, c[0x0][0x198], RZ ;  /* 0x00006600000c7a10 */ /* 0x000fc60007ffe0ff */
[----:B------:R-:W-:Y:S02]  /*270a0*/  IMAD R13, R17, 0x10, R13 ;  /* 0x00000010110d7824 */ /* 0x000fe400078e020d */
[C---:B0-----:R-:W-:Y:S01]  /*270b0*/  IMAD.WIDE R22, R12.reuse, 0x2, R24 ;  /* 0x000000020c167825 */ /* 0x041fe200078e0218 */
[----:B------:R-:W-:Y:S02]  /*270c0*/  @P1 STG.E.U16 [R26.64], R28 ;  /* 0x0000001c1a001986 */ /* 0x000fe4000c101506 */
[----:B------:R-:W-:Y:S01]  /*270d0*/  LOP3.LUT R13, R13, 0x60, RZ, 0x3c, !PT ;  /* 0x000000600d0d7812 */ /* 0x000fe200078e3cff */
[----:B---3--:R-:W-:Y:S01]  /*270e0*/  IMAD.WIDE R20, R12, 0x2, R6 ;  /* 0x000000020c147825 */ /* 0x008fe200078e0206 */
[----:B----4-:R-:W-:Y:S04]  /*270f0*/  @P6 STG.E.U16 [R22.64], R11 ;  /* 0x0000000b16006986 */ /* 0x010fe8000c101506 */
[----:B------:R-:W-:Y:S04]  /*27100*/  @P0 STG.E.U16 [R20.64], R10 ;  /* 0x0000000a14000986 */ /* 0x000fe8000c101506 */
[----:B------:R-:W0:Y:S01]  /*27110*/  LDS.128 R20, [R13] ;  /* 0x000000000d147984 */ /* 0x000e220000000c00 */
[----:B------:R-:W-:-:S03]  /*27120*/  ISETP.LT.AND P6, PT, R9, c[0x0][0x178], !P3 ;  /* 0x00005e0009007a0c */ /* 0x000fc60005fc1270 */
[----:B------:R-:W3:Y:S04]  /*27130*/  LDL.LU R9, [R1+0xfb0] ;  /* 0x000fb00001097983 */ /* 0x000ee80000300800 */
[----:B------:R-:W4:Y:S01]  /*27140*/  LDL.LU R17, [R1+0xf04] ;  /* 0x000f040001117983 */ /* 0x000f220000300800 */
[----:B------:R-:W-:-:S03]  /*27150*/  PRMT R0, R11, 0x7632, R0 ;  /* 0x000076320b007816 */ /* 0x000fc60000000000 */
[----:B0-----:R-:W-:Y:S04]  /*27160*/  STL.64 [R1+0xfa8], R20 ;  /* 0x000fa81401007387 */ /* 0x001fe80000100a00 */
[----:B------:R0:W-:Y:S04]  /*27170*/  STL [R1+0xf84], R22 ;  /* 0x000f841601007387 */ /* 0x0001e80000100800 */
[----:B0-----:R-:W3:Y:S04]  /*27180*/  LDL R22, [R1+0xeb4] ;  /* 0x000eb40001167983 */ /* 0x001ee80000100800 */
[----:B------:R0:W-:Y:S04]  /*27190*/  STL [R1+0xf68], R23 ;  /* 0x000f681701007387 */ /* 0x0001e80000100800 */
[----:B0-----:R-:W4:Y:S04]  /*271a0*/  LDL.LU R23, [R1+0xebc] ;  /* 0x000ebc0001177983 */ /* 0x001f280000300800 */
[----:B------:R-:W4:Y:S04]  /*271b0*/  LDL.LU R11, [R1+0xf08] ;  /* 0x000f0800010b7983 */ /* 0x000f280000300800 */
[----:B------:R-:W4:Y:S01]  /*271c0*/  LDL.LU R19, [R1+0xc0] ;  /* 0x0000c00001137983 */ /* 0x000f220000300800 */
[C---:B------:R-:W-:Y:S01]  /*271d0*/  IADD3 R8, R12.reuse, c[0x0][0x198], RZ ;  /* 0x000066000c087a10 */ /* 0x040fe20007ffe0ff */
[C---:B------:R-:W-:Y:S01]  /*271e0*/  IMAD.WIDE R20, R12.reuse, 0x2, R4 ;  /* 0x000000020c147825 */ /* 0x040fe200078e0204 */
[----:B------:R-:W-:Y:S01]  /*271f0*/  ISETP.LT.AND P0, PT, R15, c[0x0][0x178], !P3 ;  /* 0x00005e000f007a0c */ /* 0x000fe20005f01270 */
[----:B------:R-:W4:Y:S02]  /*27200*/  LDL.LU R13, [R1+0x70] ;  /* 0x00007000010d7983 */ /* 0x000f240000300800 */
[----:B------:R-:W-:-:S04]  /*27210*/  IMAD.WIDE R26, R12, 0x2, R2 ;  /* 0x000000020c1a7825 */ /* 0x000fc800078e0202 */
[----:B------:R-:W-:Y:S01]  /*27220*/  IMAD.WIDE R28, R8, 0x2, R24 ;  /* 0x00000002081c7825 */ /* 0x000fe200078e0218 */
[----:B--2---:R0:W-:Y:S01]  /*27230*/  @P4 STG.E.U16 [R20.64], R14 ;  /* 0x0000000e14004986 */ /* 0x0041e2000c101506 */
[----:B------:R-:W-:-:S03]  /*27240*/  ISETP.LT.AND P4, PT, R18, c[0x0][0x178], !P3 ;  /* 0x00005e0012007a0c */ /* 0x000fc60005f81270 */
[----:B------:R-:W-:Y:S04]  /*27250*/  @P5 STG.E.U16 [R26.64], R16 ;  /* 0x000000101a005986 */ /* 0x000fe8000c101506 */
[----:B------:R1:W-:Y:S01]  /*27260*/  @P6 STG.E.U16 [R28.64], R0 ;  /* 0x000000001c006986 */ /* 0x0003e2000c101506 */
[----:B------:R-:W-:Y:S01]  /*27270*/  PRMT R12, R14, 0x7632, R12 ;  /* 0x000076320e0c7816 */ /* 0x000fe2000000000c */
[----:B0-----:R-:W-:Y:S01]  /*27280*/  IMAD.WIDE R20, R8, 0x2, R2 ;  /* 0x0000000208147825 */ /* 0x001fe200078e0202 */
[----:B-1----:R-:W-:-:S03]  /*27290*/  PRMT R0, R10, 0x7632, R0 ;  /* 0x000076320a007816 */ /* 0x002fc60000000000 */
[----:B------:R-:W-:Y:S01]  /*272a0*/  IMAD.WIDE R28, R8, 0x2, R6 ;  /* 0x00000002081c7825 */ /* 0x000fe200078e0206 */
[----:B------:R-:W-:Y:S01]  /*272b0*/  PRMT R16, R16, 0x7632, R16 ;  /* 0x0000763210107816 */ /* 0x000fe20000000010 */
[----:B------:R-:W2:Y:S02]  /*272c0*/  LDL.LU R10, [R1+0x10] ;  /* 0x00001000010a7983 */ /* 0x000ea40000300800 */
[C---:B------:R-:W-:Y:S02]  /*272d0*/  IMAD.WIDE R26, R8.reuse, 0x2, R4 ;  /* 0x00000002081a7825 */ /* 0x040fe400078e0204 */
[----:B------:R0:W-:Y:S04]  /*272e0*/  @P0 STG.E.U16 [R28.64], R0 ;  /* 0x000000001c000986 */ /* 0x0001e8000c101506 */
[----:B------:R1:W-:Y:S01]  /*272f0*/  @P4 STG.E.U16 [R26.64], R12 ;  /* 0x0000000c1a004986 */ /* 0x0003e2000c101506 */
[----:B0-----:R-:W-:-:S05]  /*27300*/  IADD3 R0, R8, c[0x0][0x198], RZ ;  /* 0x0000660008007a10 */ /* 0x001fca0007ffe0ff */
[----:B-1----:R-:W-:Y:S01]  /*27310*/  IMAD.WIDE R26, R0, 0x2, R24 ;  /* 0x00000002001a7825 */ /* 0x002fe200078e0218 */
[----:B---3--:R-:W-:Y:S02]  /*27320*/  ISETP.LT.AND P5, PT, R22, c[0x0][0x178], !P2 ;  /* 0x00005e0016007a0c */ /* 0x008fe400057a1270 */
[----:B----4-:R-:W-:Y:S02]  /*27330*/  ISETP.LT.AND P3, PT, R23, c[0x0][0x178], !P3 ;  /* 0x00005e0017007a0c */ /* 0x010fe40005f61270 */
[----:B------:R-:W-:-:S11]  /*27340*/  ISETP.GE.AND P0, PT, R11, c[0x0][0x17c], PT ;  /* 0x00005f000b007a0c */ /* 0x000fd60003f06270 */
[----:B------:R0:W-:Y:S04]  /*27350*/  @P3 STG.E.U16 [R20.64], R16 ;  /* 0x0000001014003986 */ /* 0x0001e8000c101506 */
[----:B------:R1:W-:Y:S04]  /*27360*/  @P5 STG.E.U16 [R26.64], R19 ;  /* 0x000000131a005986 */ /* 0x0003e8000c101506 */
[----:B0-----:R-:W3:Y:S04]  /*27370*/  LDL.LU.64 R20, [R1+0xfa8] ;  /* 0x000fa80001147983 */ /* 0x001ee80000300a00 */
[----:B------:R0:W-:Y:S04]  /*27380*/  STL [R1+0xf9c], R16 ;  /* 0x000f9c1001007387 */ /* 0x0001e80000100800 */
[----:B------:R-:W4:Y:S04]  /*27390*/  LDL.LU R11, [R1+0x64] ;  /* 0x00006400010b7983 */ /* 0x000f280000300800 */
[----:B------:R-:W4:Y:S04]  /*273a0*/  LDL.LU R14, [R1+0x54] ;  /* 0x00005400010e7983 */ /* 0x000f280000300800 */
[----:B-1----:R-:W4:Y:S01]  /*273b0*/  LDL.LU R27, [R1+0xf0c] ;  /* 0x000f0c00011b7983 */ /* 0x002f220000300800 */
[----:B------:R-:W-:-:S02]  /*273c0*/  ISETP.LT.AND P6, PT, R15, c[0x0][0x178], !P2 ;  /* 0x00005e000f007a0c */ /* 0x000fc400057c1270 */
[----:B------:R-:W-:Y:S02]  /*273d0*/  ISETP.LT.AND P4, PT, R18, c[0x0][0x178], !P2 ;  /* 0x00005e0012007a0c */ /* 0x000fe40005781270 */
[----:B------:R-:W-:Y:S01]  /*273e0*/  ISETP.LT.AND P2, PT, R23, c[0x0][0x178], !P2 ;  /* 0x00005e0017007a0c */ /* 0x000fe20005741270 */
[----:B------:R-:W-:Y:S01]  /*273f0*/  IMAD.WIDE R28, R0, 0x2, R6 ;  /* 0x00000002001c7825 */ /* 0x000fe200078e0206 */
[----:B------:R-:W-:-:S03]  /*27400*/  ISETP.GE.AND P1, PT, R17, c[0x0][0x17c], PT ;  /* 0x00005f0011007a0c */ /* 0x000fc60003f26270 */
[----:B0-----:R-:W-:Y:S01]  /*27410*/  IMAD.WIDE R16, R0, 0x2, R4 ;  /* 0x0000000200107825 */ /* 0x001fe200078e0204 */
[----:B------:R-:W-:-:S03]  /*27420*/  ISETP.LT.AND P5, PT, R22, c[0x0][0x178], !P1 ;  /* 0x00005e0016007a0c */ /* 0x000fc60004fa1270 */
[----:B------:R0:W-:Y:S01]  /*27430*/  @P6 STG.E.U16 [R28.64], R13 ;  /* 0x0000000d1c006986 */ /* 0x0001e2000c101506 */
[C---:B------:R-:W-:Y:S02]  /*27440*/  IADD3 R8, R0.reuse, c[0x0][0x198], RZ ;  /* 0x0000660000087a10 */ /* 0x040fe40007ffe0ff */
[----:B------:R-:W-:Y:S01]  /*27450*/  ISETP.LT.AND P3, PT, R15, c[0x0][0x178], !P1 ;  /* 0x00005e000f007a0c */ /* 0x000fe20004f61270 */
[----:B0-----:R-:W-:Y:S01]  /*27460*/  IMAD.WIDE R28, R0, 0x2, R2 ;  /* 0x00000002001c7825 */ /* 0x001fe200078e0202 */
[----:B------:R-:W-:Y:S02]  /*27470*/  PRMT R12, R19, 0x7632, R12 ;  /* 0x00007632130c7816 */ /* 0x000fe4000000000c */
[----:B------:R-:W-:Y:S02]  /*27480*/  PRMT R0, R13, 0x7632, R0 ;  /* 0x000076320d007816 */ /* 0x000fe40000000000 */
[----:B------:R-:W4:Y:S04]  /*27490*/  LDL.LU R13, [R1+0x44] ;  /* 0x00004400010d7983 */ /* 0x000f280000300800 */
[----:B------:R-:W-:Y:S04]  /*274a0*/  STL [R1+0xfa0], R18 ;  /* 0x000fa01201007387 */ /* 0x000fe80000100800 */
[----:B--2---:R0:W-:Y:S02]  /*274b0*/  @P4 STG.E.U16 [R16.64], R10 ;  /* 0x0000000a10004986 */ /* 0x0041e4000c101506 */
[----:B0-----:R-:W-:-:S02]  /*274c0*/  IMAD.WIDE R16, R8, 0x2, R2 ;  /* 0x0000000208107825 */ /* 0x001fc400078e0202 */
[----:B---3--:R0:W-:Y:S01]  /*274d0*/  @P2 STG.E.U16 [R28.64], R20 ;  /* 0x000000141c002986 */ /* 0x0081e2000c101506 */
[----:B------:R-:W-:Y:S01]  /*274e0*/  ISETP.LT.AND P2, PT, R18, c[0x0][0x178], !P1 ;  /* 0x00005e0012007a0c */ /* 0x000fe20004f41270 */
[C---:B------:R-:W-:Y:S01]  /*274f0*/  IMAD.WIDE R18, R8.reuse, 0x2, R4 ;  /* 0x0000000208127825 */ /* 0x040fe200078e0204 */
[----:B------:R-:W-:Y:S02]  /*27500*/  ISETP.LT.AND P1, PT, R23, c[0x0][0x178], !P1 ;  /* 0x00005e0017007a0c */ /* 0x000fe40004f21270 */
[----:B----4-:R-:W-:Y:S01]  /*27510*/  ISETP.GE.AND P6, PT, R27, c[0x0][0x17c], PT ;  /* 0x00005f001b007a0c */ /* 0x010fe20003fc6270 */
[----:B------:R-:W-:-:S04]  /*27520*/  IMAD.WIDE R26, R8, 0x2, R24 ;  /* 0x00000002081a7825 */ /* 0x000fc800078e0218 */
[----:B0-----:R-:W-:Y:S01]  /*27530*/  IMAD.WIDE R28, R8, 0x2, R6 ;  /* 0x00000002081c7825 */ /* 0x001fe200078e0206 */
[----:B------:R0:W-:Y:S04]  /*27540*/  @P5 STG.E.U16 [R26.64], R12 ;  /* 0x0000000c1a005986 */ /* 0x0001e8000c101506 */
[----:B------:R1:W-:Y:S01]  /*27550*/  @P3 STG.E.U16 [R28.64], R0 ;  /* 0x000000001c003986 */ /* 0x0003e2000c101506 */
[----:B0-----:R-:W-:-:S03]  /*27560*/  PRMT R12, R10, 0x7632, R12 ;  /* 0x000076320a0c7816 */ /* 0x001fc6000000000c */
[----:B-1----:R-:W2:Y:S04]  /*27570*/  LDL.LU R29, [R1+0xf10] ;  /* 0x000f1000011d7983 */ /* 0x002ea80000300800 */
[----:B------:R-:W3:Y:S04]  /*27580*/  LDL.LU R10, [R1+0xf14] ;  /* 0x000f1400010a7983 */ /* 0x000ee80000300800 */
[----:B------:R0:W-:Y:S01]  /*27590*/  @P2 STG.E.U16 [R18.64], R12 ;  /* 0x0000000c12002986 */ /* 0x0001e2000c101506 */
[----:B------:R-:W-:-:S03]  /*275a0*/  PRMT R20, R20, 0x7632, R20 ;  /* 0x0000763214147816 */ /* 0x000fc60000000014 */
[----:B0-----:R-:W4:Y:S04]  /*275b0*/  LDL.LU R18, [R1+0xfa0] ;  /* 0x000fa00001127983 */ /* 0x001f280000300800 */
[----:B------:R0:W-:Y:S04]  /*275c0*/  @P1 STG.E.U16 [R16.64], R20 ;  /* 0x0000001410001986 */ /* 0x0001e8000c101506 */
[----:B0-----:R-:W4:Y:S01]  /*275d0*/  LDL.LU R16, [R1+0xf9c] ;  /* 0x000f9c0001107983 */ /* 0x001f220000300800 */
[----:B------:R-:W-:Y:S02]  /*275e0*/  ISETP.LT.AND P4, PT, R22, c[0x0][0x178], !P0 ;  /* 0x00005e0016007a0c */ /* 0x000fe40004781270 */
[----:B------:R-:W-:-:S05]  /*275f0*/  IADD3 R0, R8, c[0x0][0x198], RZ ;  /* 0x0000660008007a10 */ /* 0x000fca0007ffe0ff */
[----:B------:R-:W-:Y:S01]  /*27600*/  IMAD.WIDE R26, R0, 0x2, R24 ;  /* 0x00000002001a7825 */ /* 0x000fe200078e0218 */
[----:B------:R-:W-:-:S05]  /*27610*/  ISETP.LT.AND P3, PT, R15, c[0x0][0x178], !P0 ;  /* 0x00005e000f007a0c */ /* 0x000fca0004761270 */
[----:B------:R0:W-:Y:S04]  /*27620*/  @P4 STG.E.U16 [R26.64], R11 ;  /* 0x0000000b1a004986 */ /* 0x0001e8000c101506 */
[----:B------:R1:W-:Y:S01]  /*27630*/  STL.64 [R1+0xf90], R20 ;  /* 0x000f901401007387 */ /* 0x0003e20000100a00 */
[----:B------:R-:W-:Y:S02]  /*27640*/  ISETP.LT.AND P2, PT, R22, c[0x0][0x178], !P6 ;  /* 0x00005e0016007a0c */ /* 0x000fe40007741270 */
[----:B------:R-:W-:Y:S02]  /*27650*/  IADD3 R8, R0, c[0x0][0x198], RZ ;  /* 0x0000660000087a10 */ /* 0x000fe40007ffe0ff */
[----:B------:R-:W-:-:S03]  /*27660*/  PRMT R12, R14, 0x7632, R12 ;  /* 0x000076320e0c7816 */ /* 0x000fc6000000000c */
[----:B0-----:R-:W-:-:S04]  /*27670*/  IMAD.WIDE R26, R8, 0x2, R24 ;  /* 0x00000002081a7825 */ /* 0x001fc800078e0218 */
[----:B-1----:R-:W-:Y:S01]  /*27680*/  IMAD.WIDE R20, R0, 0x2, R2 ;  /* 0x0000000200147825 */ /* 0x002fe200078e0202 */
[----:B--2---:R-:W-:-:S03]  /*27690*/  ISETP.GE.AND P5, PT, R29, c[0x0][0x17c], PT ;  /* 0x00005f001d007a0c */ /* 0x004fc60003fa6270 */
[----:B------:R-:W-:Y:S01]  /*276a0*/  IMAD.WIDE R28, R0, 0x2, R6 ;  /* 0x00000002001c7825 */ /* 0x000fe200078e0206 */
[----:B---3--:R-:W-:-:S04]  /*276b0*/  ISETP.GE.AND P1, PT, R10, c[0x0][0x17c], PT ;  /* 0x00005f000a007a0c */ /* 0x008fc80003f26270 */
[----:B------:R-:W-:Y:S01]  /*276c0*/  @P3 STG.E.U16 [R28.64], R14 ;  /* 0x0000000e1c003986 */ /* 0x000fe2000c101506 */
[----:B----4-:R-:W-:-:S03]  /*276d0*/  ISETP.LT.AND P4, PT, R18, c[0x0][0x178], !P0 ;  /* 0x00005e0012007a0c */ /* 0x010fc60004781270 */
[----:B------:R0:W-:Y:S04]  /*276e0*/  STL [R1+0xf98], R18 ;  /* 0x000f981201007387 */ /* 0x0001e80000100800 */
[----:B------:R-:W2:Y:S04]  /*276f0*/  LDL.LU R10, [R1+0xa4] ;  /* 0x0000a400010a7983 */ /* 0x000ea80000300800 */
[----:B------:R-:W3:Y:S01]  /*27700*/  LDL.LU R17, [R1+0x94] ;  /* 0x0000940001117983 */ /* 0x000ee20000300800 */
[----:B0-----:R-:W-:Y:S01]  /*27710*/  IMAD.WIDE R18, R0, 0x2, R4 ;  /* 0x0000000200127825 */ /* 0x001fe200078e0204 */
[----:B------:R-:W-:-:S04]  /*27720*/  PRMT R16, R11, 0x7632, R16 ;  /* 0x000076320b107816 */ /* 0x000fc80000000010 */
[----:B------:R0:W-:Y:S04]  /*27730*/  @P4 STG.E.U16 [R18.64], R13 ;  /* 0x0000000d12004986 */ /* 0x0001e8000c101506 */
[----:B------:R-:W4:Y:S01]  /*27740*/  LDL.LU R11, [R1+0xf18] ;  /* 0x000f1800010b7983 */ /* 0x000f220000300800 */
[----:B------:R-:W-:Y:S02]  /*27750*/  ISETP.LT.AND P0, PT, R23, c[0x0][0x178], !P0 ;  /* 0x00005e0017007a0c */ /* 0x000fe40004701270 */
[----:B------:R-:W-:Y:S01]  /*27760*/  ISETP.LT.AND P3, PT, R15, c[0x0][0x178], !P6 ;  /* 0x00005e000f007a0c */ /* 0x000fe20007761270 */
[----:B0-----:R-:W2:Y:S01]  /*27770*/  LDL.LU R18, [R1+0xf98] ;  /* 0x000f980001127983 */ /* 0x001ea20000300800 */
[----:B------:R-:W-:-:S09]  /*27780*/  IMAD.WIDE R28, R8, 0x2, R6 ;  /* 0x00000002081c7825 */ /* 0x000fd200078e0206 */
[----:B------:R0:W-:Y:S04]  /*27790*/  @P0 STG.E.U16 [R20.64], R9 ;  /* 0x0000000914000986 */ /* 0x0001e8000c101506 */
[----:B------:R-:W-:Y:S04]  /*277a0*/  @P2 STG.E.U16 [R26.64], R16 ;  /* 0x000000101a002986 */ /* 0x000fe8000c101506 */
[----:B------:R1:W-:Y:S04]  /*277b0*/  @P3 STG.E.U16 [R28.64], R12 ;  /* 0x0000000c1c003986 */ /* 0x0003e8000c101506 */
[----:B0-----:R-:W3:Y:S04]  /*277c0*/  LDL.LU.64 R20, [R1+0xf90] ;  /* 0x000f900001147983 */ /* 0x001ee80000300a00 */
[----:B------:R-:W3:Y:S01]  /*277d0*/  LDL.LU R19, [R1+0x34] ;  /* 0x0000340001137983 */ /* 0x000ee20000300800 */
[----:B-1----:R-:W-:-:S03]  /*277e0*/  PRMT R12, R13, 0x7632, R12 ;  /* 0x000076320d0c7816 */ /* 0x002fc6000000000c */
[----:B------:R-:W3:Y:S01]  /*277f0*/  LDL.LU R13, [R1+0xf1c] ;  /* 0x000f1c00010d7983 */ /* 0x000ee20000300800 */
[----:B------:R-:W-:Y:S01]  /*27800*/  ISETP.LT.AND P0, PT, R22, c[0x0][0x178], !P5 ;  /* 0x00005e0016007a0c */ /* 0x000fe20006f01270 */
[C---:B------:R-:W-:Y:S01]  /*27810*/  IMAD.WIDE R26, R8.reuse, 0x2, R4 ;  /* 0x00000002081a7825 */ /* 0x040fe200078e0204 */
[C---:B------:R-:W-:Y:S02]  /*27820*/  IADD3 R0, R8.reuse, c[0x0][0x198], RZ ;  /* 0x0000660008007a10 */ /* 0x040fe40007ffe0ff */
[----:B------:R-:W-:Y:S01]  /*27830*/  PRMT R16, R9, 0x7632, R16 ;  /* 0x0000763209107816 */ /* 0x000fe20000000010 */
[----:B------:R-:W-:Y:S01]  /*27840*/  IMAD.WIDE R8, R8, 0x2, R2 ;  /* 0x0000000208087825 */ /* 0x000fe200078e0202 */
[----:B--2---:R-:W-:Y:S02]  /*27850*/  ISETP.LT.AND P4, PT, R18, c[0x0][0x178], !P6 ;  /* 0x00005e0012007a0c */ /* 0x004fe40007781270 */
[----:B------:R-:W-:Y:S02]  /*27860*/  ISETP.LT.AND P6, PT, R23, c[0x0][0x178], !P6 ;  /* 0x00005e0017007a0c */ /* 0x000fe400077c1270 */
[----:B----4-:R-:W-:-:S02]  /*27870*/  ISETP.GE.AND P3, PT, R11, c[0x0][0x17c], PT ;  /* 0x00005f000b007a0c */ /* 0x010fc40003f66270 */
[----:B------:R-:W2:Y:S04]  /*27880*/  LDL.LU R11, [R1+0xf20] ;  /* 0x000f2000010b7983 */ /* 0x000ea80000300800 */
[----:B------:R-:W4:Y:S04]  /*27890*/  LDL.LU R14, [R1+0xb4] ;  /* 0x0000b400010e7983 */ /* 0x000f280000300800 */
[----:B------:R0:W-:Y:S04]  /*278a0*/  @P4 STG.E.U16 [R26.64], R12 ;  /* 0x0000000c1a004986 */ /* 0x0001e8000c101506 */
[----:B------:R1:W-:Y:S01]  /*278b0*/  @P6 STG.E.U16 [R8.64], R16 ;  /* 0x0000001008006986 */ /* 0x0003e2000c101506 */
[----:B0-----:R-:W-:Y:S01]  /*278c0*/  IMAD.WIDE R26, R0, 0x2, R24 ;  /* 0x00000002001a7825 */ /* 0x001fe200078e0218 */
[----:B-1----:R-:W-:-:S04]  /*278d0*/  PRMT R16, R10, 0x7632, R16 ;  /* 0x000076320a107816 */ /* 0x002fc80000000010 */
[----:B------:R0:W-:Y:S01]  /*278e0*/  @P0 STG.E.U16 [R26.64], R10 ;  /* 0x0000000a1a000986 */ /* 0x0001e2000c101506 */
[----:B---3--:R-:W-:-:S03]  /*278f0*/  ISETP.GE.AND P0, PT, R13, c[0x0][0x17c], PT ;  /* 0x00005f000d007a0c */ /* 0x008fc60003f06270 */
[----:B0-----:R-:W3:Y:S04]  /*27900*/  LDL.LU R10, [R1+0x84] ;  /* 0x00008400010a7983 */ /* 0x001ee80000300800 */
[----:B------:R-:W2:Y:S01]  /*27910*/  LDL.LU R13, [R1+0xf8c] ;  /* 0x000f8c00010d7983 */ /* 0x000ea20000300800 */
[----:B------:R-:W-:Y:S02]  /*27920*/  ISETP.LT.AND P2, PT, R15, c[0x0][0x178], !P5 ;  /* 0x00005e000f007a0c */ /* 0x000fe40006f41270 */
[----:B------:R-:W-:Y:S01]  /*27930*/  ISETP.LT.AND P4, PT, R18, c[0x0][0x178], !P5 ;  /* 0x00005e0012007a0c */ /* 0x000fe20006f81270 */
[----:B------:R-:W-:Y:S01]  /*27940*/  IMAD.WIDE R28, R0, 0x2, R6 ;  /* 0x00000002001c7825 */ /* 0x000fe200078e0206 */
[----:B------:R-:W-:-:S03]  /*27950*/  ISETP.LT.AND P5, PT, R23, c[0x0][0x178], !P5 ;  /* 0x00005e0017007a0c */ /* 0x000fc60006fa1270 */
[----:B------:R-:W-:Y:S01]  /*27960*/  IMAD.WIDE R8, R0, 0x2, R4 ;  /* 0x0000000200087825 */ /* 0x000fe200078e0204 */
[----:B------:R-:W-:Y:S02]  /*27970*/  ISETP.LT.AND P6, PT, R22, c[0x0][0x178], !P1 ;  /* 0x00005e0016007a0c */ /* 0x000fe40004fc1270 */
[----:B------:R-:W-:-:S03]  /*27980*/  IADD3 R12, R0, c[0x0][0x198], RZ ;  /* 0x00006600000c7a10 */ /* 0x000fc60007ffe0ff */
[----:B------:R0:W-:Y:S01]  /*27990*/  @P2 STG.E.U16 [R28.64], R17 ;  /* 0x000000111c002986 */ /* 0x0001e2000c101506 */
[----:B------:R-:W-:Y:S01]  /*279a0*/  ISETP.LT.AND P2, PT, R15, c[0x0][0x178], !P1 ;  /* 0x00005e000f007a0c */ /* 0x000fe20004f41270 */
[----:B------:R-:W-:Y:S02]  /*279b0*/  IMAD.WIDE R26, R0, 0x2, R2 ;  /* 0x00000002001a7825 */ /* 0x000fe400078e0202 */
[----:B------:R1:W-:Y:S01]  /*279c0*/  @P4 STG.E.U16 [R8.64], R19 ;  /* 0x0000001308004986 */ /* 0x0003e2000c101506 */
[----:B------:R-:W-:Y:S02]  /*279d0*/  ISETP.LT.AND P4, PT, R18, c[0x0][0x178], !P1 ;  /* 0x00005e0012007a0c */ /* 0x000fe40004f81270 */
[----:B------:R-:W-:Y:S02]  /*279e0*/  ISETP.LT.AND P1, PT, R23, c[0x0][0x178], !P1 ;  /* 0x00005e0017007a0c */ /* 0x000fe40004f21270 */
[----:B------:R-:W-:Y:S01]  /*279f0*/  PRMT R0, R17, 0x7632, R0 ;  /* 0x0000763211007816 */ /* 0x000fe20000000000 */
[C---:B0-----:R-:W-:Y:S01]  /*27a00*/  IMAD.WIDE R28, R12.reuse, 0x2, R24 ;  /* 0x000000020c1c7825 */ /* 0x041fe200078e0218 */
[----:B------:R-:W3:Y:S03]  /*27a10*/  LDL.LU R17, [R1+0xf88] ;  /* 0x000f880001117983 */ /* 0x000ee60000300800 */
[C---:B-1----:R-:W-:Y:S01]  /*27a20*/  IMAD.WIDE R8, R12.reuse, 0x2, R4 ;  /* 0x000000020c087825 */ /* 0x042fe200078e0204 */
[----:B--2---:R0:W-:Y:S04]  /*27a30*/  @P5 STG.E.U16 [R26.64], R13 ;  /* 0x0000000d1a005986 */ /* 0x0041e8000c101506 */
[----:B------:R1:W-:Y:S01]  /*27a40*/  @P6 STG.E.U16 [R28.64], R16 ;  /* 0x000000101c006986 */ /* 0x0003e2000c101506 */
[----:B0-----:R-:W-:Y:S01]  /*27a50*/  IMAD.WIDE R26, R12, 0x2, R6 ;  /* 0x000000020c1a7825 */ /* 0x001fe200078e0206 */
[----:B------:R-:W-:-:S02]  /*27a60*/  PRMT R13, R19, 0x7632, R13 ;  /* 0x00007632130d7816 */ /* 0x000fc4000000000d */
[----:B------:R-:W2:Y:S02]  /*27a70*/  LDL.LU R19, [R1+0xc4] ;  /* 0x0000c40001137983 */ /* 0x000ea40000300800 */
[----:B-1----:R-:W-:Y:S02]  /*27a80*/  PRMT R16, R13, 0x7632, R16 ;  /* 0x000076320d107816 */ /* 0x002fe40000000010 */
[----:B------:R0:W-:Y:S04]  /*27a90*/  @P2 STG.E.U16 [R26.64], R0 ;  /* 0x000000001a002986 */ /* 0x0001e8000c101506 */
[----:B------:R1:W-:Y:S01]  /*27aa0*/  @P4 STG.E.U16 [R8.64], R13 ;  /* 0x0000000d08004986 */ /* 0x0003e2000c101506 */
[----:B------:R-:W-:-:S03]  /*27ab0*/  ISETP.GE.AND P2, PT, R11, c[0x0][0x17c], PT ;  /* 0x00005f000b007a0c */ /* 0x000fc60003f46270 */
[----:B------:R-:W2:Y:S01]  /*27ac0*/  LDL.LU R11, [R1+0x74] ;  /* 0x00007400010b7983 */ /* 0x000ea20000300800 */
[C---:B0-----:R-:W-:Y:S01]  /*27ad0*/  IADD3 R0, R12.reuse, c[0x0][0x198], RZ ;  /* 0x000066000c007a10 */ /* 0x041fe20007ffe0ff */
[----:B-1----:R-:W-:-:S05]  /*27ae0*/  IMAD.WIDE R12, R12, 0x2, R2 ;  /* 0x000000020c0c7825 */ /* 0x002fca00078e0202 */
[----:B------:R0:W-:Y:S04]  /*27af0*/  @P1 STG.E.U16 [R12.64], R16 ;  /* 0x000000100c001986 */ /* 0x0001e8000c101506 */
[----:B0-----:R-:W2:Y:S01]  /*27b00*/  LDL.LU R16, [R1+0x24] ;  /* 0x0000240001107983 */ /* 0x001ea20000300800 */
[----:B------:R-:W-:Y:S02]  /*27b10*/  ISETP.LT.AND P5, PT, R22, c[0x0][0x178], !P3 ;  /* 0x00005e0016007a0c */ /* 0x000fe40005fa1270 */
[----:B------:R-:W-:Y:S01]  /*27b20*/  ISETP.LT.AND P6, PT, R15, c[0x0][0x178], !P3 ;  /* 0x00005e000f007a0c */ /* 0x000fe20005fc1270 */
[----:B------:R-:W-:-:S04]  /*27b30*/  IMAD.WIDE R8, R0, 0x2, R24 ;  /* 0x0000000200087825 */ /* 0x000fc800078e0218 */
[----:B------:R-:W-:-:S06]  /*27b40*/  IMAD.WIDE R26, R0, 0x2, R6 ;  /* 0x00000002001a7825 */ /* 0x000fcc00078e0206 */
[----:B----4-:R-:W-:Y:S04]  /*27b50*/  @P5 STG.E.U16 [R8.64], R14 ;  /* 0x0000000e08005986 */ /* 0x010fe8000c101506 */
[----:B---3--:R0:W-:Y:S01]  /*27b60*/  @P6 STG.E.U16 [R26.64], R10 ;  /* 0x0000000a1a006986 */ /* 0x0081e2000c101506 */
[----:B------:R-:W-:Y:S02]  /*27b70*/  ISETP.LT.AND P4, PT, R18, c[0x0][0x178], !P3 ;  /* 0x00005e0012007a0c */ /* 0x000fe40005f81270 */
[----:B------:R-:W-:Y:S01]  /*27b80*/  ISETP.LT.AND P3, PT, R23, c[0x0][0x178], !P3 ;  /* 0x00005e0017007a0c */ /* 0x000fe20005f61270 */
[----:B0-----:R-:W3:Y:S01]  /*27b90*/  LDL.LU R27, [R1+0xf24] ;  /* 0x000f2400011b7983 */ /* 0x001ee20000300800 */
[----:B------:R-:W-:-:S04]  /*27ba0*/  IMAD.WIDE R12, R0, 0x2, R4 ;  /* 0x00000002000c7825 */ /* 0x000fc800078e0204 */
[----:B------:R-:W-:Y:S01]  /*27bb0*/  IMAD.WIDE R28, R0, 0x2, R2 ;  /* 0x00000002001c7825 */ /* 0x000fe200078e0202 */
[----:B------:R-:W-:-:S04]  /*27bc0*/  PRMT R9, R14, 0x7632, R9 ;  /* 0x000076320e097816 */ /* 0x000fc80000000009 */
[----:B--2---:R-:W-:Y:S04]  /*27bd0*/  @P4 STG.E.U16 [R12.64], R16 ;  /* 0x000000100c004986 */ /* 0x004fe8000c101506 */
[----:B------:R0:W-:Y:S04]  /*27be0*/  @P3 STG.E.U16 [R28.64], R17 ;  /* 0x000000111c003986 */ /* 0x0001e8000c101506 */
[----:B0-----:R-:W2:Y:S04]  /*27bf0*/  LDL.LU R29, [R1+0xf28] ;  /* 0x000f2800011d7983 */ /* 0x001ea80000300800 */
[----:B------:R-:W4:Y:S01]  /*27c00*/  LDL.LU R14, [R1+0xf2c] ;  /* 0x000f2c00010e7983 */ /* 0x000f220000300800 */
[----:B------:R-:W-:-:S02]  /*27c10*/  ISETP.LT.AND P5, PT, R22, c[0x0][0x178], !P0 ;  /* 0x00005e0016007a0c */ /* 0x000fc400047a1270 */
[----:B------:R-:W-:Y:S02]  /*27c20*/  ISETP.LT.AND P1, PT, R15, c[0x0][0x178], !P0 ;  /* 0x00005e000f007a0c */ /* 0x000fe40004721270 */
[----:B------:R-:W-:Y:S02]  /*27c30*/  IADD3 R8, R0, c[0x0][0x198], RZ ;  /* 0x0000660000087a10 */ /* 0x000fe40007ffe0ff */
[----:B---3--:R-:W-:-:S03]  /*27c40*/  ISETP.GE.AND P6, PT, R27, c[0x0][0x17c], PT ;  /* 0x00005f001b007a0c */ /* 0x008fc60003fc6270 */
[----:B------:R-:W-:Y:S01]  /*27c50*/  IMAD.WIDE R26, R8, 0x2, R24 ;  /* 0x00000002081a7825 */ /* 0x000fe200078e0218 */
[----:B------:R-:W-:Y:S02]  /*27c60*/  PRMT R0, R10, 0x7632, R0 ;  /* 0x000076320a007816 */ /* 0x000fe40000000000 */
[----:B------:R-:W-:Y:S01]  /*27c70*/  ISETP.LT.AND P3, PT, R18, c[0x0][0x178], !P0 ;  /* 0x00005e0012007a0c */ /* 0x000fe20004761270 */
[----:B------:R-:W-:Y:S01]  /*27c80*/  IMAD.WIDE R12, R8, 0x2, R6 ;  /* 0x00000002080c7825 */ /* 0x000fe200078e0206 */
[----:B------:R-:W3:Y:S01]  /*27c90*/  LDL.LU R10, [R1+0x14] ;  /* 0x00001400010a7983 */ /* 0x000ee20000300800 */
[----:B------:R-:W-:-:S03]  /*27ca0*/  ISETP.LT.AND P0, PT, R23, c[0x0][0x178], !P0 ;  /* 0x00005e0017007a0c */ /* 0x000fc60004701270 */
[----:B------:R-:W-:Y:S01]  /*27cb0*/  @P5 STG.E.U16 [R26.64], R9 ;  /* 0x000000091a005986 */ /* 0x000fe2000c101506 */
[----:B------:R-:W-:Y:S02]  /*27cc0*/  ISETP.LT.AND P5, PT, R22, c[0x0][0x178], !P2 ;  /* 0x00005e0016007a0c */ /* 0x000fe400057a1270 */
[----:B------:R-:W-:Y:S01]  /*27cd0*/  ISETP.LT.AND P4, PT, R15, c[0x0][0x178], !P2 ;  /* 0x00005e000f007a0c */ /* 0x000fe20005781270 */
[----:B------:R0:W-:Y:S01]  /*27ce0*/  @P1 STG.E.U16 [R12.64], R0 ;  /* 0x000000000c001986 */ /* 0x0001e2000c101506 */
[----:B------:R-:W-:Y:S02]  /*27cf0*/  PRMT R28, R16, 0x7632, R28 ;  /* 0x00007632101c7816 */ /* 0x000fe4000000001c */
[----:B------:R-:W-:Y:S02]  /*27d00*/  PRMT R20, R17, 0x7632, R20 ;  /* 0x0000763211147816 */ /* 0x000fe40000000014 */
[C---:B0-----:R-:W-:Y:S01]  /*27d10*/  IADD3 R0, R8.reuse, c[0x0][0x198], RZ ;  /* 0x0000660008007a10 */ /* 0x041fe20007ffe0ff */
[----:B------:R-:W-:-:S04]  /*27d20*/  IMAD.WIDE R12, R8, 0x2, R4 ;  /* 0x00000002080c7825 */ /* 0x000fc800078e0204 */
[----:B------:R-:W-:Y:S01]  /*27d30*/  IMAD.WIDE R8, R8, 0x2, R2 ;  /* 0x0000000208087825 */ /* 0x000fe200078e0202 */
[----:B------:R-:W-:Y:S03]  /*27d40*/  @P3 STG.E.U16 [R12.64], R28 ;  /* 0x0000001c0c003986 */ /* 0x000fe6000c101506 */
[C---:B------:R-:W-:Y:S01]  /*27d50*/  IMAD.WIDE R16, R0.reuse, 0x2, R24 ;  /* 0x0000000200107825 */ /* 0x040fe200078e0218 */
[----:B------:R0:W-:Y:S03]  /*27d60*/  @P0 STG.E.U16 [R8.64], R20 ;  /* 0x0000001408000986 */ /* 0x0001e6000c101506 */
[----:B------:R-:W-:Y:S01]  /*27d70*/  IMAD.WIDE R26, R0, 0x2, R6 ;  /* 0x00000002001a7825 */ /* 0x000fe200078e0206 */
[----:B------:R1:W-:Y:S04]  /*27d80*/  @P5 STG.E.U16 [R16.64], R19 ;  /* 0x0000001310005986 */ /* 0x0003e8000c101506 */
[----:B------:R1:W-:Y:S01]  /*27d90*/  @P4 STG.E.U16 [R26.64], R11 ;  /* 0x0000000b1a004986 */ /* 0x0003e2000c101506 */
[----:B------:R-:W-:-:S03]  /*27da0*/  ISETP.LT.AND P4, PT, R22, c[0x0][0x178], !P6 ;  /* 0x00005e0016007a0c */ /* 0x000fc60007781270 */
[----:B------:R-:W3:Y:S01]  /*27db0*/  LDL.LU R22, [R1+0xf84] ;  /* 0x000f840001167983 */ /* 0x000ee20000300800 */
[----:B0-----:R-:W-:Y:S02]  /*27dc0*/  PRMT R20, R19, 0x7632, R20 ;  /* 0x0000763213147816 */ /* 0x001fe40000000014 */
[----:B------:R-:W-:Y:S02]  /*27dd0*/  PRMT R9, R11, 0x7632, R9 ;  /* 0x000076320b097816 */ /* 0x000fe40000000009 */
[----:B----4-:R-:W-:Y:S02]  /*27de0*/  ISETP.GE.AND P3, PT, R14, c[0x0][0x17c], PT ;  /* 0x00005f000e007a0c */ /* 0x010fe40003f66270 */
[----:B------:R-:W4:Y:S04]  /*27df0*/  LDL.LU R14, [R1+0x58] ;  /* 0x00005800010e7983 */ /* 0x000f280000300800 */
[----:B-1----:R-:W4:Y:S04]  /*27e00*/  LDL.LU R19, [R1+0x68] ;  /* 0x0000680001137983 */ /* 0x002f280000300800 */
[----:B------:R-:W4:Y:S01]  /*27e10*/  LDL.LU R11, [R1+0xf30] ;  /* 0x000f3000010b7983 */ /* 0x000f220000300800 */
[----:B------:R-:W-:-:S02]  /*27e20*/  ISETP.LT.AND P0, PT, R18, c[0x0][0x178], !P2 ;  /* 0x00005e0012007a0c */ /* 0x000fc40005701270 */
[----:B------:R-:W-:Y:S02]  /*27e30*/  ISETP.LT.AND P2, PT, R23, c[0x0][0x178], !P2 ;  /* 0x00005e0017007a0c */ /* 0x000fe40005741270 */
[C---:B------:R-:W-:Y:S02]  /*27e40*/  IADD3 R8, R0.reuse, c[0x0][0x198], RZ ;  /* 0x0000660000087a10 */ /* 0x040fe40007ffe0ff */
[----:B------:R-:W-:Y:S01]  /*27e50*/  ISETP.LT.AND P5, PT, R15, c[0x0][0x178], !P6 ;  /* 0x00005e000f007a0c */ /* 0x000fe200077a1270 */
[----:B------:R-:W-:-:S04]  /*27e60*/  IMAD.WIDE R12, R0, 0x2, R4 ;  /* 0x00000002000c7825 */ /* 0x000fc800078e0204 */
[----:B------:R-:W-:Y:S01]  /*27e70*/  IMAD.WIDE R16, R0, 0x2, R2 ;  /* 0x0000000200107825 */ /* 0x000fe200078e0202 */
[----:B--2---:R-:W-:-:S03]  /*27e80*/  ISETP.GE.AND P1, PT, R29, c[0x0][0x17c], PT ;  /* 0x00005f001d007a0c */ /* 0x004fc60003f26270 */
[----:B------:R-:W-:Y:S01]  /*27e90*/  IMAD.WIDE R26, R8, 0x2, R24 ;  /* 0x00000002081a7825 */ /* 0x000fe200078e0218 */
[----:B---3--:R0:W-:Y:S01]  /*27ea0*/  @P0 STG.E.U16 [R12.64], R10 ;  /* 0x0000000a0c000986 */ /* 0x0081e2000c101506 */
[----:B------:R-:W-:Y:S02]  /*27eb0*/  ISETP.LT.AND P0, PT, R18, c[0x0][0x178], !P6 ;  /* 0x00005e0012007a0c */ /* 0x000fe40007701270 */
[----:B------:R-:W-:Y:S01]  /*27ec0*/  IMAD.WIDE R28, R8, 0x2, R6 ;  /* 0x00000002081c7825 */ /* 0x000fe200078e0206 */
[----:B------:R-:W-:Y:S04]  /*27ed0*/  @P2 STG.E.U16 [R16.64], R21 ;  /* 0x0000001510002986 */ /* 0x000fe8000c101506 */
[----:B------:R1:W-:Y:S04]  /*27ee0*/  @P4 STG.E.U16 [R26.64], R20 ;  /* 0x000000141a004986 */ /* 0x0003e8000c101506 */
[----:B0-----:R-:W2:Y:S04]  /*27ef0*/  LDL.LU R12, [R1+0x48] ;  /* 0x00004800010c7983 */ /* 0x001ea80000300800 */
[----:B------:R-:W3:Y:S04]  /*27f00*/  LDL.LU R18, [R1+0xf80] ;  /* 0x000f800001127983 */ /* 0x000ee80000300800 */
[----:B-1----:R-:W3:Y:S04]  /*27f10*/  LDL.LU R27, [R1+0xeb4] ;  /* 0x000eb400011b7983 */ /* 0x002ee80000300800 */
[----:B------:R0:W-:Y:S04]  /*27f20*/  @P5 STG.E.U16 [R28.64], R9 ;  /* 0x000000091c005986 */ /* 0x0001e8000c101506 */
[----:B0-----:R-:W3:Y:S01]  /*27f30*/  LDL.LU R28, [R1+0xec0] ;  /* 0x000ec000011c7983 */ /* 0x001ee20000300800 */
[----:B------:R-:W-:-:S03]  /*27f40*/  PRMT R0, R10, 0x7632, R0 ;  /* 0x000076320a007816 */ /* 0x000fc60000000000 */
[----:B------:R-:W3:Y:S01]  /*27f50*/  LDL.LU R10, [R1+0xf7c] ;  /* 0x000f7c00010a7983 */ /* 0x000ee20000300800 */
[----:B----4-:R-:W-:-:S03]  /*27f60*/  ISETP.GE.AND P2, PT, R11, c[0x0][0x17c], PT ;  /* 0x00005f000b007a0c */ /* 0x010fc60003f46270 */
[----:B------:R-:W4:Y:S01]  /*27f70*/  LDL.LU R11, [R1+0xf34] ;  /* 0x000f3400010b7983 */ /* 0x000f220000300800 */
[----:B------:R-:W-:Y:S01]  /*27f80*/  ISETP.LT.AND P6, PT, R23, c[0x0][0x178], !P6 ;  /* 0x00005e0017007a0c */ /* 0x000fe200077c1270 */
[C---:B------:R-:W-:Y:S01]  /*27f90*/  IMAD.WIDE R16, R8.reuse, 0x2, R4 ;  /* 0x0000000208107825 */ /* 0x040fe200078e0204 */
[----:B------:R-:W-:Y:S02]  /*27fa0*/  ISETP.LT.AND P5, PT, R15, c[0x0][0x178], !P1 ;  /* 0x00005e000f007a0c */ /* 0x000fe40004fa1270 */
[----:B------:R-:W-:Y:S02]  /*27fb0*/  PRMT R13, R21, 0x7632, R13 ;  /* 0x00007632150d7816 */ /* 0x000fe4000000000d */
[----:B------:R0:W-:Y:S01]  /*27fc0*/  @P0 STG.E.U16 [R16.64], R0 ;  /* 0x0000000010000986 */ /* 0x0001e2000c101506 */
[----:B--2---:R-:W-:Y:S01]  /*27fd0*/  IMAD.MOV.U32 R26, RZ, RZ, R12 ;  /* 0x000000ffff1a7224 */ /* 0x004fe200078e000c */
[C---:B------:R-:W-:Y:S01]  /*27fe0*/  IADD3 R12, R8.reuse, c[0x0][0x198], RZ ;  /* 0x00006600080c7a10 */ /* 0x040fe20007ffe0ff */
[----:B------:R-:W-:Y:S01]  /*27ff0*/  IMAD.WIDE R8, R8, 0x2, R2 ;  /* 0x0000000208087825 */ /* 0x000fe200078e0202 */
[----:B---3--:R-:W-:-:S04]  /*28000*/  ISETP.LT.AND P4, PT, R27, c[0x0][0x178], !P1 ;  /* 0x00005e001b007a0c */ /* 0x008fc80004f81270 */
[----:B------:R1:W-:Y:S01]  /*28010*/  @P6 STG.E.U16 [R8.64], R13 ;  /* 0x0000000d08006986 */ /* 0x0003e2000c101506 */
[----:B------:R-:W-:Y:S01]  /*28020*/  ISETP.LT.AND P6, PT, R27, c[0x0][0x178], !P3 ;  /* 0x00005e001b007a0c */ /* 0x000fe20005fc1270 */
[C---:B0-----:R-:W-:Y:S01]  /*28030*/  IMAD.WIDE R16, R12.reuse, 0x2, R24 ;  /* 0x000000020c107825 */ /* 0x041fe200078e0218 */
[----:B------:R-:W-:-:S03]  /*28040*/  IADD3 R0, R12, c[0x0][0x198], RZ ;  /* 0x000066000c007a10 */ /* 0x000fc60007ffe0ff */
[----:B------:R-:W-:Y:S01]  /*28050*/  IMAD.WIDE R20, R12, 0x2, R6 ;  /* 0x000000020c147825 */ /* 0x000fe200078e0206 */
[----:B------:R-:W-:Y:S02]  /*28060*/  ISETP.LT.AND P0, PT, R28, c[0x0][0x178], !P1 ;  /* 0x00005e001c007a0c */ /* 0x000fe40004f01270 */
[----:B------:R-:W-:Y:S01]  /*28070*/  ISETP.LT.AND P1, PT, R23, c[0x0][0x178], !P1 ;  /* 0x00005e0017007a0c */ /* 0x000fe20004f21270 */
[C---:B-1----:R-:W-:Y:S01]  /*28080*/  IMAD.WIDE R8, R12.reuse, 0x2, R4 ;  /* 0x000000020c087825 */ /* 0x042fe200078e0204 */
[----:B------:R0:W-:Y:S03]  /*28090*/  @P4 STG.E.U16 [R16.64], R19 ;  /* 0x0000001310004986 */ /* 0x0001e6000c101506 */
[----:B------:R-:W-:Y:S01]  /*280a0*/  IMAD.WIDE R12, R12, 0x2, R2 ;  /* 0x000000020c0c7825 */ /* 0x000fe200078e0202 */
[----:B------:R1:W-:Y:S05]  /*280b0*/  @P5 STG.E.U16 [R20.64], R14 ;  /* 0x0000000e14005986 */ /* 0x0003ea000c101506 */
[----:B------:R2:W-:Y:S01]  /*280c0*/  @P0 STG.E.U16 [R8.64], R26 ;  /* 0x0000001a08000986 */ /* 0x0005e2000c101506 */
[----:B0-----:R-:W-:-:S03]  /*280d0*/  IMAD.WIDE R16, R0, 0x2, R24 ;  /* 0x0000000200107825 */ /* 0x001fc600078e0218 */
[----:B-1----:R-:W3:Y:S01]  /*280e0*/  LDL.LU R21, [R1+0xa8] ;  /* 0x0000a80001157983 */ /* 0x002ee20000300800 */
[----:B------:R-:W-:-:S03]  /*280f0*/  PRMT R20, R19, 0x7632, R20 ;  /* 0x0000763213147816 */ /* 0x000fc60000000014 */
[----:B------:R-:W3:Y:S01]  /*28100*/  LDL.LU R19, [R1+0xf38] ;  /* 0x000f380001137983 */ /* 0x000ee20000300800 */
[----:B--2---:R-:W-:-:S03]  /*28110*/  IMAD.MOV.U32 R9, RZ, RZ, R26 ;  /* 0x000000ffff097224 */ /* 0x004fc600078e001a */
[----:B------:R-:W-:Y:S04]  /*28120*/  @P1 STG.E.U16 [R12.64], R10 ;  /* 0x0000000a0c001986 */ /* 0x000fe8000c101506 */
[----:B------:R0:W-:Y:S02]  /*28130*/  @P6 STG.E.U16 [R16.64], R20 ;  /* 0x0000001410006986 */ /* 0x0001e4000c101506 */
[----:B0-----:R-:W-:Y:S02]  /*28140*/  PRMT R16, R14, 0x7632, R16 ;  /* 0x000076320e107816 */ /* 0x001fe40000000010 */
[----:B----4-:R-:W-:Y:S02]  /*28150*/  ISETP.GE.AND P0, PT, R11, c[0x0][0x17c], PT ;  /* 0x00005f000b007a0c */ /* 0x010fe40003f06270 */
[----:B------:R-:W2:Y:S04]  /*28160*/  LDL.LU R11, [R1+0xf3c] ;  /* 0x000f3c00010b7983 */ /* 0x000ea80000300800 */
[----:B------:R-:W4:Y:S04]  /*28170*/  LDL.LU R29, [R1+0x98] ;  /* 0x00009800011d7983 */ /* 0x000f280000300800 */
[----:B------:R-:W4:Y:S04]  /*28180*/  LDL.LU R26, [R1+0x38] ;  /* 0x00003800011a7983 */ /* 0x000f280000300800 */
[----:B------:R-:W4:Y:S01]  /*28190*/  LDL.LU R14, [R1+0xf78] ;  /* 0x000f7800010e7983 */ /* 0x000f220000300800 */
[----:B------:R-:W-:-:S02]  /*281a0*/  ISETP.LT.AND P4, PT, R15, c[0x0][0x178], !P3 ;  /* 0x00005e000f007a0c */ /* 0x000fc40005f81270 */
[----:B------:R-:W-:Y:S01]  /*281b0*/  ISETP.LT.AND P5, PT, R28, c[0x0][0x178], !P3 ;  /* 0x00005e001c007a0c */ /* 0x000fe20005fa1270 */
[C---:B------:R-:W-:Y:S01]  /*281c0*/  IMAD.WIDE R12, R0.reuse, 0x2, R6 ;  /* 0x00000002000c7825 */ /* 0x040fe200078e0206 */
[----:B------:R-:W-:Y:S02]  /*281d0*/  ISETP.LT.AND P3, PT, R23, c[0x0][0x178], !P3 ;  /* 0x00005e0017007a0c */ /* 0x000fe40005f61270 */
[----:B------:R-:W-:Y:S01]  /*281e0*/  PRMT R10, R9, 0x7632, R10 ;  /* 0x00007632090a7816 */ /* 0x000fe2000000000a */
[----:B------:R-:W-:Y:S01]  /*281f0*/  IMAD.WIDE R8, R0, 0x2, R4 ;  /* 0x0000000200087825 */ /* 0x000fe200078e0204 */
[----:B------:R-:W-:-:S05]  /*28200*/  ISETP.LT.AND P6, PT, R27, c[0x0][0x178], !P2 ;  /* 0x00005e001b007a0c */ /* 0x000fca00057c1270 */
[----:B------:R0:W-:Y:S04]  /*28210*/  @P4 STG.E.U16 [R12.64], R16 ;  /* 0x000000100c004986 */ /* 0x0001e8000c101506 */
[----:B------:R1:W-:Y:S01]  /*28220*/  @P5 STG.E.U16 [R8.64], R10 ;  /* 0x0000000a08005986 */ /* 0x0003e2000c101506 */
[----:B------:R-:W-:Y:S02]  /*28230*/  ISETP.LT.AND P4, PT, R15, c[0x0][0x178], !P2 ;  /* 0x00005e000f007a0c */ /* 0x000fe40005781270 */
[----:B------:R-:W-:Y:S02]  /*28240*/  ISETP.LT.AND P5, PT, R28, c[0x0][0x178], !P2 ;  /* 0x00005e001c007a0c */ /* 0x000fe400057a1270 */
[----:B0-----:R-:W-:Y:S02]  /*28250*/  IADD3 R16, R0, c[0x0][0x198], RZ ;  /* 0x0000660000107a10 */ /* 0x001fe40007ffe0ff */
[----:B-1----:R-:W-:Y:S01]  /*28260*/  PRMT R10, R10, 0x7632, R10 ;  /* 0x000076320a0a7816 */ /* 0x002fe2000000000a */
[----:B------:R-:W-:Y:S01]  /*28270*/  IMAD.WIDE R8, R0, 0x2, R2 ;  /* 0x0000000200087825 */ /* 0x000fe200078e0202 */
[----:B------:R-:W-:-:S03]  /*28280*/  ISETP.LT.AND P2, PT, R23, c[0x0][0x178], !P2 ;  /* 0x00005e0017007a0c */ /* 0x000fc60005741270 */
[C---:B------:R-:W-:Y:S01]  /*28290*/  IMAD.WIDE R12, R16.reuse, 0x2, R24 ;  /* 0x00000002100c7825 */ /* 0x040fe200078e0218 */
[----:B------:R0:W-:Y:S01]  /*282a0*/  @P3 STG.E.U16 [R8.64], R10 ;  /* 0x0000000a08003986 */ /* 0x0001e2000c101506 */
[----:B------:R-:W-:Y:S02]  /*282b0*/  ISETP.LT.AND P3, PT, R27, c[0x0][0x178], !P0 ;  /* 0x00005e001b007a0c */ /* 0x000fe40004761270 */
[C---:B------:R-:W-:Y:S01]  /*282c0*/  IADD3 R0, R16.reuse, c[0x0][0x198], RZ ;  /* 0x0000660010007a10 */ /* 0x040fe20007ffe0ff */
[C---:B0-----:R-:W-:Y:S01]  /*282d0*/  IMAD.WIDE R8, R16.reuse, 0x2, R6 ;  /* 0x0000000210087825 */ /* 0x041fe200078e0206 */
[----:B---3--:R0:W-:Y:S01]  /*282e0*/  @P6 STG.E.U16 [R12.64], R21 ;  /* 0x000000150c006986 */ /* 0x0081e2000c101506 */
[----:B------:R-:W-:Y:S02]  /*282f0*/  PRMT R10, R21, 0x7632, R10 ;  /* 0x00007632150a7816 */ /* 0x000fe4000000000a */
[----:B------:R-:W-:Y:S02]  /*28300*/  ISETP.GE.AND P1, PT, R19, c[0x0][0x17c], PT ;  /* 0x00005f0013007a0c */ /* 0x000fe40003f26270 */
[----:B------:R-:W3:Y:S01]  /*28310*/  LDL.LU R19, [R1+0xb8] ;  /* 0x0000b80001137983 */ /* 0x000ee20000300800 */
[----:B0-----:R-:W-:-:S04]  /*28320*/  IMAD.WIDE R12, R16, 0x2, R4 ;  /* 0x00000002100c7825 */ /* 0x001fc800078e0204 */
[----:B------:R-:W-:-:S04]  /*28330*/  IMAD.WIDE R16, R16, 0x2, R2 ;  /* 0x0000000210107825 */ /* 0x000fc800078e0202 */
[C---:B------:R-:W-:Y:S01]  /*28340*/  IMAD.WIDE R20, R0.reuse, 0x2, R24 ;  /* 0x0000000200147825 */ /* 0x040fe200078e0218 */
[----:B--2---:R-:W-:Y:S02]  /*28350*/  ISETP.GE.AND P6, PT, R11, c[0x0][0x17c], PT ;  /* 0x00005f000b007a0c */ /* 0x004fe40003fc6270 */
[----:B------:R-:W2:Y:S04]  /*28360*/  LDL.LU R11, [R1+0x88] ;  /* 0x00008800010b7983 */ /* 0x000ea80000300800 */
[----:B----4-:R0:W-:Y:S04]  /*28370*/  @P4 STG.E.U16 [R8.64], R29 ;  /* 0x0000001d08004986 */ /* 0x0101e8000c101506 */
[----:B------:R1:W-:Y:S04]  /*28380*/  @P5 STG.E.U16 [R12.64], R26 ;  /* 0x0000001a0c005986 */ /* 0x0003e8000c101506 */
[----:B------:R4:W-:Y:S04]  /*28390*/  @P2 STG.E.U16 [R16.64], R14 ;  /* 0x0000000e10002986 */ /* 0x0009e8000c101506 */
[----:B------:R4:W-:Y:S01]  /*283a0*/  @P3 STG.E.U16 [R20.64], R10 ;  /* 0x0000000a14003986 */ /* 0x0009e2000c101506 */
[----:B0-----:R-:W-:-:S04]  /*283b0*/  IMAD.WIDE R8, R0, 0x2, R4 ;  /* 0x0000000200087825 */ /* 0x001fc800078e0204 */
[----:B-1----:R-:W-:-:S04]  /*283c0*/  IMAD.WIDE R12, R0, 0x2, R6 ;  /* 0x00000002000c7825 */ /* 0x002fc800078e0206 */
[----:B----4-:R-:W-:Y:S01]  /*283d0*/  IMAD.WIDE R16, R0, 0x2, R2 ;  /* 0x0000000200107825 */ /* 0x010fe200078e0202 */
[----:B------:R-:W-:Y:S02]  /*283e0*/  PRMT R21, R29, 0x7632, R21 ;  /* 0x000076321d157816 */ /* 0x000fe40000000015 */
[----:B------:R-:W4:Y:S01]  /*283f0*/  LDL.LU R29, [R1+0x28] ;  /* 0x00002800011d7983 */ /* 0x000f220000300800 */
[----:B------:R-:W-:Y:S02]  /*28400*/  PRMT R20, R26, 0x7632, R20 ;  /* 0x000076321a147816 */ /* 0x000fe40000000014 */
[----:B------:R-:W-:Y:S01]  /*28410*/  IADD3 R10, R0, c[0x0][0x198], RZ ;  /* 0x00006600000a7a10 */ /* 0x000fe20007ffe0ff */
[----:B------:R-:W4:Y:S04]  /*28420*/  LDL.LU R26, [R1+0xf44] ;  /* 0x000f4400011a7983 */ /* 0x000f280000300800 */
[----:B------:R-:W4:Y:S01]  /*28430*/  LDL.LU R0, [R1+0xf40] ;  /* 0x000f400001007983 */ /* 0x000f220000300800 */
[----:B------:R-:W-:-:S02]  /*28440*/  ISETP.LT.AND P2, PT, R15, c[0x0][0x178], !P0 ;  /* 0x00005e000f007a0c */ /* 0x000fc40004741270 */
[----:B------:R-:W-:Y:S02]  /*28450*/  ISETP.LT.AND P3, PT, R28, c[0x0][0x178], !P0 ;  /* 0x00005e001c007a0c */ /* 0x000fe40004761270 */
[----:B------:R-:W-:Y:S02]  /*28460*/  ISETP.LT.AND P0, PT, R23, c[0x0][0x178], !P0 ;  /* 0x00005e0017007a0c */ /* 0x000fe40004701270 */
[----:B------:R-:W-:Y:S02]  /*28470*/  ISETP.LT.AND P5, PT, R27, c[0x0][0x178], !P1 ;  /* 0x00005e001b007a0c */ /* 0x000fe40004fa1270 */
[----:B------:R-:W-:Y:S02]  /*28480*/  ISETP.LT.AND P4, PT, R15, c[0x0][0x178], !P1 ;  /* 0x00005e000f007a0c */ /* 0x000fe40004f81270 */
[----:B------:R-:W-:-:S03]  /*28490*/  PRMT R14, R14, 0x7632, R14 ;  /* 0x000076320e0e7816 */ /* 0x000fc6000000000e */
[----:B------:R0:W-:Y:S04]  /*284a0*/  @P2 STG.E.U16 [R12.64], R21 ;  /* 0x000000150c002986 */ /* 0x0001e8000c101506 */
[----:B------:R1:W-:Y:S01]  /*284b0*/  @P3 STG.E.U16 [R8.64], R20 ;  /* 0x0000001408003986 */ /* 0x0003e2000c101506 */
[----:B------:R-:W-:Y:S02]  /*284c0*/  ISETP.LT.AND P3, PT, R28, c[0x0][0x178], !P1 ;  /* 0x00005e001c007a0c */ /* 0x000fe40004f61270 */
[----:B------:R-:W-:Y:S01]  /*284d0*/  ISETP.LT.AND P1, PT, R23, c[0x0][0x178], !P1 ;  /* 0x00005e0017007a0c */ /* 0x000fe20004f21270 */
[----:B------:R3:W-:Y:S01]  /*284e0*/  @P0 STG.E.U16 [R16.64], R14 ;  /* 0x0000000e10000986 */ /* 0x0007e2000c101506 */
[----:B0-----:R-:W-:-:S04]  /*284f0*/  IMAD.WIDE R12, R10, 0x2, R24 ;  /* 0x000000020a0c7825 */ /* 0x001fc800078e0218 */
[C---:B-1----:R-:W-:Y:S01]  /*28500*/  IMAD.WIDE R8, R10.reuse, 0x2, R6 ;  /* 0x000000020a087825 */ /* 0x042fe200078e0206 */
[----:B---3--:R0:W-:Y:S01]  /*28510*/  @P5 STG.E.U16 [R12.64], R19 ;  /* 0x000000130c005986 */ /* 0x0081e2000c101506 */
[----:B------:R-:W-:Y:S02]  /*28520*/  ISETP.LT.AND P5, PT, R27, c[0x0][0x178], !P6 ;  /* 0x00005e001b007a0c */ /* 0x000fe400077a1270 */
[----:B------:R-:W-:Y:S01]  /*28530*/  PRMT R14, R19, 0x7632, R14 ;  /* 0x00007632130e7816 */ /* 0x000fe2000000000e */
[C---:B0-----:R-:W-:Y:S01]  /*28540*/  IMAD.WIDE R12, R10.reuse, 0x2, R2 ;  /* 0x000000020a0c7825 */ /* 0x041fe200078e0202 */
[----:B--2---:R0:W-:Y:S01]  /*28550*/  @P4 STG.E.U16 [R8.64], R11 ;  /* 0x0000000b08004986 */ /* 0x0041e2000c101506 */
[----:B------:R-:W-:Y:S02]  /*28560*/  ISETP.LT.AND P4, PT, R15, c[0x0][0x178], !P6 ;  /* 0x00005e000f007a0c */ /* 0x000fe40007781270 */
[----:B0-----:R-:W-:-:S05]  /*28570*/  IMAD.WIDE R8, R10, 0x2, R4 ;  /* 0x000000020a087825 */ /* 0x001fca00078e0204 */
[----:B----4-:R-:W-:Y:S04]  /*28580*/  @P3 STG.E.U16 [R8.64], R29 ;  /* 0x0000001d08003986 */ /* 0x010fe8000c101506 */
[----:B------:R0:W-:Y:S01]  /*28590*/  @P1 STG.E.U16 [R12.64], R18 ;  /* 0x000000120c001986 */ /* 0x0001e2000c101506 */
[----:B------:R-:W-:Y:S02]  /*285a0*/  ISETP.GE.AND P2, PT, R0, c[0x0][0x17c], PT ;  /* 0x00005f0000007a0c */ /* 0x000fe40003f46270 */
[----:B------:R-:W-:Y:S02]  /*285b0*/  IADD3 R0, R10, c[0x0][0x198], RZ ;  /* 0x000066000a007a10 */ /* 0x000fe40007ffe0ff */
[----:B------:R-:W-:Y:S02]  /*285c0*/  ISETP.LT.AND P1, PT, R28, c[0x0][0x178], !P6 ;  /* 0x00005e001c007a0c */ /* 0x000fe40007721270 */
[----:B------:R-:W-:Y:S01]  /*285d0*/  ISETP.LT.AND P6, PT, R23, c[0x0][0x178], !P6 ;  /* 0x00005e0017007a0c */ /* 0x000fe200077c1270 */
[----:B------:R-:W-:Y:S01]  /*285e0*/  IMAD.WIDE R16, R0, 0x2, R24 ;  /* 0x0000000200107825 */ /* 0x000fe200078e0218 */
[----:B------:R-:W-:-:S03]  /*285f0*/  PRMT R10, R11, 0x7632, R10 ;  /* 0x000076320b0a7816 */ /* 0x000fc6000000000a */
[----:B------:R-:W-:Y:S01]  /*28600*/  IMAD.WIDE R20, R0, 0x2, R6 ;  /* 0x0000000200147825 */ /* 0x000fe200078e0206 */
[----:B------:R1:W-:Y:S01]  /*28610*/  @P5 STG.E.U16 [R16.64], R14 ;  /* 0x0000000e10005986 */ /* 0x0003e2000c101506 */
[----:B0-----:R-:W-:Y:S02]  /*28620*/  PRMT R18, R18, 0x7632, R18 ;  /* 0x0000763212127816 */ /* 0x001fe40000000012 */
[----:B------:R-:W-:Y:S01]  /*28630*/  IMAD.WIDE R8, R0, 0x2, R4 ;  /* 0x0000000200087825 */ /* 0x000fe200078e0204 */
[----:B------:R-:W-:Y:S01]  /*28640*/  ISETP.GE.AND P0, PT, R26, c[0x0][0x17c], PT ;  /* 0x00005f001a007a0c */ /* 0x000fe20003f06270 */
[----:B------:R-:W-:Y:S02]  /*28650*/  @P4 STG.E.U16 [R20.64], R10 ;  /* 0x0000000a14004986 */ /* 0x000fe4000c101506 */
[----:B------:R-:W-:Y:S01]  /*28660*/  IMAD.WIDE R12, R0, 0x2, R2 ;  /* 0x00000002000c7825 */ /* 0x000fe200078e0202 */
[----:B------:R-:W-:Y:S01]  /*28670*/  ISETP.LT.AND P4, PT, R15, c[0x0][0x178], !P2 ;  /* 0x00005e000f007a0c */ /* 0x000fe20005781270 */
[----:B------:R-:W2:Y:S01]  /*28680*/  LDL.LU R26, [R1+0xf48] ;  /* 0x000f4800011a7983 */ /* 0x000ea20000300800 */
[----:B-1----:R-:W-:-:S03]  /*28690*/  PRMT R14, R29, 0x7632, R14 ;  /* 0x000076321d0e7816 */ /* 0x002fc6000000000e */
[----:B------:R-:W3:Y:S04]  /*286a0*/  LDL.LU R11, [R1+0x18] ;  /* 0x00001800010b7983 */ /* 0x000ee80000300800 */
[----:B------:R-:W4:Y:S04]  /*286b0*/  LDL.LU R15, [R1+0xf74] ;  /* 0x000f7400010f7983 */ /* 0x000f280000300800 */
[----:B------:R-:W-:Y:S04]  /*286c0*/  @P1 STG.E.U16 [R8.64], R14 ;  /* 0x0000000e08001986 */ /* 0x000fe8000c101506 */
[----:B------:R-:W2:Y:S04]  /*286d0*/  LDL.LU R19, [R1+0xf4c] ;  /* 0x000f4c0001137983 */ /* 0x000ea80000300800 */
[----:B------:R0:W-:Y:S04]  /*286e0*/  @P6 STG.E.U16 [R12.64], R18 ;  /* 0x000000120c006986 */ /* 0x0001e8000c101506 */
[----:B0-----:R-:W2:Y:S04]  /*286f0*/  LDL.LU R12, [R1+0xc8] ;  /* 0x0000c800010c7983 */ /* 0x001ea80000300800 */
[----:B------:R-:W3:Y:S01]  /*28700*/  LDL.LU R13, [R1+0x78] ;  /* 0x00007800010d7983 */ /* 0x000ee20000300800 */
[----:B------:R-:W-:-:S02]  /*28710*/  ISETP.LT.AND P5, PT, R27, c[0x0][0x178], !P2 ;  /* 0x00005e001b007a0c */ /* 0x000fc400057a1270 */
[----:B------:R-:W-:-:S05]  /*28720*/  IADD3 R10, R0, c[0x0][0x198], RZ ;  /* 0x00006600000a7a10 */ /* 0x000fca0007ffe0ff */
[----:B------:R-:W-:-:S04]  /*28730*/  IMAD.WIDE R16, R10, 0x2, R24 ;  /* 0x000000020a107825 */ /* 0x000fc800078e0218 */
[----:B------:R-:W-:Y:S02]  /*28740*/  IMAD.WIDE R20, R10, 0x2, R6 ;  /* 0x000000020a147825 */ /* 0x000fe400078e0206 */
[----:B--2---:R-:W-:Y:S04]  /*28750*/  @P5 STG.E.U16 [R16.64], R12 ;  /* 0x0000000c10005986 */ /* 0x004fe8000c101506 */
[----:B---3--:R0:W-:Y:S04]  /*28760*/  @P4 STG.E.U16 [R20.64], R13 ;  /* 0x0000000d14004986 */ /* 0x0081e8000c101506 */
[----:B0-----:R-:W2:Y:S01]  /*28770*/  LDL.LU R21, [R1+0xeb8] ;  /* 0x000eb80001157983 */ /* 0x001ea20000300800 */
[----:B------:R-:W-:Y:S01]  /*28780*/  ISETP.LT.AND P3, PT, R28, c[0x0][0x178], !P2 ;  /* 0x00005e001c007a0c */ /* 0x000fe20005761270 */
[----:B------:R-:W-:Y:S01]  /*28790*/  IMAD.WIDE R8, R10, 0x2, R4 ;  /* 0x000000020a087825 */ /* 0x000fe200078e0204 */
[----:B------:R-:W-:Y:S01]  /*287a0*/  ISETP.LT.AND P4, PT, R23, c[0x0][0x178], !P2 ;  /* 0x00005e0017007a0c */ /* 0x000fe20005781270 */
[----:B------:R-:W3:Y:S01]  /*287b0*/  LDL.LU R29, [R1+0x6c] ;  /* 0x00006c00011d7983 */ /* 0x000ee20000300800 */
[----:B------:R-:W-:-:S02]  /*287c0*/  ISETP.LT.AND P5, PT, R27, c[0x0][0x178], !P0 ;  /* 0x00005e001b007a0c */ /* 0x000fc400047a1270 */
[----:B------:R-:W-:Y:S02]  /*287d0*/  IADD3 R0, R10, c[0x0][0x198], RZ ;  /* 0x000066000a007a10 */ /* 0x000fe40007ffe0ff */
[----:B------:R-:W-:-:S05]  /*287e0*/  PRMT R14, R12, 0x7632, R14 ;  /* 0x000076320c0e7816 */ /* 0x000fca000000000e */
[----:B------:R0:W-:Y:S01]  /*287f0*/  @P3 STG.E.U16 [R8.64], R11 ;  /* 0x0000000b08003986 */ /* 0x0001e2000c101506 */
[----:B------:R-:W-:Y:S01]  /*28800*/  IMAD.WIDE R16, R0, 0x2, R6 ;  /* 0x0000000200107825 */ /* 0x000fe200078e0206 */
[----:B------:R-:W-:Y:S02]  /*28810*/  ISETP.GE.AND P2, PT, R19, c[0x0][0x17c], PT ;  /* 0x00005f0013007a0c */ /* 0x000fe40003f46270 */
[----:B------:R-:W-:Y:S01]  /*28820*/  ISETP.GE.AND P1, PT, R26, c[0x0][0x17c], PT ;  /* 0x00005f001a007a0c */ /* 0x000fe20003f26270 */
[----:B------:R-:W3:Y:S04]  /*28830*/  LDL.LU R19, [R1+0x5c] ;  /* 0x00005c0001137983 */ /* 0x000ee80000300800 */
[----:B------:R-:W3:Y:S01]  /*28840*/  LDL.LU R26, [R1+0x4c] ;  /* 0x00004c00011a7983 */ /* 0x000ee20000300800 */
[----:B0-----:R-:W-:Y:S01]  /*28850*/  IMAD.WIDE R8, R10, 0x2, R2 ;  /* 0x000000020a087825 */ /* 0x001fe200078e0202 */
[----:B------:R-:W-:-:S03]  /*28860*/  PRMT R10, R13, 0x7632, R10 ;  /* 0x000076320d0a7816 */ /* 0x000fc6000000000a */
[----:B------:R-:W-:Y:S01]  /*28870*/  IMAD.WIDE R12, R0, 0x2, R24 ;  /* 0x00000002000c7825 */ /* 0x000fe200078e0218 */
[----:B------:R-:W-:Y:S04]  /*28880*/  @P4 STG.E.U16 [R8.64], R22 ;  /* 0x0000001608004986 */ /* 0x000fe8000c101506 */
[----:B------:R-:W-:Y:S01]  /*28890*/  @P5 STG.E.U16 [R12.64], R14 ;  /* 0x0000000e0c005986 */ /* 0x000fe2000c101506 */
[----:B--2---:R-:W-:-:S13]  /*288a0*/  ISETP.LT.AND P6, PT, R21, c[0x0][0x178], !P0 ;  /* 0x00005e0015007a0c */ /* 0x004fda00047c1270 */
[----:B------:R0:W-:Y:S04]  /*288b0*/  @P6 STG.E.U16 [R16.64], R10 ;  /* 0x0000000a10006986 */ /* 0x0001e8000c101506 */
[----:B0-----:R-:W2:Y:S04]  /*288c0*/  LDL.LU R16, [R1+0xf54] ;  /* 0x000f540001107983 */ /* 0x001ea80000300800 */
[----:B------:R-:W4:Y:S01]  /*288d0*/  LDL.LU R17, [R1+0xf50] ;  /* 0x000f500001117983 */ /* 0x000f220000300800 */
[----:B------:R-:W-:Y:S02]  /*288e0*/  ISETP.LT.AND P3, PT, R28, c[0x0][0x178], !P0 ;  /* 0x00005e001c007a0c */ /* 0x000fe40004761270 */
[----:B------:R-:W-:-:S02]  /*288f0*/  ISETP.LT.AND P0, PT, R23, c[0x0][0x178], !P0 ;  /* 0x00005e0017007a0c */ /* 0x000fc40004701270 */
[----:B------:R-:W-:Y:S02]  /*28900*/  PRMT R10, R11, 0x7632, R10 ;  /* 0x000076320b0a7816 */ /* 0x000fe4000000000a */
[----:B------:R-:W4:Y:S01]  /*28910*/  LDL.LU R11, [R1+0xf70] ;  /* 0x000f7000010b7983 */ /* 0x000f220000300800 */
[----:B------:R-:W-:Y:S01]  /*28920*/  ISETP.LT.AND P4, PT, R27, c[0x0][0x178], !P1 ;  /* 0x00005e001b007a0c */ /* 0x000fe20004f81270 */
[----:B------:R-:W-:Y:S01]  /*28930*/  IMAD.WIDE R8, R0, 0x2, R4 ;  /* 0x0000000200087825 */ /* 0x000fe200078e0204 */
[----:B------:R-:W-:Y:S02]  /*28940*/  ISETP.LT.AND P6, PT, R21, c[0x0][0x178], !P1 ;  /* 0x00005e0015007a0c */ /* 0x000fe40004fc1270 */
[----:B------:R-:W-:Y:S01]  /*28950*/  ISETP.LT.AND P5, PT, R28, c[0x0][0x178], !P1 ;  /* 0x00005e001c007a0c */ /* 0x000fe20004fa1270 */
[----:B------:R-:W-:Y:S01]  /*28960*/  IMAD.WIDE R12, R0, 0x2, R2 ;  /* 0x00000002000c7825 */ /* 0x000fe200078e0202 */
[----:B------:R-:W-:Y:S02]  /*28970*/  PRMT R22, R22, 0x7632, R22 ;  /* 0x0000763216167816 */ /* 0x000fe40000000016 */
[----:B------:R-:W-:Y:S01]  /*28980*/  IADD3 R0, R0, c[0x0][0x198], RZ ;  /* 0x0000660000007a10 */ /* 0x000fe20007ffe0ff */
[----:B------:R0:W-:Y:S04]  /*28990*/  @P3 STG.E.U16 [R8.64], R10 ;  /* 0x0000000a08003986 */ /* 0x0001e8000c101506 */
[----:B------:R1:W-:Y:S01]  /*289a0*/  @P0 STG.E.U16 [R12.64], R22 ;  /* 0x000000160c000986 */ /* 0x0003e2000c101506 */
[----:B---3--:R-:W-:Y:S01]  /*289b0*/  PRMT R20, R19, 0x7632, R20 ;  /* 0x0000763213147816 */ /* 0x008fe20000000014 */
[----:B0-----:R-:W-:-:S04]  /*289c0*/  IMAD.WIDE R8, R0, 0x2, R24 ;  /* 0x0000000200087825 */ /* 0x001fc800078e0218 */
[----:B-1----:R-:W-:Y:S01]  /*289d0*/  IMAD.WIDE R12, R0, 0x2, R6 ;  /* 0x00000002000c7825 */ /* 0x002fe200078e0206 */
[----:B------:R-:W-:Y:S01]  /*289e0*/  @P4 STG.E.U16 [R8.64], R29 ;  /* 0x0000001d08004986 */ /* 0x000fe2000c101506 */
[----:B------:R-:W-:-:S03]  /*289f0*/  PRMT R18, R26, 0x7632, R18 ;  /* 0x000076321a127816 */ /* 0x000fc60000000012 */
[----:B------:R-:W3:Y:S04]  /*28a00*/  LDL.LU R22, [R1+0xac] ;  /* 0x0000ac0001167983 */ /* 0x000ee80000300800 */
[----:B------:R0:W-:Y:S04]  /*28a10*/  @P6 STG.E.U16 [R12.64], R19 ;  /* 0x000000130c006986 */ /* 0x0001e8000c101506 */
[----:B0-----:R-:W3:Y:S01]  /*28a20*/  LDL.LU R19, [R1+0x9c] ;  /* 0x00009c0001137983 */ /* 0x001ee20000300800 */
[----:B------:R-:W-:Y:S02]  /*28a30*/  PRMT R10, R29, 0x7632, R10 ;  /* 0x000076321d0a7816 */ /* 0x000fe4000000000a */
[----:B--2---:R-:W-:-:S02]  /*28a40*/  ISETP.GE.AND P3, PT, R16, c[0x0][0x17c], PT ;  /* 0x00005f0010007a0c */ /* 0x004fc40003f66270 */
[----:B----4-:R-:W-:Y:S01]  /*28a50*/  ISETP.GE.AND P0, PT, R17, c[0x0][0x17c], PT ;  /* 0x00005f0011007a0c */ /* 0x010fe20003f06270 */
[----:B------:R-:W-:-:S05]  /*28a60*/  IMAD.WIDE R16, R0, 0x2, R4 ;  /* 0x0000000200107825 */ /* 0x000fca00078e0204 */
[----:B------:R0:W-:Y:S04]  /*28a70*/  @P5 STG.E.U16 [R16.64], R26 ;  /* 0x0000001a10005986 */ /* 0x0001e8000c101506 */
[----:B0-----:R-:W2:Y:S04]  /*28a80*/  LDL.LU R26, [R1+0xf58] ;  /* 0x000f5800011a7983 */ /* 0x001ea80000300800 */
[----:B------:R-:W4:Y:S01]  /*28a90*/  LDL.LU R29, [R1+0x3c] ;  /* 0x00003c00011d7983 */ /* 0x000f220000300800 */
[----:B------:R-:W-:Y:S02]  /*28aa0*/  ISETP.LT.AND P1, PT, R23, c[0x0][0x178], !P1 ;  /* 0x00005e0017007a0c */ /* 0x000fe40004f21270 */
[----:B------:R-:W-:Y:S01]  /*28ab0*/  ISETP.LT.AND P4, PT, R27, c[0x0][0x178], !P2 ;  /* 0x00005e001b007a0c */ /* 0x000fe20005781270 */
[C---:B------:R-:W-:Y:S01]  /*28ac0*/  IMAD.WIDE R8, R0.reuse, 0x2, R2 ;  /* 0x0000000200087825 */ /* 0x040fe200078e0202 */
[----:B------:R-:W-:-:S02]  /*28ad0*/  IADD3 R0, R0, c[0x0][0x198], RZ ;  /* 0x0000660000007a10 */ /* 0x000fc40007ffe0ff */
[----:B------:R-:W-:Y:S02]  /*28ae0*/  ISETP.LT.AND P6, PT, R21, c[0x0][0x178], !P2 ;  /* 0x00005e0015007a0c */ /* 0x000fe400057c1270 */
[----:B------:R-:W-:Y:S02]  /*28af0*/  ISETP.LT.AND P5, PT, R28, c[0x0][0x178], !P2 ;  /* 0x00005e001c007a0c */ /* 0x000fe400057a1270 */
[----:B------:R-:W-:-:S03]  /*28b00*/  ISETP.LT.AND P2, PT, R23, c[0x0][0x178], !P2 ;  /* 0x00005e0017007a0c */ /* 0x000fc60005741270 */
[----:B------:R0:W-:Y:S01]  /*28b10*/  @P1 STG.E.U16 [R8.64], R11 ;  /* 0x0000000b08001986 */ /* 0x0001e2000c101506 */
[----:B------:R-:W-:Y:S01]  /*28b20*/  ISETP.LT.AND P1, PT, R27, c[0x0][0x178], !P3 ;  /* 0x00005e001b007a0c */ /* 0x000fe20005f21270 */
[----:B------:R-:W-:Y:S01]  /*28b30*/  IMAD.WIDE R12, R0, 0x2, R6 ;  /* 0x00000002000c7825 */ /* 0x000fe200078e0206 */
[----:B------:R-:W-:-:S03]  /*28b40*/  PRMT R14, R11, 0x7632, R14 ;  /* 0x000076320b0e7816 */ /* 0x000fc6000000000e */
[----:B0-----:R-:W-:-:S05]  /*28b50*/  IMAD.WIDE R8, R0, 0x2, R24 ;  /* 0x0000000200087825 */ /* 0x001fca00078e0218 */
[----:B------:R0:W-:Y:S01]  /*28b60*/  @P4 STG.E.U16 [R8.64], R10 ;  /* 0x0000000a08004986 */ /* 0x0001e2000c101506 */
[----:B------:R-:W-:Y:S01]  /*28b70*/  ISETP.LT.AND P4, PT, R21, c[0x0][0x178], !P3 ;  /* 0x00005e0015007a0c */ /* 0x000fe20005f81270 */
[C---:B------:R-:W-:Y:S02]  /*28b80*/  IMAD.WIDE R16, R0.reuse, 0x2, R4 ;  /* 0x0000000200107825 */ /* 0x040fe400078e0204 */
[----:B------:R1:W-:Y:S04]  /*28b90*/  @P6 STG.E.U16 [R12.64], R20 ;  /* 0x000000140c006986 */ /* 0x0003e8000c101506 */
[----:B------:R-:W-:Y:S01]  /*28ba0*/  @P5 STG.E.U16 [R16.64], R18 ;  /* 0x0000001210005986 */ /* 0x000fe2000c101506 */
[C---:B0-----:R-:W-:Y:S01]  /*28bb0*/  IADD3 R8, R0.reuse, c[0x0][0x198], RZ ;  /* 0x0000660000087a10 */ /* 0x041fe20007ffe0ff */
[----:B------:R-:W-:-:S02]  /*28bc0*/  IMAD.WIDE R10, R0, 0x2, R2 ;  /* 0x00000002000a7825 */ /* 0x000fc400078e0202 */
[----:B------:R-:W4:Y:S02]  /*28bd0*/  LDL.LU R9, [R1+0xf5c] ;  /* 0x000f5c0001097983 */ /* 0x000f240000300800 */
[C---:B-1----:R-:W-:Y:S02]  /*28be0*/  IMAD.WIDE R12, R8.reuse, 0x2, R24 ;  /* 0x00000002080c7825 */ /* 0x042fe400078e0218 */
[----:B------:R0:W-:Y:S04]  /*28bf0*/  @P2 STG.E.U16 [R10.64], R14 ;  /* 0x0000000e0a002986 */ /* 0x0001e8000c101506 */
[----:B---3--:R1:W-:Y:S01]  /*28c00*/  @P1 STG.E.U16 [R12.64], R22 ;  /* 0x000000160c001986 */ /* 0x0083e2000c101506 */
[----:B0-----:R-:W-:Y:S01]  /*28c10*/  IMAD.WIDE R10, R8, 0x2, R6 ;  /* 0x00000002080a7825 */ /* 0x001fe200078e0206 */
[----:B------:R-:W-:-:S04]  /*28c20*/  PRMT R14, R22, 0x7632, R14 ;  /* 0x00007632160e7816 */ /* 0x000fc8000000000e */
[----:B------:R0:W-:Y:S01]  /*28c30*/  @P4 STG.E.U16 [R10.64], R19 ;  /* 0x000000130a004986 */ /* 0x0001e2000c101506 */
[----:B------:R-:W-:Y:S02]  /*28c40*/  ISETP.LT.AND P5, PT, R28, c[0x0][0x178], !P3 ;  /* 0x00005e001c007a0c */ /* 0x000fe40005fa1270 */
[----:B------:R-:W-:Y:S01]  /*28c50*/  ISETP.LT.AND P6, PT, R23, c[0x0][0x178], !P3 ;  /* 0x00005e0017007a0c */ /* 0x000fe20005fc1270 */
[----:B-1----:R-:W-:-:S04]  /*28c60*/  IMAD.WIDE R12, R8, 0x2, R4 ;  /* 0x00000002080c7825 */ /* 0x002fc800078e0204 */
[----:B------:R-:W-:Y:S01]  /*28c70*/  IMAD.WIDE R16, R8, 0x2, R2 ;  /* 0x0000000208107825 */ /* 0x000fe200078e0202 */
[----:B--2---:R-:W-:Y:S02]  /*28c80*/  ISETP.GE.AND P2, PT, R26, c[0x0][0x17c], PT ;  /* 0x00005f001a007a0c */ /* 0x004fe40003f46270 */
[----:B------:R-:W2:Y:S04]  /*28c90*/  LDL.LU R26, [R1+0xbc] ;  /* 0x0000bc00011a7983 */ /* 0x000ea80000300800 */
[----:B------:R-:W3:Y:S04]  /*28ca0*/  LDL.LU R18, [R1+0x8c] ;  /* 0x00008c0001127983 */ /* 0x000ee80000300800 */
[----:B------:R-:W2:Y:S04]  /*28cb0*/  LDL.LU R22, [R1+0x2c] ;  /* 0x00002c0001167983 */ /* 0x000ea80000300800 */
[----:B0-----:R-:W2:Y:S04]  /*28cc0*/  LDL.LU R11, [R1+0xf60] ;  /* 0x000f6000010b7983 */ /* 0x001ea80000300800 */
[----:B----4-:R-:W-:Y:S04]  /*28cd0*/  @P5 STG.E.U16 [R12.64], R29 ;  /* 0x0000001d0c005986 */ /* 0x010fe8000c101506 */
[----:B------:R0:W-:Y:S02]  /*28ce0*/  @P6 STG.E.U16 [R16.64], R15 ;  /* 0x0000000f10006986 */ /* 0x0001e4000c101506 */
[----:B0-----:R-:W-:-:S02]  /*28cf0*/  PRMT R16, R19, 0x7632, R16 ;  /* 0x0000763213107816 */ /* 0x001fc40000000010 */
[----:B------:R-:W4:Y:S04]  /*28d00*/  LDL.LU R19, [R1+0xf6c] ;  /* 0x000f6c0001137983 */ /* 0x000f280000300800 */
[----:B------:R-:W3:Y:S01]  /*28d10*/  LDL.LU R17, [R1+0xf64] ;  /* 0x000f640001117983 */ /* 0x000ee20000300800 */
[----:B------:R-:W-:-:S03]  /*28d20*/  PRMT R13, R29, 0x7632, R13 ;  /* 0x000076321d0d7816 */ /* 0x000fc6000000000d */
[----:B------:R-:W4:Y:S01]  /*28d30*/  LDL.LU R29, [R1+0xcc] ;  /* 0x0000cc00011d7983 */ /* 0x000f220000300800 */
[----:B------:R-:W-:Y:S02]  /*28d40*/  ISETP.LT.AND P1, PT, R27, c[0x0][0x178], !P0 ;  /* 0x00005e001b007a0c */ /* 0x000fe40004721270 */
[----:B------:R-:W-:Y:S02]  /*28d50*/  IADD3 R0, R8, c[0x0][0x198], RZ ;  /* 0x0000660008007a10 */ /* 0x000fe40007ffe0ff */
[----:B------:R-:W-:Y:S02]  /*28d60*/  ISETP.LT.AND P5, PT, R21, c[0x0][0x178], !P0 ;  /* 0x00005e0015007a0c */ /* 0x000fe400047a1270 */
[----:B------:R-:W-:Y:S01]  /*28d70*/  ISETP.GE.AND P3, PT, R9, c[0x0][0x17c], PT ;  /* 0x00005f0009007a0c */ /* 0x000fe20003f66270 */
[----:B------:R-:W-:Y:S01]  /*28d80*/  IMAD.WIDE R8, R0, 0x2, R24 ;  /* 0x0000000200087825 */ /* 0x000fe200078e0218 */
[----:B------:R-:W-:Y:S02]  /*28d90*/  ISETP.LT.AND P6, PT, R28, c[0x0][0x178], !P0 ;  /* 0x00005e001c007a0c */ /* 0x000fe400047c1270 */
[----:B------:R-:W-:-:S03]  /*28da0*/  ISETP.LT.AND P0, PT, R23, c[0x0][0x178], !P0 ;  /* 0x00005e0017007a0c */ /* 0x000fc60004701270 */
[----:B------:R0:W-:Y:S01]  /*28db0*/  @P1 STG.E.U16 [R8.64], R14 ;  /* 0x0000000e08001986 */ /* 0x0001e2000c101506 */
[----:B------:R-:W-:Y:S02]  /*28dc0*/  ISETP.LT.AND P1, PT, R27, c[0x0][0x178], !P3 ;  /* 0x00005e001b007a0c */ /* 0x000fe40005f21270 */
[----:B------:R-:W-:Y:S01]  /*28dd0*/  PRMT R15, R15, 0x7632, R15 ;  /* 0x000076320f0f7816 */ /* 0x000fe2000000000f */
[C---:B0-----:R-:W-:Y:S01]  /*28de0*/  IMAD.WIDE R8, R0.reuse, 0x2, R6 ;  /* 0x0000000200087825 */ /* 0x041fe200078e0206 */
[----:B------:R-:W-:-:S04]  /*28df0*/  IADD3 R12, R0, c[0x0][0x198], RZ ;  /* 0x00006600000c7a10 */ /* 0x000fc80007ffe0ff */
[----:B------:R0:W-:Y:S01]  /*28e00*/  @P5 STG.E.U16 [R8.64], R16 ;  /* 0x0000001008005986 */ /* 0x0001e2000c101506 */
[----:B------:R-:W-:Y:S01]  /*28e10*/  ISETP.LT.AND P5, PT, R21, c[0x0][0x178], !P3 ;  /* 0x00005e0015007a0c */ /* 0x000fe20005fa1270 */
[----:B0-----:R-:W-:Y:S01]  /*28e20*/  IMAD.WIDE R8, R0, 0x2, R2 ;  /* 0x0000000200087825 */ /* 0x001fe200078e0202 */
[----:B--2---:R-:W-:-:S03]  /*28e30*/  ISETP.GE.AND P4, PT, R11, c[0x0][0x17c], PT ;  /* 0x00005f000b007a0c */ /* 0x004fc60003f86270 */
[----:B------:R-:W-:-:S05]  /*28e40*/  IMAD.WIDE R10, R0, 0x2, R4 ;  /* 0x00000002000a7825 */ /* 0x000fca00078e0204 */
[----:B------:R0:W-:Y:S01]  /*28e50*/  @P6 STG.E.U16 [R10.64], R13 ;  /* 0x0000000d0a006986 */ /* 0x0001e2000c101506 */
[----:B------:R-:W-:Y:S02]  /*28e60*/  ISETP.LT.AND P6, PT, R28, c[0x0][0x178], !P3 ;  /* 0x00005e001c007a0c */ /* 0x000fe40005fc1270 */
[----:B------:R-:W-:Y:S01]  /*28e70*/  ISETP.LT.AND P3, PT, R23, c[0x0][0x178], !P3 ;  /* 0x00005e0017007a0c */ /* 0x000fe20005f61270 */
[----:B------:R1:W-:Y:S01]  /*28e80*/  @P0 STG.E.U16 [R8.64], R15 ;  /* 0x0000000f08000986 */ /* 0x0003e2000c101506 */
[----:B------:R-:W-:Y:S02]  /*28e90*/  ISETP.LT.AND P0, PT, R27, c[0x0][0x178], !P2 ;  /* 0x00005e001b007a0c */ /* 0x000fe40005701270 */
[C---:B------:R-:W-:Y:S01]  /*28ea0*/  IADD3 R0, R12.reuse, c[0x0][0x198], RZ ;  /* 0x000066000c007a10 */ /* 0x040fe20007ffe0ff */
[----:B0-----:R-:W-:-:S04]  /*28eb0*/  IMAD.WIDE R10, R12, 0x2, R24 ;  /* 0x000000020c0a7825 */ /* 0x001fc800078e0218 */
[----:B-1----:R-:W-:Y:S01]  /*28ec0*/  IMAD.WIDE R8, R12, 0x2, R6 ;  /* 0x000000020c087825 */ /* 0x002fe200078e0206 */
[----:B------:R0:W-:Y:S01]  /*28ed0*/  @P1 STG.E.U16 [R10.64], R26 ;  /* 0x0000001a0a001986 */ /* 0x0001e2000c101506 */
[----:B------:R-:W-:-:S03]  /*28ee0*/  PRMT R16, R26, 0x7632, R16 ;  /* 0x000076321a107816 */ /* 0x000fc60000000010 */
[----:B---3--:R1:W-:Y:S01]  /*28ef0*/  @P5 STG.E.U16 [R8.64], R18 ;  /* 0x0000001208005986 */ /* 0x0083e2000c101506 */
[----:B------:R-:W-:Y:S01]  /*28f00*/  ISETP.LT.AND P5, PT, R21, c[0x0][0x178], !P2 ;  /* 0x00005e0015007a0c */ /* 0x000fe200057a1270 */
[----:B------:R-:W-:-:S04]  /*28f10*/  IMAD.WIDE R14, R0, 0x2, R24 ;  /* 0x00000002000e7825 */ /* 0x000fc800078e0218 */
[C---:B0-----:R-:W-:Y:S01]  /*28f20*/  IMAD.WIDE R10, R12.reuse, 0x2, R4 ;  /* 0x000000020c0a7825 */ /* 0x041fe200078e0204 */
[----:B------:R-:W-:Y:S01]  /*28f30*/  ISETP.GE.AND P1, PT, R17, c[0x0][0x17c], PT ;  /* 0x00005f0011007a0c */ /* 0x000fe20003f26270 */
[----:B------:R-:W2:Y:S02]  /*28f40*/  LDL.LU R26, [R1+0x7c] ;  /* 0x00007c00011a7983 */ /* 0x000ea40000300800 */
[----:B------:R-:W-:Y:S02]  /*28f50*/  IMAD.WIDE R12, R12, 0x2, R2 ;  /* 0x000000020c0c7825 */ /* 0x000fe400078e0202 */
[----:B------:R-:W-:Y:S01]  /*28f60*/  @P6 STG.E.U16 [R10.64], R22 ;  /* 0x000000160a006986 */ /* 0x000fe2000c101506 */
[----:B------:R-:W-:Y:S02]  /*28f70*/  ISETP.LT.AND P6, PT, R28, c[0x0][0x178], !P2 ;  /* 0x00005e001c007a0c */ /* 0x000fe400057c1270 */
[----:B------:R-:W-:Y:S01]  /*28f80*/  ISETP.LT.AND P2, PT, R23, c[0x0][0x178], !P2 ;  /* 0x00005e0017007a0c */ /* 0x000fe20005741270 */
[----:B----4-:R0:W-:Y:S01]  /*28f90*/  @P3 STG.E.U16 [R12.64], R19 ;  /* 0x000000130c003986 */ /* 0x0101e2000c101506 */
[----:B-1----:R-:W-:-:S03]  /*28fa0*/  IMAD.WIDE R8, R0, 0x2, R6 ;  /* 0x0000000200087825 */ /* 0x002fc600078e0206 */
[----:B------:R1:W-:Y:S01]  /*28fb0*/  @P0 STG.E.U16 [R14.64], R16 ;  /* 0x000000100e000986 */ /* 0x0003e2000c101506 */
[----:B------:R-:W-:Y:S02]  /*28fc0*/  ISETP.LT.AND P0, PT, R27, c[0x0][0x178], !P4 ;  /* 0x00005e001b007a0c */ /* 0x000fe40006701270 */
[----:B------:R-:W-:Y:S02]  /*28fd0*/  IADD3 R17, R0, c[0x0][0x198], RZ ;  /* 0x0000660000117a10 */ /* 0x000fe40007ffe0ff */
[----:B0-----:R-:W-:Y:S01]  /*28fe0*/  PRMT R13, R18, 0x7632, R13 ;  /* 0x00007632120d7816 */ /* 0x001fe2000000000d */
[----:B------:R-:W-:Y:S01]  /*28ff0*/  IMAD.WIDE R10, R0, 0x2, R4 ;  /* 0x00000002000a7825 */ /* 0x000fe200078e0204 */
[----:B------:R-:W-:Y:S02]  /*29000*/  PRMT R20, R22, 0x7632, R20 ;  /* 0x0000763216147816 */ /* 0x000fe40000000014 */
[----:B------:R-:W-:Y:S01]  /*29010*/  PRMT R19, R19, 0x7632, R19 ;  /* 0x0000763213137816 */ /* 0x000fe20000000013 */
[----:B------:R0:W-:Y:S01]  /*29020*/  @P5 STG.E.U16 [R8.64], R13 ;  /* 0x0000000d08005986 */ /* 0x0001e2000c101506 */
[----:B-1----:R-:W-:Y:S01]  /*29030*/  IMAD.WIDE R14, R17, 0x2, R24 ;  /* 0x00000002110e7825 */ /* 0x002fe200078e0218 */
[----:B------:R-:W-:-:S02]  /*29040*/  ISETP.LT.AND P3, PT, R27, c[0x0][0x178], !P1 ;  /* 0x00005e001b007a0c */ /* 0x000fc40004f61270 */
[----:B------:R-:W-:Y:S01]  /*29050*/  @P6 STG.E.U16 [R10.64], R20 ;  /* 0x000000140a006986 */ /* 0x000fe2000c101506 */
[C---:B------:R-:W-:Y:S01]  /*29060*/  ISETP.LT.AND P5, PT, R21.reuse, c[0x0][0x178], !P4 ;  /* 0x00005e0015007a0c */ /* 0x040fe200067a1270 */
[----:B0-----:R-:W-:Y:S02]  /*29070*/  IMAD.WIDE R12, R0, 0x2, R2 ;  /* 0x00000002000c7825 */ /* 0x001fe400078e0202 */
[----:B------:R-:W3:Y:S01]  /*29080*/  LDL.LU R27, [R1+0x1c] ;  /* 0x00001c00011b7983 */ /* 0x000ee20000300800 */
[----:B------:R-:W-:-:S03]  /*29090*/  ISETP.LT.AND P6, PT, R21, c[0x0][0x178], !P1 ;  /* 0x00005e0015007a0c */ /* 0x000fc60004fc1270 */
[----:B------:R0:W-:Y:S01]  /*290a0*/  @P2 STG.E.U16 [R12.64], R19 ;  /* 0x000000130c002986 */ /* 0x0001e2000c101506 */
[----:B------:R-:W-:-:S03]  /*290b0*/  ISETP.LT.AND P2, PT, R28, c[0x0][0x178], !P4 ;  /* 0x00005e001c007a0c */ /* 0x000fc60006741270 */
[----:B------:R1:W-:Y:S01]  /*290c0*/  @P0 STG.E.U16 [R14.64], R29 ;  /* 0x0000001d0e000986 */ /* 0x0003e2000c101506 */
[----:B------:R-:W-:Y:S02]  /*290d0*/  ISETP.LT.AND P0, PT, R28, c[0x0][0x178], !P1 ;  /* 0x00005e001c007a0c */ /* 0x000fe40004f01270 */
[C---:B------:R-:W-:Y:S02]  /*290e0*/  ISETP.LT.AND P4, PT, R23.reuse, c[0x0][0x178], !P4 ;  /* 0x00005e0017007a0c */ /* 0x040fe40006781270 */
[----:B------:R-:W-:Y:S02]  /*290f0*/  ISETP.LT.AND P1, PT, R23, c[0x0][0x178], !P1 ;  /* 0x00005e0017007a0c */ /* 0x000fe40004f21270 */
[----:B------:R-:W4:Y:S01]  /*29100*/  LDL.LU R23, [R1+0xf68] ;  /* 0x000f680001177983 */ /* 0x000f220000300800 */
[C---:B------:R-:W-:Y:S01]  /*29110*/  IADD3 R21, R17.reuse, c[0x0][0x198], RZ ;  /* 0x0000660011157a10 */ /* 0x040fe20007ffe0ff */
[----:B0-----:R-:W-:Y:S01]  /*29120*/  IMAD.WIDE R18, R17, 0x2, R6 ;  /* 0x0000000211127825 */ /* 0x001fe200078e0206 */
[----:B------:R-:W-:-:S03]  /*29130*/  PRMT R12, R29, 0x7632, R12 ;  /* 0x000076321d0c7816 */ /* 0x000fc6000000000c */
[----:B------:R-:W-:-:S04]  /*29140*/  IMAD.WIDE R8, R17, 0x2, R4 ;  /* 0x0000000211087825 */ /* 0x000fc800078e0204 */
[----:B------:R-:W-:-:S04]  /*29150*/  IMAD.WIDE R10, R17, 0x2, R2 ;  /* 0x00000002110a7825 */ /* 0x000fc800078e0202 */
[----:B------:R-:W-:-:S04]  /*29160*/  IMAD.WIDE R24, R21, 0x2, R24 ;  /* 0x0000000215187825 */ /* 0x000fc800078e0218 */
[----:B------:R-:W-:-:S04]  /*29170*/  IMAD.WIDE R6, R21, 0x2, R6 ;  /* 0x0000000215067825 */ /* 0x000fc800078e0206 */
[----:B------:R-:W-:-:S04]  /*29180*/  IMAD.WIDE R4, R21, 0x2, R4 ;  /* 0x0000000215047825 */ /* 0x000fc800078e0204 */
[----:B------:R-:W-:Y:S01]  /*29190*/  IMAD.WIDE R2, R21, 0x2, R2 ;  /* 0x0000000215027825 */ /* 0x000fe200078e0202 */
[----:B--2---:R-:W-:Y:S01]  /*291a0*/  PRMT R0, R26, 0x7632, R0 ;  /* 0x000076321a007816 */ /* 0x004fe20000000000 */
[----:B------:R1:W-:Y:S01]  /*291b0*/  @P5 STG.E.U16 [R18.64], R26 ;  /* 0x0000001a12005986 */ /* 0x0003e2000c101506 */
[----:B---3--:R-:W-:-:S03]  /*291c0*/  PRMT R13, R27, 0x7632, R13 ;  /* 0x000076321b0d7816 */ /* 0x008fc6000000000d */
[----:B------:R1:W-:Y:S04]  /*291d0*/  @P2 STG.E.U16 [R8.64], R27 ;  /* 0x0000001b08002986 */ /* 0x0003e8000c101506 */
[----:B----4-:R1:W-:Y:S04]  /*291e0*/  @P4 STG.E.U16 [R10.64], R23 ;  /* 0x000000170a004986 */ /* 0x0103e8000c101506 */
[----:B------:R1:W-:Y:S04]  /*291f0*/  @P3 STG.E.U16 [R24.64], R12 ;  /* 0x0000000c18003986 */ /* 0x0003e8000c101506 */
[----:B------:R1:W-:Y:S04]  /*29200*/  @P6 STG.E.U16 [R6.64], R0 ;  /* 0x0000000006006986 */ /* 0x0003e8000c101506 */
[----:B------:R1:W-:Y:S01]  /*29210*/  @P0 STG.E.U16 [R4.64], R13 ;  /* 0x0000000d04000986 */ /* 0x0003e2000c101506 */
[----:B------:R-:W-:Y:S05]  /*29220*/  @!P1 EXIT ;  /* 0x000000000000994d */ /* 0x000fea0003800000 */
[----:B-1----:R-:W-:-:S05]  /*29230*/  PRMT R23, R23, 0x7632, R23 ;  /* 0x0000763217177816 */ /* 0x002fca0000000017 */
[----:B------:R-:W-:Y:S01]  /*29240*/  STG.E.U16 [R2.64], R23 ;  /* 0x0000001702007986 */ /* 0x000fe2000c101506 */
[----:B------:R-:W-:Y:S05]  /*29250*/  EXIT ;  /* 0x000000000000794d */ /* 0x000fea0003800000 */
.L_x_3:
[----:B------:R-:W-:-:S00]  /*29260*/  BRA `(.L_x_3) ;  /* 0xfffffff000007947 */ /* 0x000fc0000383ffff */
[----:B------:R-:W-:-:S00]  /*29270*/  NOP ;  /* 0x0000000000007918 */ /* 0x000fc00000000000 */
        /* <DEDUP_REMOVED lines=8> */
.L_x_4:


//--------------------- .nv.shared.matmul_kernel  --------------------------
	.section	.nv.shared.matmul_kernel,"aw",@nobits
	.sectionflags	@""
	.align	16
